	.target	sm_100a

	.elftype	@"ET_EXEC"


//--------------------- .note.nv.tkinfo           --------------------------
	.section	.note.nv.tkinfo,"",@"SHT_NOTE"
	.sectionflags	@"SHF_NOTE_NV_TKINFO"
	.tkinfo
        /*0018*/ 	.word	0x00000002
        /*0030*/ 	.string	""
        /*0030*/ 	.string	"ptxas"
        /*0030*/ 	.string	"Cuda compilation tools, release 13.0, V13.0.88"
        /*0030*/ 	.string	"Build cuda_13.0.r13.0/compiler.36424714_0"
        /*0030*/ 	.string	"-arch sm_100a -m 64 "



//--------------------- .note.nv.cuinfo           --------------------------
	.section	.note.nv.cuinfo,"",@"SHT_NOTE"
	.sectionflags	@"SHF_NOTE_NV_CUINFO"
        /*0018*/ 	.short	0x0002
        /*001a*/ 	.short	0x0064
        /*001c*/ 	.short	0x0082
	.zero		2


//--------------------- .nv.info                  --------------------------
	.section	.nv.info,"",@"SHT_CUDA_INFO"
	.align	4


	//----- nvinfo : EIATTR_REGCOUNT
	.align		4
        /*0000*/ 	.byte	0x04, 0x2f
        /*0002*/ 	.short	(.L_16 - .L_15)
	.align		4
.L_15:
        /*0004*/ 	.word	index@(_ZN7cutlass13device_kernelINS_4gemm6kernel13GemmUniversalIN4cute5tupleIJiiiiEEENS1_10collective13CollectiveMmaINS1_35MainloopSm100TmaUmmaWarpSpecializedILi3ELi2ELi2ENS5_IJNS4_1CILi1EEESB_SB_EEEEENS5_IJNSA_ILi128EEENSA_ILi240EEESE_EEENS_12float_e4m3_tENS5_IJlSB_lEEESH_SI_NS4_8TiledMMAINS4_8MMA_AtomIJNS4_10MMA_TraitsINS4_19SM100_MMA_F8F6F4_SSEJSH_SH_fSE_SF_NS4_17integral_constantINS4_4UMMA5MajorELSP_0EEESQ_NSN_INSO_7ScaleInELSR_0EEESS_EEEEEENS4_6LayoutISC_NS5_IJNSA_ILi0EEESW_SW_EEEEENS5_IJNS4_10UnderscoreESZ_SZ_EEEEENS4_13SM90_TMA_LOADENS4_14ComposedLayoutINS4_7SwizzleILi3ELi4ELi3EEENS4_18smem_ptr_flag_bitsILi8EEENSV_INS5_IJNSA_ILi8EEESE_EEENS5_IJSE_SB_EEEEEEEvNS4_8identityES12_S1C_vS1D_EENS_8epilogue10collective18CollectiveEpilogueINS1F_23Sm100TmaWarpSpecializedILi1ELi1ELi240ELb0ELb0EEEJSG_NS5_IJNSV_ISE_SB_EENSV_ISF_SB_EEEEESH_SI_SH_SI_NS1F_6fusion15FusionCallbacksIS1J_NS1N_17LinearCombinationISH_fSH_fLNS_15FloatRoundStyleE2EEESG_S1M_JEEENS4_5SM1004TMEM4LOAD26SM100_TMEM_LOAD_32dp32b16xES12_NS13_INS14_ILi0ELi4ELi3EEES17_NSV_INS5_IJS18_NSA_ILi16EEEEEENS5_IJS1Y_SB_EEEEEEENS4_39AutoVectorizingCopyWithAssumedAlignmentILi128EEENS4_14SM90_TMA_STOREES22_S24_S24_EEEvvEEEEvNT_6ParamsE)
        /*0008*/ 	.word	0x000000ff


	//----- nvinfo : EIATTR_FRAME_SIZE
	.align		4
.L_16:
        /*000c*/ 	.byte	0x04, 0x11
        /*000e*/ 	.short	(.L_18 - .L_17)
	.align		4
.L_17:
        /*0010*/ 	.word	index@($__internal_2_$__cuda_sm10x_tcgen05_guardrail_trap_unallocated_columns_being_dealloced)
        /*0014*/ 	.word	0x000003d0


	//----- nvinfo : EIATTR_FRAME_SIZE
	.align		4
.L_18:
        /*0018*/ 	.byte	0x04, 0x11
        /*001a*/ 	.short	(.L_20 - .L_19)
	.align		4
.L_19:
        /*001c*/ 	.word	index@($__internal_1_$__cuda_sm10x_tcgen05_guardrail_trap_phase_invalid_during_alloc)
        /*0020*/ 	.word	0x000003d0


	//----- nvinfo : EIATTR_FRAME_SIZE
	.align		4
.L_20:
        /*0024*/ 	.byte	0x04, 0x11
        /*0026*/ 	.short	(.L_22 - .L_21)
	.align		4
.L_21:
        /*0028*/ 	.word	index@($__internal_0_$__cuda_sm10x_tcgen05_guardrail_trap_col_being_dealloced_not_returned_by_alloc)
        /*002c*/ 	.word	0x000003d0


	//----- nvinfo : EIATTR_FRAME_SIZE
	.align		4
.L_22:
        /*0030*/ 	.byte	0x04, 0x11
        /*0032*/ 	.short	(.L_24 - .L_23)
	.align		4
.L_23:
        /*0034*/ 	.word	index@(_ZN7cutlass13device_kernelINS_4gemm6kernel13GemmUniversalIN4cute5tupleIJiiiiEEENS1_10collective13CollectiveMmaINS1_35MainloopSm100TmaUmmaWarpSpecializedILi3ELi2ELi2ENS5_IJNS4_1CILi1EEESB_SB_EEEEENS5_IJNSA_ILi128EEENSA_ILi240EEESE_EEENS_12float_e4m3_tENS5_IJlSB_lEEESH_SI_NS4_8TiledMMAINS4_8MMA_AtomIJNS4_10MMA_TraitsINS4_19SM100_MMA_F8F6F4_SSEJSH_SH_fSE_SF_NS4_17integral_constantINS4_4UMMA5MajorELSP_0EEESQ_NSN_INSO_7ScaleInELSR_0EEESS_EEEEEENS4_6LayoutISC_NS5_IJNSA_ILi0EEESW_SW_EEEEENS5_IJNS4_10UnderscoreESZ_SZ_EEEEENS4_13SM90_TMA_LOADENS4_14ComposedLayoutINS4_7SwizzleILi3ELi4ELi3EEENS4_18smem_ptr_flag_bitsILi8EEENSV_INS5_IJNSA_ILi8EEESE_EEENS5_IJSE_SB_EEEEEEEvNS4_8identityES12_S1C_vS1D_EENS_8epilogue10collective18CollectiveEpilogueINS1F_23Sm100TmaWarpSpecializedILi1ELi1ELi240ELb0ELb0EEEJSG_NS5_IJNSV_ISE_SB_EENSV_ISF_SB_EEEEESH_SI_SH_SI_NS1F_6fusion15FusionCallbacksIS1J_NS1N_17LinearCombinationISH_fSH_fLNS_15FloatRoundStyleE2EEESG_S1M_JEEENS4_5SM1004TMEM4LOAD26SM100_TMEM_LOAD_32dp32b16xES12_NS13_INS14_ILi0ELi4ELi3EEES17_NSV_INS5_IJS18_NSA_ILi16EEEEEENS5_IJS1Y_SB_EEEEEEENS4_39AutoVectorizingCopyWithAssumedAlignmentILi128EEENS4_14SM90_TMA_STOREES22_S24_S24_EEEvvEEEEvNT_6ParamsE)
        /*0038*/ 	.word	0x000003d0


	//----- nvinfo : EIATTR_MIN_STACK_SIZE
	.align		4
.L_24:
        /*003c*/ 	.byte	0x04, 0x12
        /*003e*/ 	.short	(.L_26 - .L_25)
	.align		4
.L_25:
        /*0040*/ 	.word	index@(_ZN7cutlass13device_kernelINS_4gemm6kernel13GemmUniversalIN4cute5tupleIJiiiiEEENS1_10collective13CollectiveMmaINS1_35MainloopSm100TmaUmmaWarpSpecializedILi3ELi2ELi2ENS5_IJNS4_1CILi1EEESB_SB_EEEEENS5_IJNSA_ILi128EEENSA_ILi240EEESE_EEENS_12float_e4m3_tENS5_IJlSB_lEEESH_SI_NS4_8TiledMMAINS4_8MMA_AtomIJNS4_10MMA_TraitsINS4_19SM100_MMA_F8F6F4_SSEJSH_SH_fSE_SF_NS4_17integral_constantINS4_4UMMA5MajorELSP_0EEESQ_NSN_INSO_7ScaleInELSR_0EEESS_EEEEEENS4_6LayoutISC_NS5_IJNSA_ILi0EEESW_SW_EEEEENS5_IJNS4_10UnderscoreESZ_SZ_EEEEENS4_13SM90_TMA_LOADENS4_14ComposedLayoutINS4_7SwizzleILi3ELi4ELi3EEENS4_18smem_ptr_flag_bitsILi8EEENSV_INS5_IJNSA_ILi8EEESE_EEENS5_IJSE_SB_EEEEEEEvNS4_8identityES12_S1C_vS1D_EENS_8epilogue10collective18CollectiveEpilogueINS1F_23Sm100TmaWarpSpecializedILi1ELi1ELi240ELb0ELb0EEEJSG_NS5_IJNSV_ISE_SB_EENSV_ISF_SB_EEEEESH_SI_SH_SI_NS1F_6fusion15FusionCallbacksIS1J_NS1N_17LinearCombinationISH_fSH_fLNS_15FloatRoundStyleE2EEESG_S1M_JEEENS4_5SM1004TMEM4LOAD26SM100_TMEM_LOAD_32dp32b16xES12_NS13_INS14_ILi0ELi4ELi3EEES17_NSV_INS5_IJS18_NSA_ILi16EEEEEENS5_IJS1Y_SB_EEEEEEENS4_39AutoVectorizingCopyWithAssumedAlignmentILi128EEENS4_14SM90_TMA_STOREES22_S24_S24_EEEvvEEEEvNT_6ParamsE)
        /*0044*/ 	.word	0x000003d0
.L_26:


//--------------------- .nv.compat                --------------------------
	.section	.nv.compat,"",@"SHT_CUDA_COMPAT_INFO"
	.align	4
        /*0000*/ 	.byte	0x02, 0x09, 0x01, 0x00, 0x02, 0x02, 0x02, 0x00, 0x02, 0x05, 0x05, 0x00, 0x03, 0x07, 0x01, 0x01
        /*0010*/ 	.byte	0x02, 0x03, 0x01, 0x00, 0x02, 0x06, 0x01, 0x00, 0x04, 0x0b, 0x08, 0x00, 0x09, 0x00, 0x00, 0x00
        /*0020*/ 	.byte	0x00, 0x00, 0x00, 0x00


//--------------------- .nv.info._ZN7cutlass13device_kernelINS_4gemm6kernel13GemmUniversalIN4cute5tupleIJiiiiEEENS1_10collective13CollectiveMmaINS1_35MainloopSm100TmaUmmaWarpSpecializedILi3ELi2ELi2ENS5_IJNS4_1CILi1EEESB_SB_EEEEENS5_IJNSA_ILi128EEENSA_ILi240EEESE_EEENS_12float_e4m3_tENS5_IJlSB_lEEESH_SI_NS4_8TiledMMAINS4_8MMA_AtomIJNS4_10MMA_TraitsINS4_19SM100_MMA_F8F6F4_SSEJSH_SH_fSE_SF_NS4_17integral_constantINS4_4UMMA5MajorELSP_0EEESQ_NSN_INSO_7ScaleInELSR_0EEESS_EEEEEENS4_6LayoutISC_NS5_IJNSA_ILi0EEESW_SW_EEEEENS5_IJNS4_10UnderscoreESZ_SZ_EEEEENS4_13SM90_TMA_LOADENS4_14ComposedLayoutINS4_7SwizzleILi3ELi4ELi3EEENS4_18smem_ptr_flag_bitsILi8EEENSV_INS5_IJNSA_ILi8EEESE_EEENS5_IJSE_SB_EEEEEEEvNS4_8identityES12_S1C_vS1D_EENS_8epilogue10collective18CollectiveEpilogueINS1F_23Sm100TmaWarpSpecializedILi1ELi1ELi240ELb0ELb0EEEJSG_NS5_IJNSV_ISE_SB_EENSV_ISF_SB_EEEEESH_SI_SH_SI_NS1F_6fusion15FusionCallbacksIS1J_NS1N_17LinearCombinationISH_fSH_fLNS_15FloatRoundStyleE2EEESG_S1M_JEEENS4_5SM1004TMEM4LOAD26SM100_TMEM_LOAD_32dp32b16xES12_NS13_INS14_ILi0ELi4ELi3EEES17_NSV_INS5_IJS18_NSA_ILi16EEEEEENS5_IJS1Y_SB_EEEEEEENS4_39AutoVectorizingCopyWithAssumedAlignmentILi128EEENS4_14SM90_TMA_STOREES22_S24_S24_EEEvvEEEEvNT_6ParamsE --------------------------
	.section	.nv.info._ZN7cutlass13device_kernelINS_4gemm6kernel13GemmUniversalIN4cute5tupleIJiiiiEEENS1_10collective13CollectiveMmaINS1_35MainloopSm100TmaUmmaWarpSpecializedILi3ELi2ELi2ENS5_IJNS4_1CILi1EEESB_SB_EEEEENS5_IJNSA_ILi128EEENSA_ILi240EEESE_EEENS_12float_e4m3_tENS5_IJlSB_lEEESH_SI_NS4_8TiledMMAINS4_8MMA_AtomIJNS4_10MMA_TraitsINS4_19SM100_MMA_F8F6F4_SSEJSH_SH_fSE_SF_NS4_17integral_constantINS4_4UMMA5MajorELSP_0EEESQ_NSN_INSO_7ScaleInELSR_0EEESS_EEEEEENS4_6LayoutISC_NS5_IJNSA_ILi0EEESW_SW_EEEEENS5_IJNS4_10UnderscoreESZ_SZ_EEEEENS4_13SM90_TMA_LOADENS4_14ComposedLayoutINS4_7SwizzleILi3ELi4ELi3EEENS4_18smem_ptr_flag_bitsILi8EEENSV_INS5_IJNSA_ILi8EEESE_EEENS5_IJSE_SB_EEEEEEEvNS4_8identityES12_S1C_vS1D_EENS_8epilogue10collective18CollectiveEpilogueINS1F_23Sm100TmaWarpSpecializedILi1ELi1ELi240ELb0ELb0EEEJSG_NS5_IJNSV_ISE_SB_EENSV_ISF_SB_EEEEESH_SI_SH_SI_NS1F_6fusion15FusionCallbacksIS1J_NS1N_17LinearCombinationISH_fSH_fLNS_15FloatRoundStyleE2EEESG_S1M_JEEENS4_5SM1004TMEM4LOAD26SM100_TMEM_LOAD_32dp32b16xES12_NS13_INS14_ILi0ELi4ELi3EEES17_NSV_INS5_IJS18_NSA_ILi16EEEEEENS5_IJS1Y_SB_EEEEEEENS4_39AutoVectorizingCopyWithAssumedAlignmentILi128EEENS4_14SM90_TMA_STOREES22_S24_S24_EEEvvEEEEvNT_6ParamsE,"",@"SHT_CUDA_INFO"
	.sectionflags	@""
	.align	4


	//----- nvinfo : EIATTR_CUDA_API_VERSION
	.align		4
        /*0000*/ 	.byte	0x04, 0x37
        /*0002*/ 	.short	(.L_28 - .L_27)
.L_27:
        /*0004*/ 	.word	0x00000082


	//----- nvinfo : EIATTR_KPARAM_INFO
	.align		4
.L_28:
        /*0008*/ 	.byte	0x04, 0x17
        /*000a*/ 	.short	(.L_30 - .L_29)
.L_29:
        /*000c*/ 	.word	0x00000000
        /*0010*/ 	.short	0x0000
        /*0012*/ 	.short	0x0000
        /*0014*/ 	.byte	0x00, 0xf0, 0x01, 0x20


	//----- nvinfo : EIATTR_AT_ENTRY_FRAGMENTS
	.align		4
.L_30:
        /*0018*/ 	.byte	0x04, 0x4f
        /*001a*/ 	.short	(.L_32 - .L_31)


	//   ....[0]....
.L_31:
        /*001c*/ 	.word	0x00000006


	//----- nvinfo : EIATTR_RESERVED_SMEM_USED
	.align		4
.L_32:
        /*0020*/ 	.byte	0x01, 0x41
	.zero		2


	//----- nvinfo : EIATTR_SPARSE_MMA_MASK
	.align		4
        /*0024*/ 	.byte	0x03, 0x50
        /*0026*/ 	.short	0x0000


	//----- nvinfo : EIATTR_TCGEN05_1CTA_USED
	.align		4
        /*0028*/ 	.byte	0x01, 0x51
	.zero		2


	//----- nvinfo : EIATTR_MAXREG_COUNT
	.align		4
        /*002c*/ 	.byte	0x03, 0x1b
        /*002e*/ 	.short	0x00ff


	//----- nvinfo : EIATTR_NUM_BARRIERS
	.align		4
        /*0030*/ 	.byte	0x02, 0x4c
        /*0032*/ 	.byte	0x07
	.zero		1


	//----- nvinfo : EIATTR_EXTERNS
	.align		4
        /*0034*/ 	.byte	0x04, 0x0f
        /*0036*/ 	.short	(.L_34 - .L_33)


	//   ....[0]....
	.align		4
.L_33:
        /*0038*/ 	.word	index@(__assertfail)


	//----- nvinfo : EIATTR_ANNOTATIONS
	.align		4
.L_34:
        /*003c*/ 	.byte	0x04, 0x55
        /*003e*/ 	.short	(.L_36 - .L_35)


	//   ....[0]....
.L_35:
        /*0040*/ 	.word	0x00000001
        /*0044*/ 	.byte	0xb0, 0x00, 0x00, 0x00, 0x01, 0x00, 0x00, 0x00, 0x60, 0x01, 0x00, 0x00, 0x01, 0x00, 0x00, 0x00
        /* <DEDUP_REMOVED lines=273> */
        /*1164*/ 	.byte	0x10, 0xe3, 0x00, 0x00


	//----- nvinfo : EIATTR_MERCURY_ISA_VERSION
	.align		4
.L_36:
        /*1168*/ 	.byte	0x03, 0x5f
        /*116a*/ 	.short	0x0101


	//----- nvinfo : EIATTR_INT_WARP_WIDE_INSTR_OFFSETS
	.align		4
        /*116c*/ 	.byte	0x04, 0x31
        /*116e*/ 	.short	(.L_38 - .L_37)


	//   ....[0]....
.L_37:
        /*1170*/ 	.word	0x00003860


	//   ....[1]....
        /*1174*/ 	.word	0x00003880


	//   ....[2]....
        /*1178*/ 	.word	0x000038b0


	//   ....[3]....
        /*117c*/ 	.word	0x00004500


	//   ....[4]....
        /*1180*/ 	.word	0x00004570


	//   ....[5]....
        /*1184*/ 	.word	0x000045d0


	//   ....[6]....
        /*1188*/ 	.word	0x00004630


	//   ....[7]....
        /*118c*/ 	.word	0x00004690


	//   ....[8]....
        /*1190*/ 	.word	0x000046b0


	//   ....[9]....
        /*1194*/ 	.word	0x00004720


	//   ....[10]....
        /*1198*/ 	.word	0x00004760


	//   ....[11]....
        /*119c*/ 	.word	0x00004780


	//   ....[12]....
        /*11a0*/ 	.word	0x000047e0


	//   ....[13]....
        /*11a4*/ 	.word	0x00004820


	//   ....[14]....
        /*11a8*/ 	.word	0x00004840


	//   ....[15]....
        /*11ac*/ 	.word	0x000048a0


	//   ....[16]....
        /*11b0*/ 	.word	0x000048e0


	//   ....[17]....
        /*11b4*/ 	.word	0x00004950


	//   ....[18]....
        /*11b8*/ 	.word	0x00004970


	//----- nvinfo : EIATTR_COOP_GROUP_MASK_REGIDS
	.align		4
.L_38:
        /*11bc*/ 	.byte	0x04, 0x29
        /*11be*/ 	.short	(.L_40 - .L_39)


	//   ....[0]....
.L_39:
        /*11c0*/ 	.word	0xffffffff


	//   ....[1]....
        /*11c4*/ 	.word	0xffffffff


	//   ....[2]....
        /*11c8*/ 	.word	0xffffffff


	//   ....[3]....
        /*11cc*/ 	.word	0xffffffff


	//   ....[4]....
        /*11d0*/ 	.word	0xffffffff


	//   ....[5]....
        /*11d4*/ 	.word	0xffffffff


	//   ....[6]....
        /*11d8*/ 	.word	0xffffffff


	//   ....[7]....
        /*11dc*/ 	.word	0xffffffff


	//   ....[8]....
        /*11e0*/ 	.word	0xffffffff


	//   ....[9]....
        /*11e4*/ 	.word	0xffffffff


	//   ....[10]....
        /*11e8*/ 	.word	0xffffffff


	//   ....[11]....
        /*11ec*/ 	.word	0xffffffff


	//   ....[12]....
        /*11f0*/ 	.word	0xffffffff


	//----- nvinfo : EIATTR_COOP_GROUP_INSTR_OFFSETS
	.align		4
.L_40:
        /*11f4*/ 	.byte	0x04, 0x28
        /*11f6*/ 	.short	(.L_42 - .L_41)


	//   ....[0]....
.L_41:
        /*11f8*/ 	.word	0x00000080


	//   ....[1]....
        /*11fc*/ 	.word	0x00000540


	//   ....[2]....
        /*1200*/ 	.word	0x00000690


	//   ....[3]....
        /*1204*/ 	.word	0x000007d0


	//   ....[4]....
        /*1208*/ 	.word	0x000008d0


	//   ....[5]....
        /*120c*/ 	.word	0x00000a40


	//   ....[6]....
        /*1210*/ 	.word	0x00000ba0


	//   ....[7]....
        /*1214*/ 	.word	0x00001d90


	//   ....[8]....
        /*1218*/ 	.word	0x00002bf0


	//   ....[9]....
        /*121c*/ 	.word	0x00002e00


	//   ....[10]....
        /*1220*/ 	.word	0x00002e30


	//   ....[11]....
        /*1224*/ 	.word	0x00003740


	//   ....[12]....
        /*1228*/ 	.word	0x00003970


	//----- nvinfo : EIATTR_VRC_CTA_INIT_COUNT
	.align		4
.L_42:
        /*122c*/ 	.byte	0x02, 0x4a
        /*122e*/ 	.byte	0x80
	.zero		1


	//----- nvinfo : EIATTR_SYSCALL_OFFSETS
	.align		4
        /*1230*/ 	.byte	0x04, 0x46
        /*1232*/ 	.short	(.L_44 - .L_43)


	//   ....[0]....
.L_43:
        /*1234*/ 	.word	0x00006800


	//   ....[1]....
        /*1238*/ 	.word	0x00006970


	//   ....[2]....
        /*123c*/ 	.word	0x00006ae0


	//   ....[3]....
        /*1240*/ 	.word	0x00006c50


	//   ....[4]....
        /*1244*/ 	.word	0x00006dc0


	//   ....[5]....
        /*1248*/ 	.word	0x00006f30


	//   ....[6]....
        /*124c*/ 	.word	0x000070a0


	//   ....[7]....
        /*1250*/ 	.word	0x00007210


	//   ....[8]....
        /*1254*/ 	.word	0x00007380


	//   ....[9]....
        /*1258*/ 	.word	0x000074f0


	//   ....[10]....
        /*125c*/ 	.word	0x00007660


	//   ....[11]....
        /*1260*/ 	.word	0x000077d0


	//   ....[12]....
        /*1264*/ 	.word	0x00007970


	//   ....[13]....
        /*1268*/ 	.word	0x00007b10


	//   ....[14]....
        /*126c*/ 	.word	0x00007cb0


	//----- nvinfo : EIATTR_MBARRIER_INSTR_OFFSETS
	.align		4
.L_44:
        /*1270*/ 	.byte	0x04, 0x39
        /*1272*/ 	.short	(.L_46 - .L_45)


	//   ....[0]....
.L_45:
        /*1274*/ 	.word	0x00000620
        /*1278*/ 	.word	0x000000ff
        /*127c*/ 	.word	0x00000000
        /*1280*/ 	.short	0x0100
        /*1282*/ 	.byte	0x04
	.zero		1


	//   ....[1]....
        /*1284*/ 	.word	0x00000630
        /*1288*/ 	.word	0x000000ff
        /*128c*/ 	.word	0x00000018
        /*1290*/ 	.short	0x0100
        /*1292*/ 	.byte	0x04
	.zero		1


	//   ....[2]....
        /*1294*/ 	.word	0x00000640
        /*1298*/ 	.word	0x000000ff
        /*129c*/ 	.word	0x00000008
        /*12a0*/ 	.short	0x0100
        /*12a2*/ 	.byte	0x04
	.zero		1


	//   ....[3]....
        /*12a4*/ 	.word	0x00000650
        /*12a8*/ 	.word	0x000000ff
        /*12ac*/ 	.word	0x00000020
        /*12b0*/ 	.short	0x0100
        /*12b2*/ 	.byte	0x04
	.zero		1


	//   ....[4]....
        /*12b4*/ 	.word	0x00000660
        /*12b8*/ 	.word	0x000000ff
        /*12bc*/ 	.word	0x00000010
        /*12c0*/ 	.short	0x0100
        /*12c2*/ 	.byte	0x04
	.zero		1


	//   ....[5]....
        /*12c4*/ 	.word	0x00000670
        /*12c8*/ 	.word	0x000000ff
        /*12cc*/ 	.word	0x00000028
        /*12d0*/ 	.short	0x0100
        /*12d2*/ 	.byte	0x04
	.zero		1


	//   ....[6]....
        /*12d4*/ 	.word	0x000007a0
        /*12d8*/ 	.word	0x000000ff
        /*12dc*/ 	.word	0x00000030
        /*12e0*/ 	.short	0x0100
        /*12e2*/ 	.byte	0x04
	.zero		1


	//   ....[7]....
        /*12e4*/ 	.word	0x000007b0
        /*12e8*/ 	.word	0x000000ff
        /*12ec*/ 	.word	0x00000038
        /*12f0*/ 	.short	0x0100
        /*12f2*/ 	.byte	0x04
	.zero		1


	//   ....[8]....
        /*12f4*/ 	.word	0x000008a0
        /*12f8*/ 	.word	0x000000ff
        /*12fc*/ 	.word	0x00000040
        /*1300*/ 	.short	0x0100
        /*1302*/ 	.byte	0x04
	.zero		1


	//   ....[9]....
        /*1304*/ 	.word	0x000008b0
        /*1308*/ 	.word	0x000000ff
        /*130c*/ 	.word	0x00000048
        /*1310*/ 	.short	0x0100
        /*1312*/ 	.byte	0x04
	.zero		1


	//   ....[10]....
        /*1314*/ 	.word	0x000009f0
        /*1318*/ 	.word	0x000000ff
        /*131c*/ 	.word	0x00000050
        /*1320*/ 	.short	0x0100
        /*1322*/ 	.byte	0x04
	.zero		1


	//   ....[11]....
        /*1324*/ 	.word	0x00000a00
        /*1328*/ 	.word	0x000000ff
        /*132c*/ 	.word	0x00000060
        /*1330*/ 	.short	0x0100
        /*1332*/ 	.byte	0x04
	.zero		1


	//   ....[12]....
        /*1334*/ 	.word	0x00000a10
        /*1338*/ 	.word	0x000000ff
        /*133c*/ 	.word	0x00000058
        /*1340*/ 	.short	0x0100
        /*1342*/ 	.byte	0x04
	.zero		1


	//   ....[13]....
        /*1344*/ 	.word	0x00000a20
        /*1348*/ 	.word	0x000000ff
        /*134c*/ 	.word	0x00000068
        /*1350*/ 	.short	0x0100
        /*1352*/ 	.byte	0x04
	.zero		1


	//   ....[14]....
        /*1354*/ 	.word	0x00000b50
        /*1358*/ 	.word	0x000000ff
        /*135c*/ 	.word	0x00000070
        /*1360*/ 	.short	0x0100
        /*1362*/ 	.byte	0x04
	.zero		1


	//   ....[15]....
        /*1364*/ 	.word	0x00000b60
        /*1368*/ 	.word	0x000000ff
        /*136c*/ 	.word	0x00000080
        /*1370*/ 	.short	0x0100
        /*1372*/ 	.byte	0x04
	.zero		1


	//   ....[16]....
        /*1374*/ 	.word	0x00000b70
        /*1378*/ 	.word	0x000000ff
        /*137c*/ 	.word	0x00000078
        /*1380*/ 	.short	0x0100
        /*1382*/ 	.byte	0x04
	.zero		1


	//   ....[17]....
        /*1384*/ 	.word	0x00000b80
        /*1388*/ 	.word	0x000000ff
        /*138c*/ 	.word	0x00000088
        /*1390*/ 	.short	0x0100
        /*1392*/ 	.byte	0x04
	.zero		1


	//   ....[18]....
        /*1394*/ 	.word	0x00000c90
        /*1398*/ 	.word	0x000000ff
        /*139c*/ 	.word	0x00000090
        /*13a0*/ 	.short	0x0100
        /*13a2*/ 	.byte	0x04
	.zero		1


	//   ....[19]....
        /*13a4*/ 	.word	0x00000ca0
        /*13a8*/ 	.word	0x000000ff
        /*13ac*/ 	.word	0x000000a0
        /*13b0*/ 	.short	0x0100
        /*13b2*/ 	.byte	0x04
	.zero		1


	//   ....[20]....
        /*13b4*/ 	.word	0x00000cb0
        /*13b8*/ 	.word	0x000000ff
        /*13bc*/ 	.word	0x00000098
        /*13c0*/ 	.short	0x0100
        /*13c2*/ 	.byte	0x04
	.zero		1


	//   ....[21]....
        /*13c4*/ 	.word	0x00000cc0
        /*13c8*/ 	.word	0x000000ff
        /*13cc*/ 	.word	0x000000a8
        /*13d0*/ 	.short	0x0100
        /*13d2*/ 	.byte	0x04
	.zero		1


	//   ....[22]....
        /*13d4*/ 	.word	0x000016b0
        /*13d8*/ 	.word	0x00000003
        /*13dc*/ 	.word	0x000000a0
        /*13e0*/ 	.short	0x010a
        /*13e2*/ 	.byte	0xff
	.zero		1


	//   ....[23]....
        /*13e4*/ 	.word	0x000016e0
        /*13e8*/ 	.word	0x00000003
        /*13ec*/ 	.word	0x00000090
        /*13f0*/ 	.short	0x0101
        /*13f2*/ 	.byte	0xff
	.zero		1


	//   ....[24]....
        /*13f4*/ 	.word	0x000017b0
        /*13f8*/ 	.word	0x000000ff
        /*13fc*/ 	.word	0x00000018
        /*1400*/ 	.short	0x010a
        /*1402*/ 	.byte	0x06
	.zero		1


	//   ....[25]....
        /*1404*/ 	.word	0x00001830
        /*1408*/ 	.word	0x000000ff
        /*140c*/ 	.word	0x00000018
        /*1410*/ 	.short	0x010a
        /*1412*/ 	.byte	0x21
	.zero		1


	//   ....[26]....
        /*1414*/ 	.word	0x00001980
        /*1418*/ 	.word	0x000000ff
        /*141c*/ 	.word	0x00000018
        /*1420*/ 	.short	0x010a
        /*1422*/ 	.byte	0x08
	.zero		1


	//   ....[27]....
        /*1424*/ 	.word	0x00001a90
        /*1428*/ 	.word	0x000000ff
        /*142c*/ 	.word	0x00000048
        /*1430*/ 	.short	0x0101
        /*1432*/ 	.byte	0x04
	.zero		1


	//   ....[28]....
        /*1434*/ 	.word	0x00001ab0
        /*1438*/ 	.word	0x000000ff
        /*143c*/ 	.word	0x00000018
        /*1440*/ 	.short	0x010a
        /*1442*/ 	.byte	0x06
	.zero		1


	//   ....[29]....
        /*1444*/ 	.word	0x00001b30
        /*1448*/ 	.word	0x000000ff
        /*144c*/ 	.word	0x00000018
        /*1450*/ 	.short	0x010a
        /*1452*/ 	.byte	0x11
	.zero		1


	//   ....[30]....
        /*1454*/ 	.word	0x00001c80
        /*1458*/ 	.word	0x000000ff
        /*145c*/ 	.word	0x00000018
        /*1460*/ 	.short	0x010a
        /*1462*/ 	.byte	0x08
	.zero		1


	//   ....[31]....
        /*1464*/ 	.word	0x00001dc0
        /*1468*/ 	.word	0x00000003
        /*146c*/ 	.word	0x00000050
        /*1470*/ 	.short	0x010a
        /*1472*/ 	.byte	0xff
	.zero		1


	//   ....[32]....
        /*1474*/ 	.word	0x00001f10
        /*1478*/ 	.word	0x00000000
        /*147c*/ 	.word	0x00000000
        /*1480*/ 	.short	0x0101
        /*1482*/ 	.byte	0xff
	.zero		1


	//   ....[33]....
        /*1484*/ 	.word	0x000024f0
        /*1488*/ 	.word	0x000000ff
        /*148c*/ 	.word	0x00000000
        /*1490*/ 	.short	0x010a
        /*1492*/ 	.byte	0x04
	.zero		1


	//   ....[34]....
        /*1494*/ 	.word	0x00002580
        /*1498*/ 	.word	0x000000ff
        /*149c*/ 	.word	0x00000000
        /*14a0*/ 	.short	0x010a
        /*14a2*/ 	.byte	0x05
	.zero		1


	//   ....[35]....
        /*14a4*/ 	.word	0x00002620
        /*14a8*/ 	.word	0x00000000
        /*14ac*/ 	.word	0x00000000
        /*14b0*/ 	.short	0x010a
        /*14b2*/ 	.byte	0xff
	.zero		1


	//   ....[36]....
        /*14b4*/ 	.word	0x00002740
        /*14b8*/ 	.word	0x00000002
        /*14bc*/ 	.word	0x00000090
        /*14c0*/ 	.short	0x010a
        /*14c2*/ 	.byte	0xff
	.zero		1


	//   ....[37]....
        /*14c4*/ 	.word	0x000027a0
        /*14c8*/ 	.word	0x00000004
        /*14cc*/ 	.word	0x00000000
        /*14d0*/ 	.short	0x0101
        /*14d2*/ 	.byte	0xff
	.zero		1


	//   ....[38]....
        /*14d4*/ 	.word	0x000027c0
        /*14d8*/ 	.word	0x000000ff
        /*14dc*/ 	.word	0x00000060
        /*14e0*/ 	.short	0x010a
        /*14e2*/ 	.byte	0x04
	.zero		1


	//   ....[39]....
        /*14e4*/ 	.word	0x000028e0
        /*14e8*/ 	.word	0x00000002
        /*14ec*/ 	.word	0x00000050
        /*14f0*/ 	.short	0x010a
        /*14f2*/ 	.byte	0xff
	.zero		1


	//   ....[40]....
        /*14f4*/ 	.word	0x000029f0
        /*14f8*/ 	.word	0x00000002
        /*14fc*/ 	.word	0x00000000
        /*1500*/ 	.short	0x0101
        /*1502*/ 	.byte	0xff
	.zero		1


	//   ....[41]....
        /*1504*/ 	.word	0x00002a80
        /*1508*/ 	.word	0x000000ff
        /*150c*/ 	.word	0x00000060
        /*1510*/ 	.short	0x0106
        /*1512*/ 	.byte	0x04
	.zero		1


	//   ....[42]....
        /*1514*/ 	.word	0x00002aa0
        /*1518*/ 	.word	0x000000ff
        /*151c*/ 	.word	0x00000060
        /*1520*/ 	.short	0x010a
        /*1522*/ 	.byte	0x04
	.zero		1


	//   ....[43]....
        /*1524*/ 	.word	0x00002b30
        /*1528*/ 	.word	0x000000ff
        /*152c*/ 	.word	0x00000060
        /*1530*/ 	.short	0x0106
        /*1532*/ 	.byte	0x07
	.zero		1


	//   ....[44]....
        /*1534*/ 	.word	0x00002b70
        /*1538*/ 	.word	0x00000000
        /*153c*/ 	.word	0x00000060
        /*1540*/ 	.short	0x010a
        /*1542*/ 	.byte	0xff
	.zero		1


	//   ....[45]....
        /*1544*/ 	.word	0x000030b0
        /*1548*/ 	.word	0x00000000
        /*154c*/ 	.word	0x00000050
        /*1550*/ 	.short	0x010a
        /*1552*/ 	.byte	0xff
	.zero		1


	//   ....[46]....
        /*1554*/ 	.word	0x000031c0
        /*1558*/ 	.word	0x00000003
        /*155c*/ 	.word	0x00000000
        /*1560*/ 	.short	0x0101
        /*1562*/ 	.byte	0xff
	.zero		1


	//   ....[47]....
        /*1564*/ 	.word	0x000031d0
        /*1568*/ 	.word	0x000000ff
        /*156c*/ 	.word	0x00000000
        /*1570*/ 	.short	0x010a
        /*1572*/ 	.byte	0x05
	.zero		1


	//   ....[48]....
        /*1574*/ 	.word	0x000031e0
        /*1578*/ 	.word	0x000000ff
        /*157c*/ 	.word	0x00000080
        /*1580*/ 	.short	0x010a
        /*1582*/ 	.byte	0x1d
	.zero		1


	//   ....[49]....
        /*1584*/ 	.word	0x000032b0
        /*1588*/ 	.word	0x000000ff
        /*158c*/ 	.word	0x00000000
        /*1590*/ 	.short	0x010a
        /*1592*/ 	.byte	0x07
	.zero		1


	//   ....[50]....
        /*1594*/ 	.word	0x000033f0
        /*1598*/ 	.word	0x000000ff
        /*159c*/ 	.word	0x00000000
        /*15a0*/ 	.short	0x010a
        /*15a2*/ 	.byte	0x06
	.zero		1


	//   ....[51]....
        /*15a4*/ 	.word	0x00003690
        /*15a8*/ 	.word	0x000000ff
        /*15ac*/ 	.word	0x00000000
        /*15b0*/ 	.short	0x010a
        /*15b2*/ 	.byte	0x04
	.zero		1


	//   ....[52]....
        /*15b4*/ 	.word	0x00003720
        /*15b8*/ 	.word	0x000000ff
        /*15bc*/ 	.word	0x00000000
        /*15c0*/ 	.short	0x010a
        /*15c2*/ 	.byte	0x04
	.zero		1


	//   ....[53]....
        /*15c4*/ 	.word	0x00003c00
        /*15c8*/ 	.word	0x00000003
        /*15cc*/ 	.word	0x00000050
        /*15d0*/ 	.short	0x010a
        /*15d2*/ 	.byte	0xff
	.zero		1


	//   ....[54]....
        /*15d4*/ 	.word	0x00003d70
        /*15d8*/ 	.word	0x00000000
        /*15dc*/ 	.word	0x00000000
        /*15e0*/ 	.short	0x0101
        /*15e2*/ 	.byte	0xff
	.zero		1


	//   ....[55]....
        /*15e4*/ 	.word	0x00004230
        /*15e8*/ 	.word	0x000000ff
        /*15ec*/ 	.word	0x00000048
        /*15f0*/ 	.short	0x010a
        /*15f2*/ 	.byte	0x1d
	.zero		1


	//   ....[56]....
        /*15f4*/ 	.word	0x00004410
        /*15f8*/ 	.word	0x000000ff
        /*15fc*/ 	.word	0x00000038
        /*1600*/ 	.short	0x010a
        /*1602*/ 	.byte	0x1d
	.zero		1


	//   ....[57]....
        /*1604*/ 	.word	0x00004990
        /*1608*/ 	.word	0x000000ff
        /*160c*/ 	.word	0x00000030
        /*1610*/ 	.short	0x010b
        /*1612*/ 	.byte	0x1d
	.zero		1


	//   ....[58]....
        /*1614*/ 	.word	0x000049a0
        /*1618*/ 	.word	0x000000ff
        /*161c*/ 	.word	0x00000000
        /*1620*/ 	.short	0x0101
        /*1622*/ 	.byte	0x31
	.zero		1


	//   ....[59]....
        /*1624*/ 	.word	0x00004a40
        /*1628*/ 	.word	0x00000000
        /*162c*/ 	.word	0x00000038
        /*1630*/ 	.short	0x010a
        /*1632*/ 	.byte	0xff
	.zero		1


	//   ....[60]....
        /*1634*/ 	.word	0x00004e30
        /*1638*/ 	.word	0x000000ff
        /*163c*/ 	.word	0x00000050
        /*1640*/ 	.short	0x010a
        /*1642*/ 	.byte	0x04
	.zero		1


	//   ....[61]....
        /*1644*/ 	.word	0x00004f00
        /*1648*/ 	.word	0x000000ff
        /*164c*/ 	.word	0x00000000
        /*1650*/ 	.short	0x0101
        /*1652*/ 	.byte	0x04
	.zero		1


	//   ....[62]....
        /*1654*/ 	.word	0x00005b80
        /*1658*/ 	.word	0x000000ff
        /*165c*/ 	.word	0x00000030
        /*1660*/ 	.short	0x010a
        /*1662*/ 	.byte	0x10
	.zero		1


	//   ....[63]....
        /*1664*/ 	.word	0x00005be0
        /*1668*/ 	.word	0x000000ff
        /*166c*/ 	.word	0x00000070
        /*1670*/ 	.short	0x010a
        /*1672*/ 	.byte	0x05
	.zero		1


	//   ....[64]....
        /*1674*/ 	.word	0x00005fb0
        /*1678*/ 	.word	0x000000ff
        /*167c*/ 	.word	0x00000030
        /*1680*/ 	.short	0x010a
        /*1682*/ 	.byte	0x10
	.zero		1


	//   ....[65]....
        /*1684*/ 	.word	0x00006640
        /*1688*/ 	.word	0x000000ff
        /*168c*/ 	.word	0x00000000
        /*1690*/ 	.short	0x0101
        /*1692*/ 	.byte	0x04
	.zero		1


	//   ....[66]....
        /*1694*/ 	.word	0x000066e0
        /*1698*/ 	.word	0x000000ff
        /*169c*/ 	.word	0x00000070
        /*16a0*/ 	.short	0x010a
        /*16a2*/ 	.byte	0x05
	.zero		1


	//   ....[67]....
        /*16a4*/ 	.word	0x0000cf00
        /*16a8*/ 	.word	0x000000ff
        /*16ac*/ 	.word	0x00000000
        /*16b0*/ 	.short	0x0101
        /*16b2*/ 	.byte	0x05
	.zero		1


	//   ....[68]....
        /*16b4*/ 	.word	0x0000e340
        /*16b8*/ 	.word	0x00000003
        /*16bc*/ 	.word	0x000000a0
        /*16c0*/ 	.short	0x010a
        /*16c2*/ 	.byte	0xff
	.zero		1


	//   ....[69]....
        /*16c4*/ 	.word	0x0000e3a0
        /*16c8*/ 	.word	0x00000000
        /*16cc*/ 	.word	0x00000018
        /*16d0*/ 	.short	0x010a
        /*16d2*/ 	.byte	0xff
	.zero		1


	//   ....[70]....
        /*16d4*/ 	.word	0x0000e400
        /*16d8*/ 	.word	0x00000000
        /*16dc*/ 	.word	0x00000018
        /*16e0*/ 	.short	0x010a
        /*16e2*/ 	.byte	0xff
	.zero		1


	//   ....[71]....
        /*16e4*/ 	.word	0x0000e450
        /*16e8*/ 	.word	0x00000003
        /*16ec*/ 	.word	0x00000050
        /*16f0*/ 	.short	0x010a
        /*16f2*/ 	.byte	0xff
	.zero		1


	//   ....[72]....
        /*16f4*/ 	.word	0x0000e4b0
        /*16f8*/ 	.word	0x00000000
        /*16fc*/ 	.word	0x00000000
        /*1700*/ 	.short	0x010a
        /*1702*/ 	.byte	0xff
	.zero		1


	//   ....[73]....
        /*1704*/ 	.word	0x0000e510
        /*1708*/ 	.word	0x00000000
        /*170c*/ 	.word	0x00000000
        /*1710*/ 	.short	0x010a
        /*1712*/ 	.byte	0xff
	.zero		1


	//   ....[74]....
        /*1714*/ 	.word	0x0000e560
        /*1718*/ 	.word	0x00000002
        /*171c*/ 	.word	0x00000090
        /*1720*/ 	.short	0x010a
        /*1722*/ 	.byte	0xff
	.zero		1


	//   ....[75]....
        /*1724*/ 	.word	0x0000e5c0
        /*1728*/ 	.word	0x00000002
        /*172c*/ 	.word	0x00000060
        /*1730*/ 	.short	0x010a
        /*1732*/ 	.byte	0xff
	.zero		1


	//   ....[76]....
        /*1734*/ 	.word	0x0000e610
        /*1738*/ 	.word	0x00000002
        /*173c*/ 	.word	0x00000050
        /*1740*/ 	.short	0x010a
        /*1742*/ 	.byte	0xff
	.zero		1


	//   ....[77]....
        /*1744*/ 	.word	0x0000e670
        /*1748*/ 	.word	0x00000000
        /*174c*/ 	.word	0x00000060
        /*1750*/ 	.short	0x010a
        /*1752*/ 	.byte	0xff
	.zero		1


	//   ....[78]....
        /*1754*/ 	.word	0x0000e6c0
        /*1758*/ 	.word	0x00000000
        /*175c*/ 	.word	0x00000050
        /*1760*/ 	.short	0x010a
        /*1762*/ 	.byte	0xff
	.zero		1


	//   ....[79]....
        /*1764*/ 	.word	0x0000e720
        /*1768*/ 	.word	0x00000003
        /*176c*/ 	.word	0x00000080
        /*1770*/ 	.short	0x010a
        /*1772*/ 	.byte	0xff
	.zero		1


	//   ....[80]....
        /*1774*/ 	.word	0x0000e780
        /*1778*/ 	.word	0x00000000
        /*177c*/ 	.word	0x00000000
        /*1780*/ 	.short	0x010a
        /*1782*/ 	.byte	0xff
	.zero		1


	//   ....[81]....
        /*1784*/ 	.word	0x0000e7e0
        /*1788*/ 	.word	0x00000000
        /*178c*/ 	.word	0x00000000
        /*1790*/ 	.short	0x010a
        /*1792*/ 	.byte	0xff
	.zero		1


	//   ....[82]....
        /*1794*/ 	.word	0x0000e840
        /*1798*/ 	.word	0x00000000
        /*179c*/ 	.word	0x00000000
        /*17a0*/ 	.short	0x010a
        /*17a2*/ 	.byte	0xff
	.zero		1


	//   ....[83]....
        /*17a4*/ 	.word	0x0000e890
        /*17a8*/ 	.word	0x00000003
        /*17ac*/ 	.word	0x00000050
        /*17b0*/ 	.short	0x010a
        /*17b2*/ 	.byte	0xff
	.zero		1


	//   ....[84]....
        /*17b4*/ 	.word	0x0000e8f0
        /*17b8*/ 	.word	0x00000000
        /*17bc*/ 	.word	0x00000048
        /*17c0*/ 	.short	0x010a
        /*17c2*/ 	.byte	0xff
	.zero		1


	//   ....[85]....
        /*17c4*/ 	.word	0x0000e950
        /*17c8*/ 	.word	0x00000003
        /*17cc*/ 	.word	0x00000038
        /*17d0*/ 	.short	0x010a
        /*17d2*/ 	.byte	0xff
	.zero		1


	//   ....[86]....
        /*17d4*/ 	.word	0x0000e9b0
        /*17d8*/ 	.word	0x00000000
        /*17dc*/ 	.word	0x00000050
        /*17e0*/ 	.short	0x010a
        /*17e2*/ 	.byte	0xff
	.zero		1


	//   ....[87]....
        /*17e4*/ 	.word	0x0000ea10
        /*17e8*/ 	.word	0x00000003
        /*17ec*/ 	.word	0x00000030
        /*17f0*/ 	.short	0x010a
        /*17f2*/ 	.byte	0xff
	.zero		1


	//   ....[88]....
        /*17f4*/ 	.word	0x0000ea70
        /*17f8*/ 	.word	0x00000003
        /*17fc*/ 	.word	0x00000070
        /*1800*/ 	.short	0x010a
        /*1802*/ 	.byte	0xff
	.zero		1


	//----- nvinfo : EIATTR_NUM_MBARRIERS
	.align		4
.L_46:
        /*1804*/ 	.byte	0x03, 0x38
        /*1806*/ 	.short	0x0016


	//----- nvinfo : EIATTR_EXIT_INSTR_OFFSETS
	.align		4
        /*1808*/ 	.byte	0x04, 0x1c
        /*180a*/ 	.short	(.L_48 - .L_47)


	//   ....[0]....
.L_47:
        /*180c*/ 	.word	0x00002650


	//   ....[1]....
        /*1810*/ 	.word	0x00002b40


	//   ....[2]....
        /*1814*/ 	.word	0x00002ba0


	//   ....[3]....
        /*1818*/ 	.word	0x00003980


	//   ....[4]....
        /*181c*/ 	.word	0x00004a70


	//   ....[5]....
        /*1820*/ 	.word	0x00004ab0


	//   ....[6]....
        /*1824*/ 	.word	0x0000e330


	//----- nvinfo : EIATTR_MAX_THREADS
	.align		4
.L_48:
        /*1828*/ 	.byte	0x04, 0x05
        /*182a*/ 	.short	(.L_50 - .L_49)
.L_49:
        /*182c*/ 	.word	0x00000100
        /*1830*/ 	.word	0x00000001
        /*1834*/ 	.word	0x00000001


	//----- nvinfo : EIATTR_CRS_STACK_SIZE
	.align		4
.L_50:
        /*1838*/ 	.byte	0x04, 0x1e
        /*183a*/ 	.short	(.L_52 - .L_51)
.L_51:
        /*183c*/ 	.word	0x00000000


	//----- nvinfo : EIATTR_CBANK_PARAM_SIZE
	.align		4
.L_52:
        /*1840*/ 	.byte	0x03, 0x19
        /*1842*/ 	.short	0x0800


	//----- nvinfo : EIATTR_PARAM_CBANK
	.align		4
        /*1844*/ 	.byte	0x04, 0x0a
        /*1846*/ 	.short	(.L_54 - .L_53)
	.align		4
.L_53:
        /*1848*/ 	.word	index@(.nv.constant0._ZN7cutlass13device_kernelINS_4gemm6kernel13GemmUniversalIN4cute5tupleIJiiiiEEENS1_10collective13CollectiveMmaINS1_35MainloopSm100TmaUmmaWarpSpecializedILi3ELi2ELi2ENS5_IJNS4_1CILi1EEESB_SB_EEEEENS5_IJNSA_ILi128EEENSA_ILi240EEESE_EEENS_12float_e4m3_tENS5_IJlSB_lEEESH_SI_NS4_8TiledMMAINS4_8MMA_AtomIJNS4_10MMA_TraitsINS4_19SM100_MMA_F8F6F4_SSEJSH_SH_fSE_SF_NS4_17integral_constantINS4_4UMMA5MajorELSP_0EEESQ_NSN_INSO_7ScaleInELSR_0EEESS_EEEEEENS4_6LayoutISC_NS5_IJNSA_ILi0EEESW_SW_EEEEENS5_IJNS4_10UnderscoreESZ_SZ_EEEEENS4_13SM90_TMA_LOADENS4_14ComposedLayoutINS4_7SwizzleILi3ELi4ELi3EEENS4_18smem_ptr_flag_bitsILi8EEENSV_INS5_IJNSA_ILi8EEESE_EEENS5_IJSE_SB_EEEEEEEvNS4_8identityES12_S1C_vS1D_EENS_8epilogue10collective18CollectiveEpilogueINS1F_23Sm100TmaWarpSpecializedILi1ELi1ELi240ELb0ELb0EEEJSG_NS5_IJNSV_ISE_SB_EENSV_ISF_SB_EEEEESH_SI_SH_SI_NS1F_6fusion15FusionCallbacksIS1J_NS1N_17LinearCombinationISH_fSH_fLNS_15FloatRoundStyleE2EEESG_S1M_JEEENS4_5SM1004TMEM4LOAD26SM100_TMEM_LOAD_32dp32b16xES12_NS13_INS14_ILi0ELi4ELi3EEES17_NSV_INS5_IJS18_NSA_ILi16EEEEEENS5_IJS1Y_SB_EEEEEEENS4_39AutoVectorizingCopyWithAssumedAlignmentILi128EEENS4_14SM90_TMA_STOREES22_S24_S24_EEEvvEEEEvNT_6ParamsE)
        /*184c*/ 	.short	0x0380
        /*184e*/ 	.short	0x0800


	//----- nvinfo : EIATTR_SW_WAR
	.align		4
.L_54:
        /*1850*/ 	.byte	0x04, 0x36
        /*1852*/ 	.short	(.L_56 - .L_55)
.L_55:
        /*1854*/ 	.word	0x00000008
.L_56:


//--------------------- .nv.callgraph             --------------------------
	.section	.nv.callgraph,"",@"SHT_CUDA_CALLGRAPH"
	.align	4
	.sectionentsize	8
	.align		4
        /*0000*/ 	.word	0x00000000
	.align		4
        /*0004*/ 	.word	0xffffffff
	.align		4
        /*0008*/ 	.word	index@(_ZN7cutlass13device_kernelINS_4gemm6kernel13GemmUniversalIN4cute5tupleIJiiiiEEENS1_10collective13CollectiveMmaINS1_35MainloopSm100TmaUmmaWarpSpecializedILi3ELi2ELi2ENS5_IJNS4_1CILi1EEESB_SB_EEEEENS5_IJNSA_ILi128EEENSA_ILi240EEESE_EEENS_12float_e4m3_tENS5_IJlSB_lEEESH_SI_NS4_8TiledMMAINS4_8MMA_AtomIJNS4_10MMA_TraitsINS4_19SM100_MMA_F8F6F4_SSEJSH_SH_fSE_SF_NS4_17integral_constantINS4_4UMMA5MajorELSP_0EEESQ_NSN_INSO_7ScaleInELSR_0EEESS_EEEEEENS4_6LayoutISC_NS5_IJNSA_ILi0EEESW_SW_EEEEENS5_IJNS4_10UnderscoreESZ_SZ_EEEEENS4_13SM90_TMA_LOADENS4_14ComposedLayoutINS4_7SwizzleILi3ELi4ELi3EEENS4_18smem_ptr_flag_bitsILi8EEENSV_INS5_IJNSA_ILi8EEESE_EEENS5_IJSE_SB_EEEEEEEvNS4_8identityES12_S1C_vS1D_EENS_8epilogue10collective18CollectiveEpilogueINS1F_23Sm100TmaWarpSpecializedILi1ELi1ELi240ELb0ELb0EEEJSG_NS5_IJNSV_ISE_SB_EENSV_ISF_SB_EEEEESH_SI_SH_SI_NS1F_6fusion15FusionCallbacksIS1J_NS1N_17LinearCombinationISH_fSH_fLNS_15FloatRoundStyleE2EEESG_S1M_JEEENS4_5SM1004TMEM4LOAD26SM100_TMEM_LOAD_32dp32b16xES12_NS13_INS14_ILi0ELi4ELi3EEES17_NSV_INS5_IJS18_NSA_ILi16EEEEEENS5_IJS1Y_SB_EEEEEEENS4_39AutoVectorizingCopyWithAssumedAlignmentILi128EEENS4_14SM90_TMA_STOREES22_S24_S24_EEEvvEEEEvNT_6ParamsE)
	.align		4
        /*000c*/ 	.word	index@(__assertfail)
	.align		4
        /*0010*/ 	.word	0x00000000
	.align		4
        /*0014*/ 	.word	0xfffffffe
	.align		4
        /*0018*/ 	.word	0x00000000
	.align		4
        /*001c*/ 	.word	0xfffffffd
	.align		4
        /*0020*/ 	.word	0x00000000
	.align		4
        /*0024*/ 	.word	0xfffffffc


//--------------------- .nv.constant4             --------------------------
	.section	.nv.constant4,"a",@progbits
	.align	8
	.align		8
.nv.constant4:
        /*0000*/ 	.dword	__assertfail
	.align		8
        /*0008*/ 	.dword	__unnamed_1
	.align		8
        /*0010*/ 	.dword	_ZN40_INTERNAL_9e8536d5_4_k_cu_a01ee0d9_277614cuda3std3__45__cpo5beginE
	.align		8
        /*0018*/ 	.dword	_ZN40_INTERNAL_9e8536d5_4_k_cu_a01ee0d9_277614cuda3std3__45__cpo3endE
	.align		8
        /*0020*/ 	.dword	_ZN40_INTERNAL_9e8536d5_4_k_cu_a01ee0d9_277614cuda3std3__45__cpo6cbeginE
	.align		8
        /*0028*/ 	.dword	_ZN40_INTERNAL_9e8536d5_4_k_cu_a01ee0d9_277614cuda3std3__45__cpo4cendE
	.align		8
        /*0030*/ 	.dword	_ZN40_INTERNAL_9e8536d5_4_k_cu_a01ee0d9_277614cuda3std3__442_GLOBAL__N__9e8536d5_4_k_cu_a01ee0d9_277616ignoreE
	.align		8
        /*0038*/ 	.dword	_ZN40_INTERNAL_9e8536d5_4_k_cu_a01ee0d9_277614cuda3std3__419piecewise_constructE
	.align		8
        /*0040*/ 	.dword	_ZN40_INTERNAL_9e8536d5_4_k_cu_a01ee0d9_277614cuda3std3__48in_placeE
	.align		8
        /*0048*/ 	.dword	_ZN40_INTERNAL_9e8536d5_4_k_cu_a01ee0d9_277614cuda3std6ranges3__45__cpo4swapE
	.align		8
        /*0050*/ 	.dword	_ZN40_INTERNAL_9e8536d5_4_k_cu_a01ee0d9_277614cuda3std6ranges3__45__cpo9iter_moveE
	.align		8
        /*0058*/ 	.dword	_ZN40_INTERNAL_9e8536d5_4_k_cu_a01ee0d9_277614cute7productE
	.align		8
        /*0060*/ 	.dword	_ZN40_INTERNAL_9e8536d5_4_k_cu_a01ee0d9_277614cute1_E
	.align		8
        /*0068*/ 	.dword	$str$25
	.align		8
        /*0070*/ 	.dword	$str$26


//--------------------- .text._ZN7cutlass13device_kernelINS_4gemm6kernel13GemmUniversalIN4cute5tupleIJiiiiEEENS1_10collective13CollectiveMmaINS1_35MainloopSm100TmaUmmaWarpSpecializedILi3ELi2ELi2ENS5_IJNS4_1CILi1EEESB_SB_EEEEENS5_IJNSA_ILi128EEENSA_ILi240EEESE_EEENS_12float_e4m3_tENS5_IJlSB_lEEESH_SI_NS4_8TiledMMAINS4_8MMA_AtomIJNS4_10MMA_TraitsINS4_19SM100_MMA_F8F6F4_SSEJSH_SH_fSE_SF_NS4_17integral_constantINS4_4UMMA5MajorELSP_0EEESQ_NSN_INSO_7ScaleInELSR_0EEESS_EEEEEENS4_6LayoutISC_NS5_IJNSA_ILi0EEESW_SW_EEEEENS5_IJNS4_10UnderscoreESZ_SZ_EEEEENS4_13SM90_TMA_LOADENS4_14ComposedLayoutINS4_7SwizzleILi3ELi4ELi3EEENS4_18smem_ptr_flag_bitsILi8EEENSV_INS5_IJNSA_ILi8EEESE_EEENS5_IJSE_SB_EEEEEEEvNS4_8identityES12_S1C_vS1D_EENS_8epilogue10collective18CollectiveEpilogueINS1F_23Sm100TmaWarpSpecializedILi1ELi1ELi240ELb0ELb0EEEJSG_NS5_IJNSV_ISE_SB_EENSV_ISF_SB_EEEEESH_SI_SH_SI_NS1F_6fusion15FusionCallbacksIS1J_NS1N_17LinearCombinationISH_fSH_fLNS_15FloatRoundStyleE2EEESG_S1M_JEEENS4_5SM1004TMEM4LOAD26SM100_TMEM_LOAD_32dp32b16xES12_NS13_INS14_ILi0ELi4ELi3EEES17_NSV_INS5_IJS18_NSA_ILi16EEEEEENS5_IJS1Y_SB_EEEEEEENS4_39AutoVectorizingCopyWithAssumedAlignmentILi128EEENS4_14SM90_TMA_STOREES22_S24_S24_EEEvvEEEEvNT_6ParamsE --------------------------
	.section	.text._ZN7cutlass13device_kernelINS_4gemm6kernel13GemmUniversalIN4cute5tupleIJiiiiEEENS1_10collective13CollectiveMmaINS1_35MainloopSm100TmaUmmaWarpSpecializedILi3ELi2ELi2ENS5_IJNS4_1CILi1EEESB_SB_EEEEENS5_IJNSA_ILi128EEENSA_ILi240EEESE_EEENS_12float_e4m3_tENS5_IJlSB_lEEESH_SI_NS4_8TiledMMAINS4_8MMA_AtomIJNS4_10MMA_TraitsINS4_19SM100_MMA_F8F6F4_SSEJSH_SH_fSE_SF_NS4_17integral_constantINS4_4UMMA5MajorELSP_0EEESQ_NSN_INSO_7ScaleInELSR_0EEESS_EEEEEENS4_6LayoutISC_NS5_IJNSA_ILi0EEESW_SW_EEEEENS5_IJNS4_10UnderscoreESZ_SZ_EEEEENS4_13SM90_TMA_LOADENS4_14ComposedLayoutINS4_7SwizzleILi3ELi4ELi3EEENS4_18smem_ptr_flag_bitsILi8EEENSV_INS5_IJNSA_ILi8EEESE_EEENS5_IJSE_SB_EEEEEEEvNS4_8identityES12_S1C_vS1D_EENS_8epilogue10collective18CollectiveEpilogueINS1F_23Sm100TmaWarpSpecializedILi1ELi1ELi240ELb0ELb0EEEJSG_NS5_IJNSV_ISE_SB_EENSV_ISF_SB_EEEEESH_SI_SH_SI_NS1F_6fusion15FusionCallbacksIS1J_NS1N_17LinearCombinationISH_fSH_fLNS_15FloatRoundStyleE2EEESG_S1M_JEEENS4_5SM1004TMEM4LOAD26SM100_TMEM_LOAD_32dp32b16xES12_NS13_INS14_ILi0ELi4ELi3EEES17_NSV_INS5_IJS18_NSA_ILi16EEEEEENS5_IJS1Y_SB_EEEEEEENS4_39AutoVectorizingCopyWithAssumedAlignmentILi128EEENS4_14SM90_TMA_STOREES22_S24_S24_EEEvvEEEEvNT_6ParamsE,"ax",@progbits
	.align	128
.text._ZN7cutlass13device_kernelINS_4gemm6kernel13GemmUniversalIN4cute5tupleIJiiiiEEENS1_10collective13CollectiveMmaINS1_35MainloopSm100TmaUmmaWarpSpecializedILi3ELi2ELi2ENS5_IJNS4_1CILi1EEESB_SB_EEEEENS5_IJNSA_ILi128EEENSA_ILi240EEESE_EEENS_12float_e4m3_tENS5_IJlSB_lEEESH_SI_NS4_8TiledMMAINS4_8MMA_AtomIJNS4_10MMA_TraitsINS4_19SM100_MMA_F8F6F4_SSEJSH_SH_fSE_SF_NS4_17integral_constantINS4_4UMMA5MajorELSP_0EEESQ_NSN_INSO_7ScaleInELSR_0EEESS_EEEEEENS4_6LayoutISC_NS5_IJNSA_ILi0EEESW_SW_EEEEENS5_IJNS4_10UnderscoreESZ_SZ_EEEEENS4_13SM90_TMA_LOADENS4_14ComposedLayoutINS4_7SwizzleILi3ELi4ELi3EEENS4_18smem_ptr_flag_bitsILi8EEENSV_INS5_IJNSA_ILi8EEESE_EEENS5_IJSE_SB_EEEEEEEvNS4_8identityES12_S1C_vS1D_EENS_8epilogue10collective18CollectiveEpilogueINS1F_23Sm100TmaWarpSpecializedILi1ELi1ELi240ELb0ELb0EEEJSG_NS5_IJNSV_ISE_SB_EENSV_ISF_SB_EEEEESH_SI_SH_SI_NS1F_6fusion15FusionCallbacksIS1J_NS1N_17LinearCombinationISH_fSH_fLNS_15FloatRoundStyleE2EEESG_S1M_JEEENS4_5SM1004TMEM4LOAD26SM100_TMEM_LOAD_32dp32b16xES12_NS13_INS14_ILi0ELi4ELi3EEES17_NSV_INS5_IJS18_NSA_ILi16EEEEEENS5_IJS1Y_SB_EEEEEEENS4_39AutoVectorizingCopyWithAssumedAlignmentILi128EEENS4_14SM90_TMA_STOREES22_S24_S24_EEEvvEEEEvNT_6ParamsE:
        .type           _ZN7cutlass13device_kernelINS_4gemm6kernel13GemmUniversalIN4cute5tupleIJiiiiEEENS1_10collective13CollectiveMmaINS1_35MainloopSm100TmaUmmaWarpSpecializedILi3ELi2ELi2ENS5_IJNS4_1CILi1EEESB_SB_EEEEENS5_IJNSA_ILi128EEENSA_ILi240EEESE_EEENS_12float_e4m3_tENS5_IJlSB_lEEESH_SI_NS4_8TiledMMAINS4_8MMA_AtomIJNS4_10MMA_TraitsINS4_19SM100_MMA_F8F6F4_SSEJSH_SH_fSE_SF_NS4_17integral_constantINS4_4UMMA5MajorELSP_0EEESQ_NSN_INSO_7ScaleInELSR_0EEESS_EEEEEENS4_6LayoutISC_NS5_IJNSA_ILi0EEESW_SW_EEEEENS5_IJNS4_10UnderscoreESZ_SZ_EEEEENS4_13SM90_TMA_LOADENS4_14ComposedLayoutINS4_7SwizzleILi3ELi4ELi3EEENS4_18smem_ptr_flag_bitsILi8EEENSV_INS5_IJNSA_ILi8EEESE_EEENS5_IJSE_SB_EEEEEEEvNS4_8identityES12_S1C_vS1D_EENS_8epilogue10collective18CollectiveEpilogueINS1F_23Sm100TmaWarpSpecializedILi1ELi1ELi240ELb0ELb0EEEJSG_NS5_IJNSV_ISE_SB_EENSV_ISF_SB_EEEEESH_SI_SH_SI_NS1F_6fusion15FusionCallbacksIS1J_NS1N_17LinearCombinationISH_fSH_fLNS_15FloatRoundStyleE2EEESG_S1M_JEEENS4_5SM1004TMEM4LOAD26SM100_TMEM_LOAD_32dp32b16xES12_NS13_INS14_ILi0ELi4ELi3EEES17_NSV_INS5_IJS18_NSA_ILi16EEEEEENS5_IJS1Y_SB_EEEEEEENS4_39AutoVectorizingCopyWithAssumedAlignmentILi128EEENS4_14SM90_TMA_STOREES22_S24_S24_EEEvvEEEEvNT_6ParamsE,@function
        .size           _ZN7cutlass13device_kernelINS_4gemm6kernel13GemmUniversalIN4cute5tupleIJiiiiEEENS1_10collective13CollectiveMmaINS1_35MainloopSm100TmaUmmaWarpSpecializedILi3ELi2ELi2ENS5_IJNS4_1CILi1EEESB_SB_EEEEENS5_IJNSA_ILi128EEENSA_ILi240EEESE_EEENS_12float_e4m3_tENS5_IJlSB_lEEESH_SI_NS4_8TiledMMAINS4_8MMA_AtomIJNS4_10MMA_TraitsINS4_19SM100_MMA_F8F6F4_SSEJSH_SH_fSE_SF_NS4_17integral_constantINS4_4UMMA5MajorELSP_0EEESQ_NSN_INSO_7ScaleInELSR_0EEESS_EEEEEENS4_6LayoutISC_NS5_IJNSA_ILi0EEESW_SW_EEEEENS5_IJNS4_10UnderscoreESZ_SZ_EEEEENS4_13SM90_TMA_LOADENS4_14ComposedLayoutINS4_7SwizzleILi3ELi4ELi3EEENS4_18smem_ptr_flag_bitsILi8EEENSV_INS5_IJNSA_ILi8EEESE_EEENS5_IJSE_SB_EEEEEEEvNS4_8identityES12_S1C_vS1D_EENS_8epilogue10collective18CollectiveEpilogueINS1F_23Sm100TmaWarpSpecializedILi1ELi1ELi240ELb0ELb0EEEJSG_NS5_IJNSV_ISE_SB_EENSV_ISF_SB_EEEEESH_SI_SH_SI_NS1F_6fusion15FusionCallbacksIS1J_NS1N_17LinearCombinationISH_fSH_fLNS_15FloatRoundStyleE2EEESG_S1M_JEEENS4_5SM1004TMEM4LOAD26SM100_TMEM_LOAD_32dp32b16xES12_NS13_INS14_ILi0ELi4ELi3EEES17_NSV_INS5_IJS18_NSA_ILi16EEEEEENS5_IJS1Y_SB_EEEEEEENS4_39AutoVectorizingCopyWithAssumedAlignmentILi128EEENS4_14SM90_TMA_STOREES22_S24_S24_EEEvvEEEEvNT_6ParamsE,(.L_x_131 - _ZN7cutlass13device_kernelINS_4gemm6kernel13GemmUniversalIN4cute5tupleIJiiiiEEENS1_10collective13CollectiveMmaINS1_35MainloopSm100TmaUmmaWarpSpecializedILi3ELi2ELi2ENS5_IJNS4_1CILi1EEESB_SB_EEEEENS5_IJNSA_ILi128EEENSA_ILi240EEESE_EEENS_12float_e4m3_tENS5_IJlSB_lEEESH_SI_NS4_8TiledMMAINS4_8MMA_AtomIJNS4_10MMA_TraitsINS4_19SM100_MMA_F8F6F4_SSEJSH_SH_fSE_SF_NS4_17integral_constantINS4_4UMMA5MajorELSP_0EEESQ_NSN_INSO_7ScaleInELSR_0EEESS_EEEEEENS4_6LayoutISC_NS5_IJNSA_ILi0EEESW_SW_EEEEENS5_IJNS4_10UnderscoreESZ_SZ_EEEEENS4_13SM90_TMA_LOADENS4_14ComposedLayoutINS4_7SwizzleILi3ELi4ELi3EEENS4_18smem_ptr_flag_bitsILi8EEENSV_INS5_IJNSA_ILi8EEESE_EEENS5_IJSE_SB_EEEEEEEvNS4_8identityES12_S1C_vS1D_EENS_8epilogue10collective18CollectiveEpilogueINS1F_23Sm100TmaWarpSpecializedILi1ELi1ELi240ELb0ELb0EEEJSG_NS5_IJNSV_ISE_SB_EENSV_ISF_SB_EEEEESH_SI_SH_SI_NS1F_6fusion15FusionCallbacksIS1J_NS1N_17LinearCombinationISH_fSH_fLNS_15FloatRoundStyleE2EEESG_S1M_JEEENS4_5SM1004TMEM4LOAD26SM100_TMEM_LOAD_32dp32b16xES12_NS13_INS14_ILi0ELi4ELi3EEES17_NSV_INS5_IJS18_NSA_ILi16EEEEEENS5_IJS1Y_SB_EEEEEEENS4_39AutoVectorizingCopyWithAssumedAlignmentILi128EEENS4_14SM90_TMA_STOREES22_S24_S24_EEEvvEEEEvNT_6ParamsE)
        .other          _ZN7cutlass13device_kernelINS_4gemm6kernel13GemmUniversalIN4cute5tupleIJiiiiEEENS1_10collective13CollectiveMmaINS1_35MainloopSm100TmaUmmaWarpSpecializedILi3ELi2ELi2ENS5_IJNS4_1CILi1EEESB_SB_EEEEENS5_IJNSA_ILi128EEENSA_ILi240EEESE_EEENS_12float_e4m3_tENS5_IJlSB_lEEESH_SI_NS4_8TiledMMAINS4_8MMA_AtomIJNS4_10MMA_TraitsINS4_19SM100_MMA_F8F6F4_SSEJSH_SH_fSE_SF_NS4_17integral_constantINS4_4UMMA5MajorELSP_0EEESQ_NSN_INSO_7ScaleInELSR_0EEESS_EEEEEENS4_6LayoutISC_NS5_IJNSA_ILi0EEESW_SW_EEEEENS5_IJNS4_10UnderscoreESZ_SZ_EEEEENS4_13SM90_TMA_LOADENS4_14ComposedLayoutINS4_7SwizzleILi3ELi4ELi3EEENS4_18smem_ptr_flag_bitsILi8EEENSV_INS5_IJNSA_ILi8EEESE_EEENS5_IJSE_SB_EEEEEEEvNS4_8identityES12_S1C_vS1D_EENS_8epilogue10collective18CollectiveEpilogueINS1F_23Sm100TmaWarpSpecializedILi1ELi1ELi240ELb0ELb0EEEJSG_NS5_IJNSV_ISE_SB_EENSV_ISF_SB_EEEEESH_SI_SH_SI_NS1F_6fusion15FusionCallbacksIS1J_NS1N_17LinearCombinationISH_fSH_fLNS_15FloatRoundStyleE2EEESG_S1M_JEEENS4_5SM1004TMEM4LOAD26SM100_TMEM_LOAD_32dp32b16xES12_NS13_INS14_ILi0ELi4ELi3EEES17_NSV_INS5_IJS18_NSA_ILi16EEEEEENS5_IJS1Y_SB_EEEEEEENS4_39AutoVectorizingCopyWithAssumedAlignmentILi128EEENS4_14SM90_TMA_STOREES22_S24_S24_EEEvvEEEEvNT_6ParamsE,@"STO_CUDA_ENTRY STV_DEFAULT"
_ZN7cutlass13device_kernelINS_4gemm6kernel13GemmUniversalIN4cute5tupleIJiiiiEEENS1_10collective13CollectiveMmaINS1_35MainloopSm100TmaUmmaWarpSpecializedILi3ELi2ELi2ENS5_IJNS4_1CILi1EEESB_SB_EEEEENS5_IJNSA_ILi128EEENSA_ILi240EEESE_EEENS_12float_e4m3_tENS5_IJlSB_lEEESH_SI_NS4_8TiledMMAINS4_8MMA_AtomIJNS4_10MMA_TraitsINS4_19SM100_MMA_F8F6F4_SSEJSH_SH_fSE_SF_NS4_17integral_constantINS4_4UMMA5MajorELSP_0EEESQ_NSN_INSO_7ScaleInELSR_0EEESS_EEEEEENS4_6LayoutISC_NS5_IJNSA_ILi0EEESW_SW_EEEEENS5_IJNS4_10UnderscoreESZ_SZ_EEEEENS4_13SM90_TMA_LOADENS4_14ComposedLayoutINS4_7SwizzleILi3ELi4ELi3EEENS4_18smem_ptr_flag_bitsILi8EEENSV_INS5_IJNSA_ILi8EEESE_EEENS5_IJSE_SB_EEEEEEEvNS4_8identityES12_S1C_vS1D_EENS_8epilogue10collective18CollectiveEpilogueINS1F_23Sm100TmaWarpSpecializedILi1ELi1ELi240ELb0ELb0EEEJSG_NS5_IJNSV_ISE_SB_EENSV_ISF_SB_EEEEESH_SI_SH_SI_NS1F_6fusion15FusionCallbacksIS1J_NS1N_17LinearCombinationISH_fSH_fLNS_15FloatRoundStyleE2EEESG_S1M_JEEENS4_5SM1004TMEM4LOAD26SM100_TMEM_LOAD_32dp32b16xES12_NS13_INS14_ILi0ELi4ELi3EEES17_NSV_INS5_IJS18_NSA_ILi16EEEEEENS5_IJS1Y_SB_EEEEEEENS4_39AutoVectorizingCopyWithAssumedAlignmentILi128EEENS4_14SM90_TMA_STOREES22_S24_S24_EEEvvEEEEvNT_6ParamsE:
[----:B------:R-:W1:Y:S01]  /*0000*/  LDC R1, c[0x0][0x37c] ;  /* 0x0000df00ff017b82 */ /* 0x000e620000000800 */
[----:B------:R-:W2:Y:S01]  /*0010*/  S2R R2, SR_TID.X ;  /* 0x0000000000027919 */ /* 0x000ea20000002100 */
[----:B------:R-:W3:Y:S01]  /*0020*/  LDCU.64 UR8, c[0x0][0x890] ;  /* 0x00011200ff0877ac */ /* 0x000ee20008000a00 */
[----:B-1----:R-:W-:Y:S01]  /*0030*/  VIADD R1, R1, 0xfffffc30 ;  /* 0xfffffc3001017836 */ /* 0x002fe20000000000 */
[----:B------:R-:W-:Y:S01]  /*0040*/  ELECT P3, URZ, PT ;  /* 0x0000000000ff782f */ /* 0x000fe20003860000 */
[----:B---3--:R-:W-:-:S04]  /*0050*/  UISETP.NE.U32.AND UP0, UPT, UR8, URZ, UPT ;  /* 0x000000ff0800728c */ /* 0x008fc8000bf05070 */
[----:B------:R-:W-:Y:S01]  /*0060*/  UISETP.NE.AND.EX UP0, UPT, UR9, URZ, UPT, UP0 ;  /* 0x000000ff0900728c */ /* 0x000fe2000bf05300 */
[----:B--2---:R-:W-:-:S05]  /*0070*/  SHF.R.U32.HI R4, RZ, 0x5, R2 ;  /* 0x00000005ff047819 */ /* 0x004fca0000011602 */
[----:B------:R-:W1:Y:S02]  /*0080*/  SHFL.IDX PT, R0, R4, RZ, 0x1f ;  /* 0x00001fff04007589 */ /* 0x000e6400000e0000 */
[----:B-1----:R-:W-:Y:S02]  /*0090*/  R2UR UR22, R0 ;  /* 0x00000000001672ca */ /* 0x002fe400000e0000 */
[----:B------:R-:W-:-:S05]  /*00a0*/  PRMT R0, RZ, 0x7610, R0 ;  /* 0x00007610ff007816 */ /* 0x000fca0000000000 */
[----:B------:R1:W-:Y:S01]  /*00b0*/  STL.S16 [R1+0xe0], R0 ;  /* 0x0000e00001007387 */ /* 0x0003e20000100600 */
[----:B------:R-:W-:Y:S07]  /*00c0*/  BRA.U UP0, `(.L_x_0) ;  /* 0x0000000100387547 */ /* 0x000fee000b800000 */
[----:B------:R-:W2:Y:S02]  /*00d0*/  LDCU.64 UR4, c[0x0][0x888] ;  /* 0x00011100ff0477ac */ /* 0x000ea40008000a00 */
[----:B--2---:R-:W-:-:S04]  /*00e0*/  UISETP.NE.U32.AND UP0, UPT, UR4, URZ, UPT ;  /* 0x000000ff0400728c */ /* 0x004fc8000bf05070 */
[----:B------:R-:W-:-:S09]  /*00f0*/  UISETP.NE.AND.EX UP0, UPT, UR5, URZ, UPT, UP0 ;  /* 0x000000ff0500728c */ /* 0x000fd2000bf05300 */
[----:B------:R-:W-:Y:S05]  /*0100*/  BRA.U !UP0, `(.L_x_1) ;  /* 0x00000001081c7547 */ /* 0x000fea000b800000 */
[----:B------:R-:W1:Y:S01]  /*0110*/  LDC.64 R6, c[0x0][0x888] ;  /* 0x00022200ff067b82 */ /* 0x000e620000000a00 */
[----:B------:R-:W1:Y:S02]  /*0120*/  LDCU.64 UR4, c[0x0][0x358] ;  /* 0x00006b00ff0477ac */ /* 0x000e640008000a00 */
[----:B-1----:R-:W2:Y:S02]  /*0130*/  LDG.E R0, desc[UR4][R6.64] ;  /* 0x0000000406007981 */ /* 0x002ea4000c1e1900 */
[----:B--2---:R-:W-:Y:S01]  /*0140*/  R2UR UR44, R0 ;  /* 0x00000000002c72ca */ /* 0x004fe200000e0000 */
[----:B------:R-:W-:-:S05]  /*0150*/  HFMA2 R0, -RZ, RZ, 0, 5.9604644775390625e-08 ;  /* 0x00000001ff007431 */ /* 0x000fca00000001ff */
[----:B------:R2:W-:Y:S01]  /*0160*/  STL.S16 [R1+0xe0], R0 ;  /* 0x0000e00001007387 */ /* 0x0005e20000100600 */
[----:B------:R-:W-:Y:S07]  /*0170*/  BRA `(.L_x_0) ;  /* 0x00000000000c7947 */ /* 0x000fee0003800000 */
.L_x_1:
[----:B-1----:R-:W-:Y:S01]  /*0180*/  HFMA2 R0, -RZ, RZ, 0, 5.9604644775390625e-08 ;  /* 0x00000001ff007431 */ /* 0x002fe200000001ff */
[----:B------:R-:W3:Y:S04]  /*0190*/  LDCU UR44, c[0x0][0x880] ;  /* 0x00011000ff2c77ac */ /* 0x000ee80008000800 */
[----:B------:R4:W-:Y:S02]  /*01a0*/  STL.S16 [R1+0xe0], R0 ;  /* 0x0000e00001007387 */ /* 0x0009e40000100600 */
.L_x_0:
[----:B------:R-:W5:Y:S02]  /*01b0*/  LDCU.64 UR4, c[0x0][0x8b0] ;  /* 0x00011600ff0477ac */ /* 0x000f640008000a00 */
[----:B-----5:R-:W-:-:S04]  /*01c0*/  UISETP.NE.U32.AND UP0, UPT, UR4, URZ, UPT ;  /* 0x000000ff0400728c */ /* 0x020fc8000bf05070 */
[----:B------:R-:W-:-:S09]  /*01d0*/  UISETP.NE.AND.EX UP0, UPT, UR5, URZ, UPT, UP0 ;  /* 0x000000ff0500728c */ /* 0x000fd2000bf05300 */
[----:B------:R-:W-:Y:S05]  /*01e0*/  BRA.U UP0, `(.L_x_2) ;  /* 0x0000000100287547 */ /* 0x000fea000b800000 */
[----:B------:R-:W5:Y:S02]  /*01f0*/  LDCU.64 UR4, c[0x0][0x8a8] ;  /* 0x00011500ff0477ac */ /* 0x000f640008000a00 */
[----:B-----5:R-:W-:-:S04]  /*0200*/  UISETP.NE.U32.AND UP0, UPT, UR4, URZ, UPT ;  /* 0x000000ff0400728c */ /* 0x020fc8000bf05070 */
[----:B------:R-:W-:-:S09]  /*0210*/  UISETP.NE.AND.EX UP0, UPT, UR5, URZ, UPT, UP0 ;  /* 0x000000ff0500728c */ /* 0x000fd2000bf05300 */
[----:B------:R-:W-:Y:S05]  /*0220*/  BRA.U !UP0, `(.L_x_3) ;  /* 0x0000000108147547 */ /* 0x000fea000b800000 */
[----:B------:R-:W1:Y:S01]  /*0230*/  LDC.64 R6, c[0x0][0x8a8] ;  /* 0x00022a00ff067b82 */ /* 0x000e620000000a00 */
[----:B------:R-:W1:Y:S02]  /*0240*/  LDCU.64 UR4, c[0x0][0x358] ;  /* 0x00006b00ff0477ac */ /* 0x000e640008000a00 */
[----:B-12-4-:R-:W2:Y:S02]  /*0250*/  LDG.E R0, desc[UR4][R6.64] ;  /* 0x0000000406007981 */ /* 0x016ea4000c1e1900 */
[----:B--2---:R-:W-:Y:S01]  /*0260*/  R2UR UR37, R0 ;  /* 0x00000000002572ca */ /* 0x004fe200000e0000 */
[----:B------:R-:W-:-:S14]  /*0270*/  BRA `(.L_x_2) ;  /* 0x0000000000047947 */ /* 0x000fdc0003800000 */
.L_x_3:
[----:B------:R-:W1:Y:S02]  /*0280*/  LDCU UR37, c[0x0][0x8a0] ;  /* 0x00011400ff2577ac */ /* 0x000e640008000800 */
.L_x_2:
[----:B-12-4-:R-:W-:Y:S01]  /*0290*/  IMAD.U32 R0, RZ, RZ, UR22 ;  /* 0x00000016ff007e24 */ /* 0x016fe2000f8e00ff */
[----:B------:R-:W-:Y:S04]  /*02a0*/  BSSY.RECONVERGENT B0, `(.L_x_4) ;  /* 0x000000c000007945 */ /* 0x000fe80003800200 */
[C---:B------:R-:W-:Y:S02]  /*02b0*/  ISETP.NE.OR P1, PT, R0.reuse, 0x1, !P3 ;  /* 0x000000010000780c */ /* 0x040fe40005f25670 */
[----:B------:R-:W-:-:S11]  /*02c0*/  ISETP.NE.OR P0, PT, R0, 0x3, !P3 ;  /* 0x000000030000780c */ /* 0x000fd60005f05670 */
[----:B------:R-:W-:Y:S05]  /*02d0*/  @P1 BRA `(.L_x_5) ;  /* 0x0000000000201947 */ /* 0x000fea0003800000 */
[----:B------:R-:W1:Y:S02]  /*02e0*/  LDCU.64 UR4, c[0x0][0x348] ;  /* 0x00006900ff0477ac */ /* 0x000e640008000a00 */
[----:B-1----:R-:W-:Y:S02]  /*02f0*/  UIADD3 UR6, UP1, UPT, UR4, 0x80, URZ ;  /* 0x0000008004067890 */ /* 0x002fe4000ff3e0ff */
[----:B------:R-:W-:Y:S02]  /*0300*/  UIADD3 UR4, UP0, UPT, UR4, 0x180, URZ ;  /* 0x0000018004047890 */ /* 0x000fe4000ff1e0ff */
[----:B------:R-:W-:Y:S02]  /*0310*/  UIADD3.X UR7, UPT, UPT, URZ, UR5, URZ, UP1, !UPT ;  /* 0x00000005ff077290 */ /* 0x000fe40008ffe4ff */
[----:B------:R-:W-:-:S07]  /*0320*/  UIADD3.X UR5, UPT, UPT, URZ, UR5, URZ, UP0, !UPT ;  /* 0x00000005ff057290 */ /* 0x000fce00087fe4ff */
[----:B------:R1:W-:Y:S02]  /*0330*/  UTMACCTL.PF [UR6] ;  /* 0x00000000060079b9 */ /* 0x0003e40008040000 */
[----:B------:R1:W-:Y:S02]  /*0340*/  UTMACCTL.PF [UR4] ;  /* 0x00000000040079b9 */ /* 0x0003e40008040000 */
[----:B-1----:R-:W-:Y:S01]  /*0350*/  NOP ;  /* 0x0000000000007918 */ /* 0x002fe20000000000 */
.L_x_5:
[----:B---3--:R-:W-:Y:S05]  /*0360*/  BSYNC.RECONVERGENT B0 ;  /* 0x0000000000007941 */ /* 0x008fea0003800200 */
.L_x_4:
[----:B------:R-:W-:Y:S04]  /*0370*/  BSSY.RECONVERGENT B0, `(.L_x_6) ;  /* 0x000000a000007945 */ /* 0x000fe80003800200 */
        /* <DEDUP_REMOVED lines=9> */
.L_x_7:
[----:B------:R-:W-:Y:S05]  /*0410*/  BSYNC.RECONVERGENT B0 ;  /* 0x0000000000007941 */ /* 0x000fea0003800200 */
.L_x_6:
[----:B------:R-:W1:Y:S01]  /*0420*/  LDCU.64 UR4, c[0x0][0x888] ;  /* 0x00011100ff0477ac */ /* 0x000e620008000a00 */
[----:B------:R-:W-:Y:S02]  /*0430*/  UISETP.EQ.U32.AND UP1, UPT, UR8, URZ, UPT ;  /* 0x000000ff0800728c */ /* 0x000fe4000bf22070 */
[----:B------:R-:W-:Y:S02]  /*0440*/  UPLOP3.LUT UP3, UPT, UPT, UPT, UPT, 0x80, 0x8 ;  /* 0x000000000008789c */ /* 0x000fe40003f6f070 */
[----:B-1----:R-:W-:-:S04]  /*0450*/  UISETP.NE.U32.AND UP0, UPT, UR4, URZ, UPT ;  /* 0x000000ff0400728c */ /* 0x002fc8000bf05070 */
[----:B------:R-:W-:-:S04]  /*0460*/  UISETP.NE.AND.EX UP2, UPT, UR5, URZ, UPT, UP0 ;  /* 0x000000ff0500728c */ /* 0x000fc8000bf45300 */
[----:B------:R-:W-:-:S04]  /*0470*/  UISETP.EQ.OR.EX UP4, UPT, UR9, URZ, !UP2, UP1 ;  /* 0x000000ff0900728c */ /* 0x000fc8000d782710 */
[----:B------:R-:W-:-:S06]  /*0480*/  UP2UR UR4, UPR, URZ, 0x10 ;  /* 0x00000010ff047883 */ /* 0x000fcc0008000000 */
[----:B------:R-:W-:-:S05]  /*0490*/  MOV R3, UR4 ;  /* 0x0000000400037c02 */ /* 0x000fca0008000f00 */
[----:B------:R1:W-:Y:S01]  /*04a0*/  STL [R1+0x10c], R3 ;  /* 0x00010c0301007387 */ /* 0x0003e20000100800 */
[----:B------:R-:W-:Y:S05]  /*04b0*/  BRA.U !UP4, `(.L_x_8) ;  /* 0x000000010c207547 */ /* 0x000fea000b800000 */
[----:B------:R-:W-:Y:S01]  /*04c0*/  UISETP.NE.U32.AND UP1, UPT, UR8, URZ, UPT ;  /* 0x000000ff0800728c */ /* 0x000fe2000bf25070 */
[----:B------:R-:W-:Y:S01]  /*04d0*/  FSETP.NEU.AND P0, PT, RZ, UR44, PT ;  /* 0x0000002cff007c0b */ /* 0x000fe2000bf0d000 */
[----:B------:R-:W-:Y:S02]  /*04e0*/  USEL UR4, URZ, 0xffffffff, UP2 ;  /* 0xffffffffff047887 */ /* 0x000fe40009000000 */
[----:B------:R-:W-:-:S10]  /*04f0*/  UISETP.NE.AND.EX UP1, UPT, UR9, URZ, UPT, UP1 ;  /* 0x000000ff0900728c */ /* 0x000fd4000bf25310 */
[----:B------:R-:W-:Y:S01]  /*0500*/  VOTEU.ANY UP0, P0 ;  /* 0x0000000000ff7886 */ /* 0x000fe20000000100 */
[----:B------:R-:W-:-:S04]  /*0510*/  @!UP1 USEL UR4, URZ, 0xffffffff, UP0 ;  /* 0xffffffffff049887 */ /* 0x000fc80008000000 */
[----:B------:R-:W-:-:S04]  /*0520*/  ULOP3.LUT UR4, UR4, 0x1, URZ, 0xc0, !UPT ;  /* 0x0000000104047892 */ /* 0x000fc8000f8ec0ff */
[----:B------:R-:W-:-:S11]  /*0530*/  UISETP.NE.U32.AND UP3, UPT, UR4, 0x1, UPT ;  /* 0x000000010400788c */ /* 0x000fd6000bf65070 */
.L_x_8:
[----:B-1----:R-:W1:Y:S01]  /*0540*/  SHFL.IDX PT, R3, R4, RZ, 0x1f ;  /* 0x00001fff04037589 */ /* 0x002e6200000e0000 */
[----:B------:R-:W-:-:S04]  /*0550*/  UISETP.NE.AND UP0, UPT, UR22, 0x2, UPT ;  /* 0x000000021600788c */ /* 0x000fc8000bf05270 */
[----:B------:R-:W-:Y:S01]  /*0560*/  USEL UR50, URZ, 0x1, UP0 ;  /* 0x00000001ff327887 */ /* 0x000fe20008000000 */
[----:B-1----:R-:W-:-:S13]  /*0570*/  ISETP.NE.AND P0, PT, R3, RZ, PT ;  /* 0x000000ff0300720c */ /* 0x002fda0003f05270 */
[----:B------:R-:W-:Y:S05]  /*0580*/  @P0 BRA `(.L_x_9) ;  /* 0x0000000000400947 */ /* 0x000fea0003800000 */
[----:B------:R-:W1:Y:S01]  /*0590*/  S2UR UR4, SR_CgaCtaId ;  /* 0x00000000000479c3 */ /* 0x000e620000008800 */
[----:B------:R-:W-:Y:S01]  /*05a0*/  UMOV UR5, 0x400 ;  /* 0x0000040000057882 */ /* 0x000fe20000000000 */
[----:B------:R-:W-:Y:S01]  /*05b0*/  UMOV UR6, 0x1 ;  /* 0x0000000100067882 */ /* 0x000fe20000000000 */
[----:B------:R-:W-:Y:S01]  /*05c0*/  ELECT P0, URZ, PT ;  /* 0x0000000000ff782f */ /* 0x000fe20003800000 */
[----:B------:R-:W-:-:S04]  /*05d0*/  UIADD3 UR6, UPT, UPT, -UR6, 0x100000, URZ ;  /* 0x0010000006067890 */ /* 0x000fc8000fffe1ff */
[----:B------:R-:W-:Y:S02]  /*05e0*/  USHF.L.U32 UR7, UR6, 0xb, URZ ;  /* 0x0000000b06077899 */ /* 0x000fe400080006ff */
[----:B------:R-:W-:Y:S02]  /*05f0*/  USHF.L.U32 UR6, UR6, 0x1, URZ ;  /* 0x0000000106067899 */ /* 0x000fe400080006ff */
[----:B-1----:R-:W-:Y:S01]  /*0600*/  ULEA UR4, UR4, UR5, 0x18 ;  /* 0x0000000504047291 */ /* 0x002fe2000f8ec0ff */
[----:B------:R-:W1:Y:S11]  /*0610*/  FENCE.VIEW.ASYNC.S ;  /* 0x00000000000073c6 */ /* 0x000e760000000000 */
[----:B-1----:R1:W2:Y:S01]  /*0620*/  SYNCS.EXCH.64 URZ, [UR4], UR6 ;  /* 0x0000000604ff75b2 */ /* 0x0022a20008000100 */
[----:B------:R1:W3:Y:S01]  /*0630*/  SYNCS.EXCH.64 URZ, [UR4+0x18], UR6 ;  /* 0x0000180604ff75b2 */ /* 0x0002e20008000100 */
[----:B------:R1:W4:Y:S01]  /*0640*/  SYNCS.EXCH.64 URZ, [UR4+0x8], UR6 ;  /* 0x0000080604ff75b2 */ /* 0x0003220008000100 */
[----:B------:R1:W1:Y:S01]  /*0650*/  SYNCS.EXCH.64 URZ, [UR4+0x20], UR6 ;  /* 0x0000200604ff75b2 */ /* 0x0002620008000100 */
[----:B------:R1:W1:Y:S01]  /*0660*/  SYNCS.EXCH.64 URZ, [UR4+0x10], UR6 ;  /* 0x0000100604ff75b2 */ /* 0x0002620008000100 */
[----:B------:R1:W1:Y:S01]  /*0670*/  SYNCS.EXCH.64 URZ, [UR4+0x28], UR6 ;  /* 0x0000280604ff75b2 */ /* 0x0002620008000100 */
[----:B------:R-:W-:Y:S01]  /*0680*/  NOP ;  /* 0x0000000000007918 */ /* 0x000fe20000000000 */
.L_x_9:
[----:B------:R-:W5:Y:S01]  /*0690*/  SHFL.IDX PT, R3, R4, RZ, 0x1f ;  /* 0x00001fff04037589 */ /* 0x000f6200000e0000 */
[----:B------:R-:W-:Y:S01]  /*06a0*/  NOP ;  /* 0x0000000000007918 */ /* 0x000fe20000000000 */
[----:B-----5:R-:W-:-:S13]  /*06b0*/  ISETP.NE.AND P0, PT, R3, 0x1, PT ;  /* 0x000000010300780c */ /* 0x020fda0003f05270 */
[----:B------:R-:W-:Y:S05]  /*06c0*/  @P0 BRA `(.L_x_10) ;  /* 0x0000000000400947 */ /* 0x000fea0003800000 */
[----:B-1----:R-:W1:Y:S01]  /*06d0*/  S2UR UR4, SR_CgaCtaId ;  /* 0x00000000000479c3 */ /* 0x002e620000008800 */
[----:B------:R-:W-:Y:S01]  /*06e0*/  UMOV UR5, 0x400 ;  /* 0x0000040000057882 */ /* 0x000fe20000000000 */
[----:B------:R-:W-:Y:S01]  /*06f0*/  UMOV UR8, 0x20 ;  /* 0x0000002000087882 */ /* 0x000fe20000000000 */
[----:B------:R-:W-:Y:S01]  /*0700*/  UMOV UR6, 0x80 ;  /* 0x0000008000067882 */ /* 0x000fe20000000000 */
[----:B------:R-:W-:-:S04]  /*0710*/  UIADD3 UR8, UPT, UPT, -UR8, 0x100000, URZ ;  /* 0x0010000008087890 */ /* 0x000fc8000fffe1ff */
[----:B------:R-:W-:Y:S02]  /*0720*/  USHF.L.U32 UR9, UR8, 0xb, URZ ;  /* 0x0000000b08097899 */ /* 0x000fe400080006ff */
[----:B------:R-:W-:Y:S02]  /*0730*/  USHF.L.U32 UR8, UR8, 0x1, URZ ;  /* 0x0000000108087899 */ /* 0x000fe400080006ff */
[----:B------:R-:W-:-:S04]  /*0740*/  UIADD3 UR6, UPT, UPT, -UR6, 0x100000, URZ ;  /* 0x0010000006067890 */ /* 0x000fc8000fffe1ff */
[----:B------:R-:W-:Y:S02]  /*0750*/  USHF.L.U32 UR7, UR6, 0xb, URZ ;  /* 0x0000000b06077899 */ /* 0x000fe400080006ff */
[----:B------:R-:W-:Y:S01]  /*0760*/  USHF.L.U32 UR6, UR6, 0x1, URZ ;  /* 0x0000000106067899 */ /* 0x000fe200080006ff */
[----:B------:R-:W-:Y:S01]  /*0770*/  ELECT P0, URZ, PT ;  /* 0x0000000000ff782f */ /* 0x000fe20003800000 */
[----:B-1----:R-:W-:Y:S01]  /*0780*/  ULEA UR4, UR4, UR5, 0x18 ;  /* 0x0000000504047291 */ /* 0x002fe2000f8ec0ff */
[----:B------:R-:W1:Y:S11]  /*0790*/  FENCE.VIEW.ASYNC.S ;  /* 0x00000000000073c6 */ /* 0x000e760000000000 */
[----:B-1----:R1:W1:Y:S01]  /*07a0*/  SYNCS.EXCH.64 URZ, [UR4+0x30], UR8 ;  /* 0x0000300804ff75b2 */ /* 0x0022620008000100 */
[----:B------:R1:W1:Y:S01]  /*07b0*/  SYNCS.EXCH.64 URZ, [UR4+0x38], UR6 ;  /* 0x0000380604ff75b2 */ /* 0x0002620008000100 */
[----:B------:R-:W-:Y:S01]  /*07c0*/  NOP ;  /* 0x0000000000007918 */ /* 0x000fe20000000000 */
.L_x_10:
[----:B------:R-:W5:Y:S01]  /*07d0*/  SHFL.IDX PT, R3, R4, RZ, 0x1f ;  /* 0x00001fff04037589 */ /* 0x000f6200000e0000 */
[----:B------:R-:W-:Y:S01]  /*07e0*/  NOP ;  /* 0x0000000000007918 */ /* 0x000fe20000000000 */
[----:B-----5:R-:W-:-:S13]  /*07f0*/  ISETP.NE.AND P0, PT, R3, 0x3, PT ;  /* 0x000000030300780c */ /* 0x020fda0003f05270 */
[----:B------:R-:W-:Y:S05]  /*0800*/  @P0 BRA `(.L_x_11) ;  /* 0x0000000000300947 */ /* 0x000fea0003800000 */
[----:B-1----:R-:W1:Y:S01]  /*0810*/  S2UR UR4, SR_CgaCtaId ;  /* 0x00000000000479c3 */ /* 0x002e620000008800 */
        /* <DEDUP_REMOVED lines=8> */
[----:B-1----:R1:W1:Y:S01]  /*08a0*/  SYNCS.EXCH.64 URZ, [UR4+0x40], UR6 ;  /* 0x0000400604ff75b2 */ /* 0x0022620008000100 */
[----:B------:R1:W1:Y:S01]  /*08b0*/  SYNCS.EXCH.64 URZ, [UR4+0x48], UR6 ;  /* 0x0000480604ff75b2 */ /* 0x0002620008000100 */
[----:B------:R-:W-:Y:S01]  /*08c0*/  NOP ;  /* 0x0000000000007918 */ /* 0x000fe20000000000 */
.L_x_11:
[----:B------:R-:W5:Y:S01]  /*08d0*/  SHFL.IDX PT, R3, R4, RZ, 0x1f ;  /* 0x00001fff04037589 */ /* 0x000f6200000e0000 */
[----:B------:R-:W-:Y:S01]  /*08e0*/  NOP ;  /* 0x0000000000007918 */ /* 0x000fe20000000000 */
[----:B-----5:R-:W-:-:S13]  /*08f0*/  ISETP.NE.AND P0, PT, R3, 0x4, PT ;  /* 0x000000040300780c */ /* 0x020fda0003f05270 */
[----:B------:R-:W-:Y:S05]  /*0900*/  @P0 BRA `(.L_x_12) ;  /* 0x00000000004c0947 */ /* 0x000fea0003800000 */
[----:B-1----:R-:W1:Y:S01]  /*0910*/  S2UR UR4, SR_CgaCtaId ;  /* 0x00000000000479c3 */ /* 0x002e620000008800 */
[----:B------:R-:W-:Y:S01]  /*0920*/  UMOV UR6, 0x100 ;  /* 0x0000010000067882 */ /* 0x000fe20000000000 */
[----:B------:R-:W-:Y:S01]  /*0930*/  UMOV UR5, 0x400 ;  /* 0x0000040000057882 */ /* 0x000fe20000000000 */
[----:B------:R-:W-:Y:S01]  /*0940*/  USEL UR6, UR6, 0xe0, UP3 ;  /* 0x000000e006067887 */ /* 0x000fe20009800000 */
[----:B------:R-:W-:Y:S01]  /*0950*/  UMOV UR8, 0x1 ;  /* 0x0000000100087882 */ /* 0x000fe20000000000 */
[----:B------:R-:W-:Y:S01]  /*0960*/  ELECT P0, URZ, PT ;  /* 0x0000000000ff782f */ /* 0x000fe20003800000 */
[----:B------:R-:W-:-:S04]  /*0970*/  UIADD3 UR8, UPT, UPT, -UR8, 0x100000, URZ ;  /* 0x0010000008087890 */ /* 0x000fc8000fffe1ff */
[----:B------:R-:W-:Y:S02]  /*0980*/  USHF.L.U32 UR9, UR8, 0xb, URZ ;  /* 0x0000000b08097899 */ /* 0x000fe400080006ff */
[----:B------:R-:W-:Y:S02]  /*0990*/  USHF.L.U32 UR8, UR8, 0x1, URZ ;  /* 0x0000000108087899 */ /* 0x000fe400080006ff */
[----:B------:R-:W-:-:S04]  /*09a0*/  UIADD3 UR6, UPT, UPT, -UR6, 0x100000, URZ ;  /* 0x0010000006067890 */ /* 0x000fc8000fffe1ff */
[----:B------:R-:W-:Y:S02]  /*09b0*/  USHF.L.U32 UR7, UR6, 0xb, URZ ;  /* 0x0000000b06077899 */ /* 0x000fe400080006ff */
[----:B------:R-:W-:Y:S02]  /*09c0*/  USHF.L.U32 UR6, UR6, 0x1, URZ ;  /* 0x0000000106067899 */ /* 0x000fe400080006ff */
[----:B-1----:R-:W-:Y:S01]  /*09d0*/  ULEA UR4, UR4, UR5, 0x18 ;  /* 0x0000000504047291 */ /* 0x002fe2000f8ec0ff */
[----:B------:R-:W1:Y:S11]  /*09e0*/  FENCE.VIEW.ASYNC.S ;  /* 0x00000000000073c6 */ /* 0x000e760000000000 */
[----:B-1----:R1:W1:Y:S01]  /*09f0*/  SYNCS.EXCH.64 URZ, [UR4+0x50], UR8 ;  /* 0x0000500804ff75b2 */ /* 0x0022620008000100 */
[----:B------:R1:W1:Y:S01]  /*0a00*/  SYNCS.EXCH.64 URZ, [UR4+0x60], UR6 ;  /* 0x0000600604ff75b2 */ /* 0x0002620008000100 */
[----:B------:R1:W1:Y:S01]  /*0a10*/  SYNCS.EXCH.64 URZ, [UR4+0x58], UR8 ;  /* 0x0000580804ff75b2 */ /* 0x0002620008000100 */
[----:B------:R1:W1:Y:S01]  /*0a20*/  SYNCS.EXCH.64 URZ, [UR4+0x68], UR6 ;  /* 0x0000680604ff75b2 */ /* 0x0002620008000100 */
[----:B------:R-:W-:Y:S01]  /*0a30*/  NOP ;  /* 0x0000000000007918 */ /* 0x000fe20000000000 */
.L_x_12:
        /* <DEDUP_REMOVED lines=19> */
[----:B------:R1:W1:Y:S01]  /*0b70*/  SYNCS.EXCH.64 URZ, [UR4+0x78], UR8 ;  /* 0x0000780804ff75b2 */ /* 0x0002620008000100 */
[----:B------:R1:W1:Y:S01]  /*0b80*/  SYNCS.EXCH.64 URZ, [UR4+0x88], UR6 ;  /* 0x0000880604ff75b2 */ /* 0x0002620008000100 */
[----:B------:R-:W-:Y:S01]  /*0b90*/  NOP ;  /* 0x0000000000007918 */ /* 0x000fe20000000000 */
.L_x_13:
[----:B------:R-:W5:Y:S01]  /*0ba0*/  SHFL.IDX PT, R4, R4, RZ, 0x1f ;  /* 0x00001fff04047589 */ /* 0x000f6200000e0000 */
[----:B------:R-:W1:Y:S01]  /*0bb0*/  S2UR UR46, SR_CTAID.X ;  /* 0x00000000002e79c3 */ /* 0x000e620000002500 */
[----:B------:R-:W-:-:S07]  /*0bc0*/  NOP ;  /* 0x0000000000007918 */ /* 0x000fce0000000000 */
[----:B------:R-:W1:Y:S01]  /*0bd0*/  S2UR UR47, SR_CTAID.Y ;  /* 0x00000000002f79c3 */ /* 0x000e620000002600 */
[----:B-----5:R-:W-:-:S13]  /*0be0*/  ISETP.NE.AND P0, PT, R4, 0x3, PT ;  /* 0x000000030400780c */ /* 0x020fda0003f05270 */
[----:B-1----:R-:W-:Y:S05]  /*0bf0*/  @P0 BRA `(.L_x_14) ;  /* 0x0000000000380947 */ /* 0x002fea0003800000 */
        /* <DEDUP_REMOVED lines=14> */
.L_x_14:
[----:B------:R-:W-:-:S05]  /*0ce0*/  CS2R.32 R4, SR_CgaSize ;  /* 0x0000000000047805 */ /* 0x000fca0000008a00 */
[----:B------:R-:W-:-:S05]  /*0cf0*/  IMAD R4, R4, -0xa0, RZ ;  /* 0xffffff6004047824 */ /* 0x000fca00078e02ff */
[----:B------:R-:W-:-:S14]  /*0d00*/  R2UR UR5, R4 ;  /* 0x00000000040572ca */ /* 0x000fdc00000e0000 */
[----:B------:R-:W5:Y:S01]  /*0d10*/  LDCU UR5, c[0x0][UR5+0x2b0] ;  /* 0x00005600050577ac */ /* 0x000f620008000800 */
[----:B------:R-:W-:Y:S01]  /*0d20*/  I2FP.F32.U32 R4, UR46 ;  /* 0x0000002e00047c45 */ /* 0x000fe20008201000 */
[----:B------:R-:W-:Y:S01]  /*0d30*/  NOP ;  /* 0x0000000000007918 */ /* 0x000fe20000000000 */
[----:B------:R-:W-:Y:S02]  /*0d40*/  I2FP.F32.U32 R3, UR47 ;  /* 0x0000002f00037c45 */ /* 0x000fe40008201000 */
[----:B------:R-:W-:-:S06]  /*0d50*/  RPCMOV.32 Rpc.LO, R2 ;  /* 0x0000000200007352 */ /* 0x000fcc0000000000 */
[----:B------:R-:W-:-:S05]  /*0d60*/  CS2R.32 R2, SR_CgaSize ;  /* 0x0000000000027805 */ /* 0x000fca0000008a00 */
[----:B------:R-:W-:-:S05]  /*0d70*/  IMAD R2, R2, -0xa0, RZ ;  /* 0xffffff6002027824 */ /* 0x000fca00078e02ff */
[----:B-1----:R-:W-:Y:S02]  /*0d80*/  R2UR UR4, R2 ;  /* 0x00000000020472ca */ /* 0x002fe400000e0000 */
[----:B------:R-:W-:-:S12]  /*0d90*/  RPCMOV.32 R2, Rpc.LO ;  /* 0x0000000000027353 */ /* 0x000fd80000000000 */
[----:B------:R-:W1:Y:S01]  /*0da0*/  LDCU UR4, c[0x0][UR4+0x2b4] ;  /* 0x00005680040477ac */ /* 0x000e620008000800 */
[----:B------:R-:W1:Y:S01]  /*0db0*/  S2UR UR36, SR_CTAID.Z ;  /* 0x00000000002479c3 */ /* 0x000e620000002700 */
[----:B------:R-:W-:-:S06]  /*0dc0*/  RPCMOV.32 Rpc.LO, R2 ;  /* 0x0000000200007352 */ /* 0x000fcc0000000000 */
[----:B------:R-:W-:-:S05]  /*0dd0*/  CS2R.32 R2, SR_CgaSize ;  /* 0x0000000000027805 */ /* 0x000fca0000008a00 */
[----:B------:R-:W-:-:S05]  /*0de0*/  IMAD R2, R2, -0xa0, RZ ;  /* 0xffffff6002027824 */ /* 0x000fca00078e02ff */
[----:B------:R-:W-:Y:S02]  /*0df0*/  R2UR UR8, R2 ;  /* 0x00000000020872ca */ /* 0x000fe400000e0000 */
[----:B------:R-:W-:-:S12]  /*0e00*/  RPCMOV.32 R2, Rpc.LO ;  /* 0x0000000000027353 */ /* 0x000fd80000000000 */
[----:B------:R-:W2:Y:S01]  /*0e10*/  LDCU UR8, c[0x0][UR8+0x2a4] ;  /* 0x00005480080877ac */ /* 0x000ea20008000800 */
[----:B------:R-:W-:-:S06]  /*0e20*/  RPCMOV.32 Rpc.LO, R2 ;  /* 0x0000000200007352 */ /* 0x000fcc0000000000 */
[----:B------:R-:W-:-:S05]  /*0e30*/  CS2R.32 R2, SR_CgaSize ;  /* 0x0000000000027805 */ /* 0x000fca0000008a00 */
[----:B------:R-:W-:-:S05]  /*0e40*/  IMAD R2, R2, -0xa0, RZ ;  /* 0xffffff6002027824 */ /* 0x000fca00078e02ff */
[----:B------:R-:W-:Y:S02]  /*0e50*/  R2UR UR7, R2 ;  /* 0x00000000020772ca */ /* 0x000fe400000e0000 */
[----:B------:R-:W-:-:S12]  /*0e60*/  RPCMOV.32 R2, Rpc.LO ;  /* 0x0000000000027353 */ /* 0x000fd80000000000 */
[----:B------:R-:W3:Y:S01]  /*0e70*/  LDCU UR7, c[0x0][UR7+0x2a0] ;  /* 0x00005400070777ac */ /* 0x000ee20008000800 */
[----:B------:R-:W4:Y:S01]  /*0e80*/  LDCU UR23, c[0x0][0xb24] ;  /* 0x00016480ff1777ac */ /* 0x000f220008000800 */
[----:B-----5:R-:W-:Y:S01]  /*0e90*/  FMUL R4, R4, UR5 ;  /* 0x0000000504047c20 */ /* 0x020fe20008400000 */
[----:B-1----:R-:W-:-:S05]  /*0ea0*/  FMUL R3, R3, UR4 ;  /* 0x0000000403037c20 */ /* 0x002fca0008400000 */
[----:B------:R-:W1:Y:S08]  /*0eb0*/  F2I.U32.TRUNC.NTZ R4, R4 ;  /* 0x0000000400047305 */ /* 0x000e70000020f000 */
[----:B------:R-:W5:Y:S01]  /*0ec0*/  F2I.U32.TRUNC.NTZ R3, R3 ;  /* 0x0000000300037305 */ /* 0x000f62000020f000 */
[----:B----4-:R-:W-:Y:S01]  /*0ed0*/  UISETP.GE.AND UP0, UPT, UR23, 0x1, UPT ;  /* 0x000000011700788c */ /* 0x010fe2000bf06270 */
[----:B-1----:R-:W-:-:S02]  /*0ee0*/  R2UR UR4, R4 ;  /* 0x00000000040472ca */ /* 0x002fc400000e0000 */
[----:B-----5:R-:W-:-:S11]  /*0ef0*/  R2UR UR6, R3 ;  /* 0x00000000030672ca */ /* 0x020fd600000e0000 */
[----:B------:R-:W-:-:S04]  /*0f00*/  UIADD3 UR5, UPT, UPT, -UR4, URZ, URZ ;  /* 0x000000ff04057290 */ /* 0x000fc8000fffe1ff */
[----:B---3--:R-:W-:Y:S02]  /*0f10*/  UIMAD UR5, UR7, UR5, UR46 ;  /* 0x00000005070572a4 */ /* 0x008fe4000f8e022e */
[----:B------:R-:W-:-:S04]  /*0f20*/  UIADD3 UR4, UPT, UPT, -UR6, URZ, URZ ;  /* 0x000000ff06047290 */ /* 0x000fc8000fffe1ff */
[----:B------:R-:W-:Y:S01]  /*0f30*/  IMAD.U32 R4, RZ, RZ, UR5 ;  /* 0x00000005ff047e24 */ /* 0x000fe2000f8e00ff */
[----:B--2---:R-:W-:-:S06]  /*0f40*/  UIMAD UR4, UR8, UR4, UR47 ;  /* 0x00000004080472a4 */ /* 0x004fcc000f8e022f */
[----:B------:R-:W-:-:S05]  /*0f50*/  IMAD.U32 R3, RZ, RZ, UR4 ;  /* 0x00000004ff037e24 */ /* 0x000fca000f8e00ff */
[----:B------:R1:W-:Y:S04]  /*0f60*/  STL [R1+0x104], R3 ;  /* 0x0001040301007387 */ /* 0x0003e80000100800 */
[----:B------:R1:W-:Y:S01]  /*0f70*/  STL [R1+0x108], R4 ;  /* 0x0001080401007387 */ /* 0x0003e20000100800 */
[----:B------:R-:W-:Y:S06]  /*0f80*/  BAR.SYNC.DEFER_BLOCKING 0x0 ;  /* 0x0000000000007b1d */ /* 0x000fec0000010000 */
[----:B------:R-:W-:Y:S05]  /*0f90*/  BRA.U !UP0, `(.L_x_15) ;  /* 0x0000000108d47547 */ /* 0x000fea000b800000 */
[----:B------:R-:W2:Y:S01]  /*0fa0*/  LDCU.128 UR12, c[0x0][0xb10] ;  /* 0x00016200ff0c77ac */ /* 0x000ea20008000c00 */
[----:B------:R-:W3:Y:S01]  /*0fb0*/  LDCU UR6, c[0x0][0x370] ;  /* 0x00006e00ff0677ac */ /* 0x000ee20008000800 */
[----:B------:R-:W4:Y:S01]  /*0fc0*/  LDCU UR5, c[0x0][0x374] ;  /* 0x00006e80ff0577ac */ /* 0x000f220008000800 */
[----:B------:R-:W5:Y:S01]  /*0fd0*/  LDCU UR24, c[0x0][0xb0c] ;  /* 0x00016180ff1877ac */ /* 0x000f620008000800 */
[----:B------:R-:W1:Y:S01]  /*0fe0*/  LDCU UR4, c[0x0][0xb20] ;  /* 0x00016400ff0477ac */ /* 0x000e620008000800 */
[----:B------:R-:W1:Y:S01]  /*0ff0*/  LDCU.64 UR8, c[0x0][0xb28] ;  /* 0x00016500ff0877ac */ /* 0x000e620008000a00 */
[----:B--2---:R-:W-:Y:S02]  /*1000*/  UISETP.NE.AND UP0, UPT, UR14, 0x1, UPT ;  /* 0x000000010e00788c */ /* 0x004fe4000bf05270 */
[----:B----4-:R-:W-:Y:S02]  /*1010*/  UIMAD.WIDE.U32 UR10, UR5, UR15, URZ ;  /* 0x0000000f050a72a5 */ /* 0x010fe4000f8e00ff */
[----:B---3--:R-:W-:-:S02]  /*1020*/  UIMAD.WIDE.U32 UR18, UR6, UR12, URZ ;  /* 0x0000000c061272a5 */ /* 0x008fc4000f8e00ff */
[----:B-----5:R-:W-:Y:S02]  /*1030*/  UISETP.NE.AND UP1, UPT, UR24, 0x1, UPT ;  /* 0x000000011800788c */ /* 0x020fe4000bf25270 */
[----:B------:R-:W-:Y:S01]  /*1040*/  UISETP.NE.AND UP4, UPT, UR23, 0x1, UPT ;  /* 0x000000011700788c */ /* 0x000fe2000bf85270 */
[----:B------:R-:W-:Y:S02]  /*1050*/  UMOV UR10, UR11 ;  /* 0x0000000b000a7c82 */ /* 0x000fe40008000000 */
[----:B------:R-:W-:Y:S01]  /*1060*/  UMOV UR18, UR19 ;  /* 0x0000001300127c82 */ /* 0x000fe20008000000 */
[----:B-1----:R-:W-:Y:S02]  /*1070*/  @UP0 USHF.R.U32.HI UR5, URZ, UR4, UR10 ;  /* 0x00000004ff050299 */ /* 0x002fe4000801160a */
[----:B------:R-:W-:Y:S02]  /*1080*/  UIMAD.WIDE.U32 UR20, UR47, UR15, URZ ;  /* 0x0000000f2f1472a5 */ /* 0x000fe4000f8e00ff */
[----:B------:R-:W-:-:S02]  /*1090*/  UIMAD.WIDE.U32 UR10, UR5, UR8, URZ ;  /* 0x00000008050a72a5 */ /* 0x000fc4000f8e00ff */
[----:B------:R-:W-:Y:S02]  /*10a0*/  @UP1 USHF.R.U32.HI UR6, URZ, UR13, UR18 ;  /* 0x0000000dff061299 */ /* 0x000fe40008011612 */
[----:B------:R-:W-:Y:S02]  /*10b0*/  UIMAD.WIDE.U32 UR16, UR46, UR12, URZ ;  /* 0x0000000c2e1072a5 */ /* 0x000fe4000f8e00ff */
[----:B------:R-:W-:Y:S01]  /*10c0*/  UIMAD.WIDE.U32 UR18, UR6, UR8, URZ ;  /* 0x00000008061272a5 */ /* 0x000fe2000f8e00ff */
[----:B------:R-:W-:Y:S01]  /*10d0*/  UMOV UR20, UR21 ;  /* 0x0000001500147c82 */ /* 0x000fe20008000000 */
[----:B------:R-:W-:Y:S01]  /*10e0*/  UMOV UR10, UR11 ;  /* 0x0000000b000a7c82 */ /* 0x000fe20008000000 */
[----:B------:R-:W-:Y:S02]  /*10f0*/  USHF.R.U32.HI UR20, URZ, UR4, UR20 ;  /* 0x00000004ff147299 */ /* 0x000fe40008011614 */
[----:B------:R-:W-:Y:S02]  /*1100*/  @UP4 USHF.R.U32.HI UR5, URZ, UR9, UR10 ;  /* 0x00000009ff054299 */ /* 0x000fe4000801160a */
[----:B------:R-:W-:Y:S01]  /*1110*/  UMOV UR7, UR19 ;  /* 0x0000001300077c82 */ /* 0x000fe20008000000 */
[----:B------:R-:W-:Y:S01]  /*1120*/  UMOV UR16, UR17 ;  /* 0x0000001100107c82 */ /* 0x000fe20008000000 */
[----:B------:R-:W-:-:S02]  /*1130*/  @UP4 USHF.R.U32.HI UR6, URZ, UR9, UR7 ;  /* 0x00000009ff064299 */ /* 0x000fc40008011607 */
[----:B------:R-:W-:Y:S02]  /*1140*/  USHF.R.U32.HI UR13, URZ, UR13, UR16 ;  /* 0x0000000dff0d7299 */ /* 0x000fe40008011610 */
[----:B------:R-:W-:Y:S02]  /*1150*/  USEL UR4, UR47, UR20, !UP0 ;  /* 0x000000142f047287 */ /* 0x000fe4000c000000 */
[----:B------:R-:W-:Y:S02]  /*1160*/  UIMAD UR7, UR5, UR23, URZ ;  /* 0x00000017050772a4 */ /* 0x000fe4000f8e02ff */
[----:B------:R-:W-:Y:S02]  /*1170*/  USEL UR5, UR46, UR13, !UP1 ;  /* 0x0000000d2e057287 */ /* 0x000fe4000c800000 */
[----:B------:R-:W-:Y:S02]  /*1180*/  UIMAD UR12, UR6, UR23, URZ ;  /* 0x00000017060c72a4 */ /* 0x000fe4000f8e02ff */
[----:B------:R-:W-:-:S02]  /*1190*/  UISETP.GE.AND UP0, UPT, UR4, UR7, UPT ;  /* 0x000000070400728c */ /* 0x000fc4000bf06270 */
[----:B------:R-:W-:Y:S02]  /*11a0*/  UIMAD.WIDE.U32 UR10, UR4, UR8, URZ ;  /* 0x00000008040a72a5 */ /* 0x000fe4000f8e00ff */
[----:B------:R-:W-:Y:S02]  /*11b0*/  UISETP.GE.OR UP0, UPT, UR5, UR12, UP0 ;  /* 0x0000000c0500728c */ /* 0x000fe40008706670 */
[----:B------:R-:W-:Y:S02]  /*11c0*/  UIMAD.WIDE.U32 UR12, UR5, UR8, URZ ;  /* 0x00000008050c72a5 */ /* 0x000fe4000f8e00ff */
[----:B------:R-:W-:Y:S01]  /*11d0*/  UIADD3 UR10, UPT, UPT, -UR4, URZ, URZ ;  /* 0x000000ff040a7290 */ /* 0x000fe2000fffe1ff */
[----:B------:R-:W-:Y:S01]  /*11e0*/  UMOV UR8, UR11 ;  /* 0x0000000b00087c82 */ /* 0x000fe20008000000 */
[----:B------:R-:W-:Y:S02]  /*11f0*/  UIADD3 UR11, UPT, UPT, -UR5, URZ, URZ ;  /* 0x000000ff050b7290 */ /* 0x000fe4000fffe1ff */
[----:B------:R-:W-:-:S03]  /*1200*/  USHF.R.U32.HI UR8, URZ, UR9, UR8 ;  /* 0x00000009ff087299 */ /* 0x000fc60008011608 */
[----:B------:R-:W-:Y:S01]  /*1210*/  @!UP0 UMOV UR7, UR13 ;  /* 0x0000000d00078c82 */ /* 0x000fe20008000000 */
[----:B------:R-:W-:Y:S02]  /*1220*/  UIMAD UR47, UR14, UR10, UR47 ;  /* 0x0000000a0e2f72a4 */ /* 0x000fe4000f8e022f */
[----:B------:R-:W-:Y:S02]  /*1230*/  USEL UR8, UR4, UR8, !UP4 ;  /* 0x0000000804087287 */ /* 0x000fe4000e000000 */
[----:B------:R-:W-:Y:S02]  /*1240*/  @!UP0 USHF.R.U32.HI UR7, URZ, UR9, UR7 ;  /* 0x00000009ff078299 */ /* 0x000fe40008011607 */
[----:B------:R-:W-:Y:S02]  /*1250*/  UIADD3 UR9, UPT, UPT, -UR8, URZ, URZ ;  /* 0x000000ff08097290 */ /* 0x000fe4000fffe1ff */
[----:B------:R-:W-:Y:S02]  /*1260*/  @!UP0 USEL UR7, UR5, UR7, !UP4 ;  /* 0x0000000705078287 */ /* 0x000fe4000e000000 */
[----:B------:R-:W-:-:S02]  /*1270*/  UIMAD UR9, UR23, UR9, UR4 ;  /* 0x00000009170972a4 */ /* 0x000fc4000f8e0204 */
[----:B------:R-:W-:Y:S02]  /*1280*/  @!UP0 UIADD3 UR8, UPT, UPT, UR8, -UR7, URZ ;  /* 0x8000000708088290 */ /* 0x000fe4000fffe0ff */
[----:B------:R-:W-:Y:S02]  /*1290*/  @!UP0 UIMAD UR6, UR9, UR6, UR7 ;  /* 0x00000006090682a4 */ /* 0x000fe4000f8e0207 */
[----:B------:R-:W-:Y:S02]  /*12a0*/  @!UP0 UIMAD UR4, UR8, UR23, UR5 ;  /* 0x00000017080482a4 */ /* 0x000fe4000f8e0205 */
[----:B------:R-:W-:Y:S02]  /*12b0*/  UIMAD UR46, UR24, UR11, UR46 ;  /* 0x0000000b182e72a4 */ /* 0x000fe4000f8e022e */
[----:B------:R-:W-:Y:S01]  /*12c0*/  UIMAD UR47, UR4, UR14, UR47 ;  /* 0x0000000e042f72a4 */ /* 0x000fe2000f8e022f */
[----:B------:R-:W-:Y:S02]  /*12d0*/  @!UP0 UMOV UR5, UR6 ;  /* 0x0000000600058c82 */ /* 0x000fe40008000000 */
[----:B------:R-:W-:-:S12]  /*12e0*/  UIMAD UR46, UR5, UR24, UR46 ;  /* 0x00000018052e72a4 */ /* 0x000fd8000f8e022e */
.L_x_15:
[----:B------:R-:W2:Y:S01]  /*12f0*/  LDCU UR4, c[0x0][0xb30] ;  /* 0x00016600ff0477ac */ /* 0x000ea20008000800 */
[----:B------:R-:W3:Y:S01]  /*1300*/  S2UR UR5, SR_CgaCtaId ;  /* 0x00000000000579c3 */ /* 0x000ee20000008800 */
[----:B--2---:R-:W-:-:S09]  /*1310*/  UISETP.NE.AND UP0, UPT, UR4, 0x1, UPT ;  /* 0x000000010400788c */ /* 0x004fd2000bf05270 */
[----:B---3--:R-:W-:Y:S05]  /*1320*/  BRA.U UP0, `(.L_x_16) ;  /* 0x0000000100447547 */ /* 0x008fea000b800000 */
[----:B------:R-:W2:Y:S01]  /*1330*/  LDCU.128 UR12, c[0x0][0xb10] ;  /* 0x00016200ff0c77ac */ /* 0x000ea20008000c00 */
[----:B------:R-:W3:Y:S01]  /*1340*/  LDCU UR10, c[0x0][0xb0c] ;  /* 0x00016180ff0a77ac */ /* 0x000ee20008000800 */
[----:B------:R-:W4:Y:S01]  /*1350*/  LDCU UR11, c[0x0][0xb20] ;  /* 0x00016400ff0b77ac */ /* 0x000f220008000800 */
[----:B--2---:R-:W-:Y:S02]  /*1360*/  UIMAD.WIDE.U32 UR8, UR46, UR12, URZ ;  /* 0x0000000c2e0872a5 */ /* 0x004fe4000f8e00ff */
[----:B------:R-:W-:Y:S02]  /*1370*/  UIMAD.WIDE.U32 UR6, UR47, UR15, URZ ;  /* 0x0000000f2f0672a5 */ /* 0x000fe4000f8e00ff */
[----:B---3--:R-:W-:Y:S02]  /*1380*/  UISETP.NE.AND UP1, UPT, UR10, 0x1, UPT ;  /* 0x000000010a00788c */ /* 0x008fe4000bf25270 */
[----:B------:R-:W-:Y:S01]  /*1390*/  UISETP.NE.AND UP0, UPT, UR14, 0x1, UPT ;  /* 0x000000010e00788c */ /* 0x000fe2000bf05270 */
[----:B------:R-:W-:-:S02]  /*13a0*/  UMOV UR8, UR9 ;  /* 0x0000000900087c82 */ /* 0x000fc40008000000 */
[----:B------:R-:W-:Y:S01]  /*13b0*/  UMOV UR4, UR7 ;  /* 0x0000000700047c82 */ /* 0x000fe20008000000 */
[----:B------:R-:W-:Y:S02]  /*13c0*/  USHF.R.U32.HI UR8, URZ, UR13, UR8 ;  /* 0x0000000dff087299 */ /* 0x000fe40008011608 */
[----:B----4-:R-:W-:Y:S02]  /*13d0*/  USHF.R.U32.HI UR4, URZ, UR11, UR4 ;  /* 0x0000000bff047299 */ /* 0x010fe40008011604 */
[----:B------:R-:W-:Y:S02]  /*13e0*/  USEL UR6, UR46, UR8, !UP1 ;  /* 0x000000082e067287 */ /* 0x000fe4000c800000 */
[----:B------:R-:W-:-:S04]  /*13f0*/  USEL UR4, UR47, UR4, !UP0 ;  /* 0x000000042f047287 */ /* 0x000fc8000c000000 */
[----:B------:R-:W-:Y:S02]  /*1400*/  UIADD3 UR7, UPT, UPT, UR6, -UR4, URZ ;  /* 0x8000000406077290 */ /* 0x000fe4000fffe0ff */
[----:B------:R-:W-:Y:S02]  /*1410*/  UIADD3 UR4, UPT, UPT, -UR6, UR4, URZ ;  /* 0x0000000406047290 */ /* 0x000fe4000fffe1ff */
[----:B------:R-:W-:Y:S02]  /*1420*/  UIMAD UR47, UR7, UR14, UR47 ;  /* 0x0000000e072f72a4 */ /* 0x000fe4000f8e022f */
[----:B------:R-:W-:-:S12]  /*1430*/  UIMAD UR46, UR4, UR10, UR46 ;  /* 0x0000000a042e72a4 */ /* 0x000fd8000f8e022e */
.L_x_16:
[----:B------:R-:W-:Y:S01]  /*1440*/  BAR.SYNC.DEFER_BLOCKING 0x0 ;  /* 0x0000000000007b1d */ /* 0x000fe20000010000 */
[----:B------:R-:W-:Y:S01]  /*1450*/  UISETP.NE.AND UP0, UPT, UR22, 0x2, UPT ;  /* 0x000000021600788c */ /* 0x000fe2000bf05270 */
[----:B------:R-:W-:Y:S02]  /*1460*/  ISETP.NE.OR P3, PT, R0, 0x2, !P3 ;  /* 0x000000020000780c */ /* 0x000fe40005f65670 */
[----:B------:R-:W-:Y:S02]  /*1470*/  LOP3.LUT R0, R2, 0x1f, RZ, 0xc0, !PT ;  /* 0x0000001f02007812 */ /* 0x000fe400078ec0ff */
[----:B------:R-:W2:Y:S04]  /*1480*/  LDCU UR15, c[0x0][0xb24] ;  /* 0x00016480ff0f77ac */ /* 0x000ea80008000800 */
[----:B------:R-:W-:Y:S05]  /*1490*/  BRA.U UP0, `(.L_x_17) ;  /* 0x0000001100747547 */ /* 0x000fea000b800000 */
[----:B------:R-:W3:Y:S01]  /*14a0*/  LDCU UR7, c[0x0][0x38c] ;  /* 0x00007180ff0777ac */ /* 0x000ee20008000800 */
[----:B------:R-:W-:Y:S01]  /*14b0*/  PLOP3.LUT P1, PT, PT, PT, UP3, 0x80, 0x8 ;  /* 0x000000000008781c */ /* 0x000fe20003f2f038 */
[----:B------:R-:W-:Y:S01]  /*14c0*/  IMAD.MOV.U32 R12, RZ, RZ, 0x1 ;  /* 0x00000001ff0c7424 */ /* 0x000fe200078e00ff */
[----:B------:R-:W-:Y:S02]  /*14d0*/  ISETP.EQ.OR P2, PT, R0, RZ, P3 ;  /* 0x000000ff0000720c */ /* 0x000fe40001f42670 */
[----:B------:R-:W-:Y:S02]  /*14e0*/  CS2R R10, SRZ ;  /* 0x00000000000a7805 */ /* 0x000fe4000001ff00 */
[----:B------:R-:W-:Y:S01]  /*14f0*/  PLOP3.LUT P1, PT, P1, PT, PT, 0x8, 0x80 ;  /* 0x000000000080781c */ /* 0x000fe20000f2e170 */
[----:B------:R-:W-:Y:S01]  /*1500*/  IMAD.MOV.U32 R9, RZ, RZ, RZ ;  /* 0x000000ffff097224 */ /* 0x000fe200078e00ff */
[----:B------:R-:W4:Y:S01]  /*1510*/  LDCU UR40, c[0x0][0x370] ;  /* 0x00006e00ff2877ac */ /* 0x000f220008000800 */
[----:B------:R-:W-:Y:S01]  /*1520*/  IMAD.MOV.U32 R8, RZ, RZ, 0x1 ;  /* 0x00000001ff087424 */ /* 0x000fe200078e00ff */
[----:B------:R-:W1:Y:S01]  /*1530*/  LDCU.64 UR26, c[0x0][0x348] ;  /* 0x00006900ff1a77ac */ /* 0x000e620008000a00 */
[----:B------:R-:W1:Y:S01]  /*1540*/  LDCU UR39, c[0x0][0x374] ;  /* 0x00006e80ff2777ac */ /* 0x000e620008000800 */
[----:B---3--:R-:W-:-:S02]  /*1550*/  UIADD3 UR6, UPT, UPT, UR7, 0x7f, URZ ;  /* 0x0000007f07067890 */ /* 0x008fc4000fffe0ff */
[----:B------:R-:W-:Y:S02]  /*1560*/  UIADD3 UR44, UPT, UPT, UR7, 0xfe, URZ ;  /* 0x000000fe072c7890 */ /* 0x000fe4000fffe0ff */
[----:B------:R-:W-:-:S04]  /*1570*/  USHF.R.S32.HI UR4, URZ, 0x1f, UR6 ;  /* 0x0000001fff047899 */ /* 0x000fc80008011406 */
[----:B------:R-:W-:Y:S02]  /*1580*/  ULEA.HI UR4, UR4, UR6, URZ, 0x7 ;  /* 0x0000000604047291 */ /* 0x000fe4000f8f38ff */
[----:B------:R-:W-:Y:S02]  /*1590*/  UIADD3 UR6, UPT, UPT, UR7, -0x1, URZ ;  /* 0xffffffff07067890 */ /* 0x000fe4000fffe0ff */
[----:B------:R-:W-:Y:S02]  /*15a0*/  USHF.R.S32.HI UR42, URZ, 0x7, UR4 ;  /* 0x00000007ff2a7899 */ /* 0x000fe40008011404 */
[----:B------:R-:W-:Y:S02]  /*15b0*/  UISETP.GE.U32.AND UP1, UPT, UR6, -0xff, UPT ;  /* 0xffffff010600788c */ /* 0x000fe4000bf26070 */
[----:B------:R-:W-:Y:S01]  /*15c0*/  UISETP.LT.U32.AND UP0, UPT, UR42, 0x3, UPT ;  /* 0x000000032a00788c */ /* 0x000fe2000bf01070 */
[----:B------:R-:W-:-:S03]  /*15d0*/  UMOV UR7, URZ ;  /* 0x000000ff00077c82 */ /* 0x000fc60008000000 */
[----:B------:R-:W-:-:S04]  /*15e0*/  USEL UR41, UR42, 0x3, UP0 ;  /* 0x000000032a297887 */ /* 0x000fc80008000000 */
[----:B------:R-:W-:Y:S02]  /*15f0*/  UIADD3 UR21, UPT, UPT, UR41, -0x1, URZ ;  /* 0xffffffff29157890 */ /* 0x000fe4000fffe0ff */
[----:B------:R-:W-:Y:S02]  /*1600*/  @UP1 UIADD3 UR21, UPT, UPT, UR41, URZ, URZ ;  /* 0x000000ff29151290 */ /* 0x000fe4000fffe0ff */
[----:B------:R-:W-:Y:S02]  /*1610*/  UIADD3 UR43, UPT, UPT, UR42, -UR41, URZ ;  /* 0x800000292a2b7290 */ /* 0x000fe4000fffe0ff */
[----:B-1--4-:R-:W-:-:S12]  /*1620*/  UIADD3 UR21, UPT, UPT, UR21, 0x1, URZ ;  /* 0x0000000115157890 */ /* 0x012fd8000fffe0ff */
.L_x_35:
[----:B------:R-:W-:Y:S01]  /*1630*/  UISETP.NE.AND UP0, UPT, UR5, URZ, UPT ;  /* 0x000000ff0500728c */ /* 0x000fe2000bf05270 */
[----:B------:R-:W1:Y:S08]  /*1640*/  S2UR UR5, SR_CgaCtaId ;  /* 0x00000000000579c3 */ /* 0x000e700000008800 */
[----:B------:R-:W-:Y:S05]  /*1650*/  BRA.U UP0, `(.L_x_18) ;  /* 0x0000000100347547 */ /* 0x000fea000b800000 */
[----:B------:R-:W3:Y:S01]  /*1660*/  S2R R0, SR_CgaCtaId ;  /* 0x0000000000007919 */ /* 0x000ee20000008800 */
[----:B------:R-:W-:Y:S02]  /*1670*/  MOV R3, 0x400 ;  /* 0x0000040000037802 */ /* 0x000fe40000000f00 */
[----:B------:R-:W-:Y:S02]  /*1680*/  SHF.L.U32 R2, R8, 0x1f, RZ ;  /* 0x0000001f08027819 */ /* 0x000fe400000006ff */
[----:B---3--:R-:W-:-:S05]  /*1690*/  LEA R0, R0, R3, 0x18 ;  /* 0x0000000300007211 */ /* 0x008fca00078ec0ff */
[----:B------:R-:W-:-:S04]  /*16a0*/  IMAD R3, R9, 0x8, R0 ;  /* 0x0000000809037824 */ /* 0x000fc800078e0200 */
[----:B------:R-:W3:Y:S02]  /*16b0*/  SYNCS.PHASECHK.TRANS64.TRYWAIT P0, [R3+URZ+0xa0], R2 ;  /* 0x0000a002030075a7 */ /* 0x000ee400080011ff */
[----:B---3--:R-:W-:Y:S05]  /*16c0*/  @!P0 BRA `(.L_x_19) ;  /* 0x000000cc001c8947 */ /* 0x008fea0003800000 */
.L_x_101:
[----:B------:R-:W-:Y:S01]  /*16d0*/  VIADD R9, R9, 0x1 ;  /* 0x0000000109097836 */ /* 0x000fe20000000000 */
[----:B------:R3:W-:Y:S04]  /*16e0*/  SYNCS.ARRIVE.TRANS64.A1T0 RZ, [R3+URZ+0x90], RZ ;  /* 0x000090ff03ff79a7 */ /* 0x0007e800081000ff */
[----:B------:R-:W-:-:S04]  /*16f0*/  ISETP.NE.AND P0, PT, R9, 0x2, PT ;  /* 0x000000020900780c */ /* 0x000fc80003f05270 */
[----:B------:R-:W-:Y:S02]  /*1700*/  SEL R9, R9, RZ, P0 ;  /* 0x000000ff09097207 */ /* 0x000fe40000000000 */
[----:B---3--:R-:W-:-:S04]  /*1710*/  SEL R3, RZ, 0x1, P0 ;  /* 0x00000001ff037807 */ /* 0x008fc80000000000 */
[----:B------:R-:W-:-:S07]  /*1720*/  LOP3.LUT R8, R8, R3, RZ, 0x3c, !PT ;  /* 0x0000000308087212 */ /* 0x000fce00078e3cff */
.L_x_18:
[----:B------:R-:W-:Y:S01]  /*1730*/  UMOV UR4, 0x400 ;  /* 0x0000040000047882 */ /* 0x000fe20000000000 */
[----:B------:R-:W-:Y:S01]  /*1740*/  SHF.L.U32 R0, R12, 0x1f, RZ ;  /* 0x0000001f0c007819 */ /* 0x000fe200000006ff */
[----:B-1----:R-:W-:Y:S02]  /*1750*/  ULEA UR4, UR5, UR4, 0x18 ;  /* 0x0000000405047291 */ /* 0x002fe4000f8ec0ff */
[----:B------:R-:W-:Y:S02]  /*1760*/  UISETP.GE.U32.AND UP0, UPT, UR44, 0xff, UPT ;  /* 0x000000ff2c00788c */ /* 0x000fe4000bf06070 */
[----:B------:R-:W-:Y:S02]  /*1770*/  ULEA UR6, UR7, UR4, 0x3 ;  /* 0x0000000407067291 */ /* 0x000fe4000f8e18ff */
[----:B------:R-:W-:Y:S02]  /*1780*/  USHF.L.U32 UR35, UR46, 0x7, URZ ;  /* 0x000000072e237899 */ /* 0x000fe400080006ff */
[----:B------:R-:W-:Y:S01]  /*1790*/  UIMAD UR11, UR47, 0xf0, URZ ;  /* 0x000000f02f0b78a4 */ /* 0x000fe2000f8e02ff */
[----:B------:R-:W-:-:S04]  /*17a0*/  UMOV UR14, URZ ;  /* 0x000000ff000e7c82 */ /* 0x000fc80008000000 */
[----:B------:R1:W3:Y:S01]  /*17b0*/  SYNCS.PHASECHK.TRANS64.TRYWAIT P0, [UR6+0x18], R0 ;  /* 0x00001800ff0075a7 */ /* 0x0002e20008001106 */
[----:B------:R-:W-:Y:S06]  /*17c0*/  BRA.U !UP0, `(.L_x_20) ;  /* 0x0000000108a87547 */ /* 0x000fec000b800000 */
[----:B------:R-:W-:Y:S01]  /*17d0*/  UMOV UR13, URZ ;  /* 0x000000ff000d7c82 */ /* 0x000fe20008000000 */
[----:B------:R-:W-:-:S05]  /*17e0*/  UMOV UR6, UR7 ;  /* 0x0000000700067c82 */ /* 0x000fca0008000000 */
.L_x_25:
[----:B---3--:R-:W-:Y:S01]  /*17f0*/  @!P3 MOV R2, 0xb800 ;  /* 0x0000b8000002b802 */ /* 0x008fe20000000f00 */
[----:B----4-:R-:W-:Y:S01]  /*1800*/  ULEA UR33, UR6, UR4, 0x3 ;  /* 0x0000000406217291 */ /* 0x010fe2000f8e18ff */
[----:B-1-3--:R-:W-:Y:S11]  /*1810*/  @P0 BRA `(.L_x_21) ;  /* 0x00000000000c0947 */ /* 0x00aff60003800000 */
[----:B------:R-:W-:Y:S04]  /*1820*/  SHF.L.U32 R3, R12, 0x1f, RZ ;  /* 0x0000001f0c037819 */ /* 0x000fe800000006ff */
[----:B------:R-:W3:Y:S02]  /*1830*/  SYNCS.PHASECHK.TRANS64.TRYWAIT P0, [UR33+0x18], R3 ;  /* 0x00001803ff0075a7 */ /* 0x000ee40008001121 */
[----:B---3--:R-:W-:Y:S05]  /*1840*/  @!P0 BRA `(.L_x_22) ;  /* 0x000000c800d08947 */ /* 0x008fea0003800000 */
.L_x_21:
[----:B------:R3:W-:Y:S01]  /*1850*/  @!P3 SYNCS.ARRIVE.TRANS64 RZ, [UR33], R2 ;  /* 0x00000002ffffb9a7 */ /* 0x0007e20008000021 */
[----:B------:R-:W-:Y:S04]  /*1860*/  BSSY.RECONVERGENT B0, `(.L_x_23) ;  /* 0x0000003000007945 */ /* 0x000fe80003800200 */
[----:B------:R-:W-:Y:S05]  /*1870*/  @P2 BRA `(.L_x_24) ;  /* 0x0000000000042947 */ /* 0x000fea0003800000 */
[----:B--2---:R-:W-:Y:S05]  /*1880*/  BPT.TRAP 0x1 ;  /* 0x000000040000795c */ /* 0x004fea0000300000 */
.L_x_24:
[----:B--2---:R-:W-:Y:S05]  /*1890*/  BSYNC.RECONVERGENT B0 ;  /* 0x0000000000007941 */ /* 0x004fea0003800200 */
.L_x_23:
[----:B------:R-:W-:Y:S02]  /*18a0*/  UIADD3 UR7, UPT, UPT, UR6, 0x1, URZ ;  /* 0x0000000106077890 */ /* 0x000fe4000fffe0ff */
[----:B------:R-:W-:Y:S02]  /*18b0*/  UIADD3 UR18, UP1, UPT, UR26, 0x80, URZ ;  /* 0x000000801a127890 */ /* 0x000fe4000ff3e0ff */
[----:B------:R-:W-:Y:S02]  /*18c0*/  UISETP.NE.AND UP0, UPT, UR7, 0x3, UPT ;  /* 0x000000030700788c */ /* 0x000fe4000bf05270 */
[----:B------:R-:W-:Y:S02]  /*18d0*/  ULEA UR32, UR6, UR4, 0xe ;  /* 0x0000000406207291 */ /* 0x000fe4000f8e70ff */
[----:B------:R-:W-:Y:S02]  /*18e0*/  USEL UR9, URZ, 0x1, UP0 ;  /* 0x00000001ff097887 */ /* 0x000fe40008000000 */
[----:B------:R-:W-:Y:S02]  /*18f0*/  USEL UR7, UR7, URZ, UP0 ;  /* 0x000000ff07077287 */ /* 0x000fe40008000000 */
[----:B------:R-:W-:Y:S02]  /*1900*/  USHF.L.U32 UR34, UR13, 0x7, URZ ;  /* 0x000000070d227899 */ /* 0x000fe400080006ff */
[----:B------:R-:W-:Y:S01]  /*1910*/  ULEA UR8, UR7, UR4, 0x3 ;  /* 0x0000000407087291 */ /* 0x000fe2000f8e18ff */
[----:B------:R-:W-:Y:S01]  /*1920*/  LOP3.LUT R12, R12, UR9, RZ, 0x3c, !PT ;  /* 0x000000090c0c7c12 */ /* 0x000fe2000f8e3cff */
[----:B------:R-:W-:Y:S02]  /*1930*/  UIADD3.X UR19, UPT, UPT, URZ, UR27, URZ, UP1, !UPT ;  /* 0x0000001bff137290 */ /* 0x000fe40008ffe4ff */
[----:B------:R-:W-:Y:S01]  /*1940*/  UIADD3 UR32, UPT, UPT, UR32, 0xf180, URZ ;  /* 0x0000f18020207890 */ /* 0x000fe2000fffe0ff */
[----:B-1----:R-:W-:Y:S01]  /*1950*/  SHF.L.U32 R0, R12, 0x1f, RZ ;  /* 0x0000001f0c007819 */ /* 0x002fe200000006ff */
[----:B------:R-:W-:Y:S02]  /*1960*/  UIADD3 UR16, UP0, UPT, UR26, 0x180, URZ ;  /* 0x000001801a107890 */ /* 0x000fe4000ff1e0ff */
[----:B------:R-:W-:Y:S01]  /*1970*/  UIADD3 UR13, UPT, UPT, UR13, 0x1, URZ ;  /* 0x000000010d0d7890 */ /* 0x000fe2000fffe0ff */
[----:B------:R4:W1:Y:S01]  /*1980*/  SYNCS.PHASECHK.TRANS64.TRYWAIT P0, [UR8+0x18], R0 ;  /* 0x00001800ff0075a7 */ /* 0x0008620008001108 */
[----:B------:R-:W-:Y:S01]  /*1990*/  UIMAD UR8, UR6, 0x7800, UR4 ;  /* 0x00007800060878a4 */ /* 0x000fe2000f8e0204 */
[----:B------:R-:W-:Y:S01]  /*19a0*/  UMOV UR22, 0x0 ;  /* 0x0000000000167882 */ /* 0x000fe20000000000 */
[----:B------:R-:W-:Y:S02]  /*19b0*/  UMOV UR23, 0x10000000 ;  /* 0x1000000000177882 */ /* 0x000fe40000000000 */
[----:B------:R-:W-:Y:S01]  /*19c0*/  UIADD3 UR8, UPT, UPT, UR8, 0x1b180, URZ ;  /* 0x0001b18008087890 */ /* 0x000fe2000fffe0ff */
[----:B------:R4:W-:Y:S01]  /*19d0*/  UTMALDG.3D [UR32], [UR18], desc[UR22] ;  /* 0x00001620120075b4 */ /* 0x0009e20008011000 */
[----:B------:R-:W-:Y:S01]  /*19e0*/  UIADD3.X UR17, UPT, UPT, URZ, UR27, URZ, UP0, !UPT ;  /* 0x0000001bff117290 */ /* 0x000fe200087fe4ff */
[----:B------:R-:W-:Y:S01]  /*19f0*/  UMOV UR12, UR36 ;  /* 0x00000024000c7c82 */ /* 0x000fe20008000000 */
[----:B------:R-:W-:Y:S01]  /*1a00*/  UMOV UR9, UR33 ;  /* 0x0000002100097c82 */ /* 0x000fe20008000000 */
[----:B------:R-:W-:Y:S01]  /*1a10*/  UMOV UR10, UR34 ;  /* 0x00000022000a7c82 */ /* 0x000fe20008000000 */
[----:B------:R-:W-:Y:S01]  /*1a20*/  UISETP.NE.AND UP0, UPT, UR13, UR21, UPT ;  /* 0x000000150d00728c */ /* 0x000fe2000bf05270 */
[----:B------:R-:W-:Y:S01]  /*1a30*/  UMOV UR14, UR21 ;  /* 0x00000015000e7c82 */ /* 0x000fe20008000000 */
[----:B------:R-:W-:Y:S03]  /*1a40*/  UMOV UR6, UR7 ;  /* 0x0000000700067c82 */ /* 0x000fe60008000000 */
[----:B------:R4:W-:Y:S04]  /*1a50*/  UTMALDG.3D [UR8], [UR16], desc[UR22] ;  /* 0x00001608100075b4 */ /* 0x0009e80008011000 */
[----:B------:R-:W-:Y:S05]  /*1a60*/  BRA.U UP0, `(.L_x_25) ;  /* 0xfffffffd00607547 */ /* 0x000fea000b83ffff */
.L_x_20:
[----:B------:R-:W-:Y:S01]  /*1a70*/  ULEA UR6, UR7, UR4, 0x3 ;  /* 0x0000000407067291 */ /* 0x000fe2000f8e18ff */
[----:B-1--4-:R-:W-:Y:S01]  /*1a80*/  SHF.L.U32 R0, R12, 0x1f, RZ ;  /* 0x0000001f0c007819 */ /* 0x012fe200000006ff */
[----:B------:R-:W-:Y:S01]  /*1a90*/  @!P1 SYNCS.ARRIVE.TRANS64.A1T0 RZ, [UR4+0x48], RZ ;  /* 0x000048ffffff99a7 */ /* 0x000fe20008100004 */
[----:B------:R-:W-:-:S06]  /*1aa0*/  UISETP.GT.AND UP0, UPT, UR42, UR41, UPT ;  /* 0x000000292a00728c */ /* 0x000fcc000bf04270 */
[----:B---3--:R1:W3:Y:S03]  /*1ab0*/  SYNCS.PHASECHK.TRANS64.TRYWAIT P0, [UR6+0x18], R0 ;  /* 0x00001800ff0075a7 */ /* 0x0082e60008001106 */
[----:B------:R-:W-:Y:S05]  /*1ac0*/  BRA.U !UP0, `(.L_x_26) ;  /* 0x0000000108ac7547 */ /* 0x000fea000b800000 */
[----:B------:R-:W-:Y:S01]  /*1ad0*/  UIADD3 UR13, UPT, UPT, UR43, UR14, URZ ;  /* 0x0000000e2b0d7290 */ /* 0x000fe2000fffe0ff */
[----:B------:R-:W-:-:S11]  /*1ae0*/  UMOV UR6, UR7 ;  /* 0x0000000700067c82 */ /* 0x000fd60008000000 */
.L_x_31:
[----:B---3--:R-:W-:Y:S01]  /*1af0*/  @!P3 MOV R2, 0xb800 ;  /* 0x0000b8000002b802 */ /* 0x008fe20000000f00 */
[----:B----4-:R-:W-:Y:S01]  /*1b00*/  ULEA UR17, UR6, UR4, 0x3 ;  /* 0x0000000406117291 */ /* 0x010fe2000f8e18ff */
[----:B-1-3--:R-:W-:Y:S11]  /*1b10*/  @P0 BRA `(.L_x_27) ;  /* 0x00000000000c0947 */ /* 0x00aff60003800000 */
[----:B------:R-:W-:Y:S04]  /*1b20*/  SHF.L.U32 R3, R12, 0x1f, RZ ;  /* 0x0000001f0c037819 */ /* 0x000fe800000006ff */
[----:B------:R-:W3:Y:S02]  /*1b30*/  SYNCS.PHASECHK.TRANS64.TRYWAIT P0, [UR17+0x18], R3 ;  /* 0x00001803ff0075a7 */ /* 0x000ee40008001111 */
[----:B---3--:R-:W-:Y:S05]  /*1b40*/  @!P0 BRA `(.L_x_28) ;  /* 0x000000c800288947 */ /* 0x008fea0003800000 */
.L_x_27:
[----:B------:R3:W-:Y:S01]  /*1b50*/  @!P3 SYNCS.ARRIVE.TRANS64 RZ, [UR17], R2 ;  /* 0x00000002ffffb9a7 */ /* 0x0007e20008000011 */
[----:B------:R-:W-:Y:S04]  /*1b60*/  BSSY.RECONVERGENT B0, `(.L_x_29) ;  /* 0x0000003000007945 */ /* 0x000fe80003800200 */
[----:B------:R-:W-:Y:S05]  /*1b70*/  @P2 BRA `(.L_x_30) ;  /* 0x0000000000042947 */ /* 0x000fea0003800000 */
[----:B--2---:R-:W-:Y:S05]  /*1b80*/  BPT.TRAP 0x1 ;  /* 0x000000040000795c */ /* 0x004fea0000300000 */
.L_x_30:
[----:B--2---:R-:W-:Y:S05]  /*1b90*/  BSYNC.RECONVERGENT B0 ;  /* 0x0000000000007941 */ /* 0x004fea0003800200 */
.L_x_29:
[----:B------:R-:W-:Y:S02]  /*1ba0*/  UIADD3 UR7, UPT, UPT, UR6, 0x1, URZ ;  /* 0x0000000106077890 */ /* 0x000fe4000fffe0ff */
[----:B------:R-:W-:Y:S02]  /*1bb0*/  ULEA UR16, UR6, UR4, 0xe ;  /* 0x0000000406107291 */ /* 0x000fe4000f8e70ff */
[----:B------:R-:W-:Y:S02]  /*1bc0*/  UISETP.NE.AND UP0, UPT, UR7, 0x3, UPT ;  /* 0x000000030700788c */ /* 0x000fe4000bf05270 */
[----:B------:R-:W-:Y:S02]  /*1bd0*/  UIADD3 UR24, UP1, UPT, UR26, 0x80, URZ ;  /* 0x000000801a187890 */ /* 0x000fe4000ff3e0ff */
[----:B------:R-:W-:Y:S02]  /*1be0*/  USEL UR9, URZ, 0x1, UP0 ;  /* 0x00000001ff097887 */ /* 0x000fe40008000000 */
[----:B------:R-:W-:Y:S02]  /*1bf0*/  USEL UR7, UR7, URZ, UP0 ;  /* 0x000000ff07077287 */ /* 0x000fe40008000000 */
[----:B------:R-:W-:Y:S02]  /*1c00*/  USHF.L.U32 UR18, UR14, 0x7, URZ ;  /* 0x000000070e127899 */ /* 0x000fe400080006ff */
[----:B------:R-:W-:Y:S01]  /*1c10*/  ULEA UR8, UR7, UR4, 0x3 ;  /* 0x0000000407087291 */ /* 0x000fe2000f8e18ff */
[----:B------:R-:W-:Y:S01]  /*1c20*/  LOP3.LUT R12, R12, UR9, RZ, 0x3c, !PT ;  /* 0x000000090c0c7c12 */ /* 0x000fe2000f8e3cff */
[----:B------:R-:W-:Y:S02]  /*1c30*/  UIADD3 UR16, UPT, UPT, UR16, 0xf180, URZ ;  /* 0x0000f18010107890 */ /* 0x000fe4000fffe0ff */
[----:B------:R-:W-:Y:S01]  /*1c40*/  UIADD3.X UR25, UPT, UPT, URZ, UR27, URZ, UP1, !UPT ;  /* 0x0000001bff197290 */ /* 0x000fe20008ffe4ff */
[----:B-1----:R-:W-:Y:S01]  /*1c50*/  SHF.L.U32 R0, R12, 0x1f, RZ ;  /* 0x0000001f0c007819 */ /* 0x002fe200000006ff */
[----:B------:R-:W-:Y:S02]  /*1c60*/  UIADD3 UR22, UP0, UPT, UR26, 0x180, URZ ;  /* 0x000001801a167890 */ /* 0x000fe4000ff1e0ff */
[----:B------:R-:W-:Y:S01]  /*1c70*/  UIADD3 UR14, UPT, UPT, UR14, 0x1, URZ ;  /* 0x000000010e0e7890 */ /* 0x000fe2000fffe0ff */
[----:B------:R4:W1:Y:S01]  /*1c80*/  SYNCS.PHASECHK.TRANS64.TRYWAIT P0, [UR8+0x18], R0 ;  /* 0x00001800ff0075a7 */ /* 0x0008620008001108 */
[----:B------:R-:W-:Y:S01]  /*1c90*/  UIMAD UR8, UR6, 0x7800, UR4 ;  /* 0x00007800060878a4 */ /* 0x000fe2000f8e0204 */
[----:B------:R-:W-:Y:S01]  /*1ca0*/  UMOV UR28, 0x0 ;  /* 0x00000000001c7882 */ /* 0x000fe20000000000 */
[----:B------:R-:W-:Y:S01]  /*1cb0*/  UMOV UR29, 0x10000000 ;  /* 0x10000000001d7882 */ /* 0x000fe20000000000 */
[----:B------:R-:W-:Y:S01]  /*1cc0*/  UMOV UR19, UR35 ;  /* 0x0000002300137c82 */ /* 0x000fe20008000000 */
[----:B------:R-:W-:Y:S01]  /*1cd0*/  UMOV UR20, UR36 ;  /* 0x0000002400147c82 */ /* 0x000fe20008000000 */
[----:B------:R-:W-:Y:S01]  /*1ce0*/  UIADD3 UR8, UPT, UPT, UR8, 0x1b180, URZ ;  /* 0x0001b18008087890 */ /* 0x000fe2000fffe0ff */
[----:B------:R4:W-:Y:S01]  /*1cf0*/  UTMALDG.3D [UR16], [UR24], desc[UR28] ;  /* 0x00001c10180075b4 */ /* 0x0009e20008011000 */
[----:B------:R-:W-:Y:S01]  /*1d00*/  UIADD3.X UR23, UPT, UPT, URZ, UR27, URZ, UP0, !UPT ;  /* 0x0000001bff177290 */ /* 0x000fe200087fe4ff */
[----:B------:R-:W-:Y:S01]  /*1d10*/  UMOV UR12, UR36 ;  /* 0x00000024000c7c82 */ /* 0x000fe20008000000 */
[----:B------:R-:W-:Y:S01]  /*1d20*/  UMOV UR9, UR17 ;  /* 0x0000001100097c82 */ /* 0x000fe20008000000 */
[----:B------:R-:W-:Y:S01]  /*1d30*/  UMOV UR10, UR18 ;  /* 0x00000012000a7c82 */ /* 0x000fe20008000000 */
[----:B------:R-:W-:Y:S01]  /*1d40*/  UISETP.NE.AND UP0, UPT, UR14, UR13, UPT ;  /* 0x0000000d0e00728c */ /* 0x000fe2000bf05270 */
[----:B------:R-:W-:Y:S04]  /*1d50*/  UMOV UR6, UR7 ;  /* 0x0000000700067c82 */ /* 0x000fe80008000000 */
[----:B------:R4:W-:Y:S04]  /*1d60*/  UTMALDG.3D [UR8], [UR22], desc[UR28] ;  /* 0x00001c08160075b4 */ /* 0x0009e80008011000 */
[----:B------:R-:W-:Y:S05]  /*1d70*/  BRA.U UP0, `(.L_x_31) ;  /* 0xfffffffd005c7547 */ /* 0x000fea000b83ffff */
.L_x_26:
[C---:B------:R-:W-:Y:S01]  /*1d80*/  LEA R3, R11.reuse, UR4, 0x3 ;  /* 0x000000040b037c11 */ /* 0x040fe2000f8e18ff */
[----:B------:R-:W-:Y:S01]  /*1d90*/  NOP ;  /* 0x0000000000007918 */ /* 0x000fe20000000000 */
[----:B-1--4-:R-:W-:Y:S02]  /*1da0*/  SHF.L.U32 R0, R10, 0x1f, RZ ;  /* 0x0000001f0a007819 */ /* 0x012fe400000006ff */
[----:B------:R-:W-:Y:S02]  /*1db0*/  LEA R5, R11, UR4, 0x4 ;  /* 0x000000040b057c11 */ /* 0x000fe4000f8e20ff */
[----:B---3--:R-:W1:Y:S02]  /*1dc0*/  SYNCS.PHASECHK.TRANS64.TRYWAIT P0, [R3+URZ+0x50], R0 ;  /* 0x00005000030075a7 */ /* 0x008e6400080011ff */
[----:B-1----:R-:W-:Y:S05]  /*1dd0*/  @!P0 BRA `(.L_x_32) ;  /* 0x000000c4009c8947 */ /* 0x002fea0003800000 */
.L_x_104:
[----:B------:R-:W3:Y:S01]  /*1de0*/  LDS.128 R4, [R5+0xc0] ;  /* 0x0000c00005047984 */ /* 0x000ee20000000c00 */
[----:B--2---:R-:W-:Y:S01]  /*1df0*/  UISETP.GE.AND UP0, UPT, UR15, 0x1, UPT ;  /* 0x000000010f00788c */ /* 0x004fe2000bf06270 */
[----:B------:R-:W-:Y:S01]  /*1e00*/  @!PT LDS RZ, [RZ] ;  /* 0x00000000fffff984 */ /* 0x000fe20000000800 */
[----:B------:R-:W-:Y:S01]  /*1e10*/  @!PT LDS RZ, [RZ] ;  /* 0x00000000fffff984 */ /* 0x000fe20000000800 */
[----:B------:R-:W-:Y:S01]  /*1e20*/  @!PT LDS RZ, [RZ] ;  /* 0x00000000fffff984 */ /* 0x000fe20000000800 */
[----:B------:R-:W-:Y:S01]  /*1e30*/  @!PT LDS RZ, [RZ] ;  /* 0x00000000fffff984 */ /* 0x000fe20000000800 */
[----:B------:R2:W-:Y:S06]  /*1e40*/  MEMBAR.ALL.CTA ;  /* 0x0000000000007992 */ /* 0x0005ec0000008000 */
[----:B--2---:R-:W2:Y:S01]  /*1e50*/  FENCE.VIEW.ASYNC.S ;  /* 0x00000000000073c6 */ /* 0x004ea20000000000 */
[----:B---3--:R-:W-:-:S13]  /*1e60*/  LOP3.LUT P0, RZ, R6, 0x1, RZ, 0xc0, !PT ;  /* 0x0000000106ff7812 */ /* 0x008fda000780c0ff */
[----:B--2---:R-:W-:Y:S01]  /*1e70*/  VOTEU.ANY UP1, P0 ;  /* 0x0000000000ff7886 */ /* 0x004fe20000020100 */
[----:B------:R-:W-:-:S13]  /*1e80*/  PLOP3.LUT P0, PT, PT, PT, UP1, 0x80, 0x8 ;  /* 0x000000000008781c */ /* 0x000fda0003f0f018 */
[----:B-1----:R-:W-:Y:S02]  /*1e90*/  @P0 LOP3.LUT R0, R5, 0xffff, RZ, 0xc0, !PT ;  /* 0x0000ffff05000812 */ /* 0x002fe400078ec0ff */
[----:B------:R-:W-:Y:S02]  /*1ea0*/  @P0 MOV R2, R4 ;  /* 0x0000000400020202 */ /* 0x000fe40000000f00 */
[----:B------:R-:W-:Y:S01]  /*1eb0*/  @P0 R2UR UR8, R0 ;  /* 0x00000000000802ca */ /* 0x000fe200000e0000 */
[----:B------:R-:W-:Y:S01]  /*1ec0*/  VIADD R0, R3, 0x60 ;  /* 0x0000006003007836 */ /* 0x000fe20000000000 */
[----:B------:R-:W-:Y:S02]  /*1ed0*/  @P0 SHF.R.U32.HI R4, RZ, 0x10, R5 ;  /* 0x00000010ff040819 */ /* 0x000fe40000011605 */
[----:B------:R-:W-:Y:S02]  /*1ee0*/  @P0 R2UR UR9, R2 ;  /* 0x00000000020902ca */ /* 0x000fe400000e0000 */
[----:B------:R-:W-:-:S02]  /*1ef0*/  PRMT R0, RZ, 0x654, R0 ;  /* 0x00000654ff007816 */ /* 0x000fc40000000000 */
[----:B------:R-:W-:Y:S02]  /*1f00*/  @P0 R2UR UR6, R4 ;  /* 0x00000000040602ca */ /* 0x000fe400000e0000 */
[----:B------:R1:W-:Y:S03]  /*1f10*/  SYNCS.ARRIVE.TRANS64.RED.A1T0 RZ, [R0+URZ], RZ ;  /* 0x000000ff00ff79a7 */ /* 0x0003e600081004ff */
[----:B------:R-:W-:-:S04]  /*1f20*/  @UP1 UMOV UR37, UR8 ;  /* 0x0000000800251c82 */ /* 0x000fc80008000000 */
[----:B------:R-:W-:-:S04]  /*1f30*/  @UP1 UMOV UR38, UR9 ;  /* 0x0000000900261c82 */ /* 0x000fc80008000000 */
[----:B------:R-:W-:Y:S01]  /*1f40*/  @UP1 UMOV UR36, UR6 ;  /* 0x0000000600241c82 */ /* 0x000fe20008000000 */
[----:B------:R-:W-:Y:S05]  /*1f50*/  BRA.U !UP0, `(.L_x_33) ;  /* 0x0000000108d47547 */ /* 0x000fea000b800000 */
[----:B------:R-:W2:Y:S01]  /*1f60*/  LDCU.128 UR28, c[0x0][0xb10] ;  /* 0x00016200ff1c77ac */ /* 0x000ea20008000c00 */
[----:B------:R-:W3:Y:S01]  /*1f70*/  LDCU UR14, c[0x0][0xb20] ;  /* 0x00016400ff0e77ac */ /* 0x000ee20008000800 */
[----:B------:R-:W4:Y:S01]  /*1f80*/  LDCU UR20, c[0x0][0xb0c] ;  /* 0x00016180ff1477ac */ /* 0x000f220008000800 */
[----:B------:R-:W5:Y:S01]  /*1f90*/  LDCU.64 UR10, c[0x0][0xb28] ;  /* 0x00016500ff0a77ac */ /* 0x000f620008000a00 */
[----:B------:R-:W-:Y:S02]  /*1fa0*/  UISETP.NE.AND UP3, UPT, UR15, 0x1, UPT ;  /* 0x000000010f00788c */ /* 0x000fe4000bf65270 */
[----:B--2---:R-:W-:Y:S02]  /*1fb0*/  UIMAD.WIDE.U32 UR8, UR39, UR31, URZ ;  /* 0x0000001f270872a5 */ /* 0x004fe4000f8e00ff */
[----:B------:R-:W-:Y:S02]  /*1fc0*/  UIMAD.WIDE.U32 UR12, UR40, UR28, URZ ;  /* 0x0000001c280c72a5 */ /* 0x000fe4000f8e00ff */
[----:B------:R-:W-:-:S02]  /*1fd0*/  UISETP.NE.AND UP0, UPT, UR30, 0x1, UPT ;  /* 0x000000011e00788c */ /* 0x000fc4000bf05270 */
[----:B------:R-:W-:Y:S01]  /*1fe0*/  UIMAD.WIDE.U32 UR18, UR37, UR31, URZ ;  /* 0x0000001f251272a5 */ /* 0x000fe2000f8e00ff */
[----:B------:R-:W-:Y:S02]  /*1ff0*/  UMOV UR8, UR9 ;  /* 0x0000000900087c82 */ /* 0x000fe40008000000 */
[----:B------:R-:W-:Y:S01]  /*2000*/  UMOV UR6, UR13 ;  /* 0x0000000d00067c82 */ /* 0x000fe20008000000 */
[----:B---3--:R-:W-:Y:S02]  /*2010*/  USHF.R.U32.HI UR8, URZ, UR14, UR8 ;  /* 0x0000000eff087299 */ /* 0x008fe40008011608 */
[----:B----4-:R-:W-:Y:S02]  /*2020*/  UISETP.NE.AND UP2, UPT, UR20, 0x1, UPT ;  /* 0x000000011400788c */ /* 0x010fe4000bf45270 */
[----:B------:R-:W-:Y:S02]  /*2030*/  USHF.R.U32.HI UR6, URZ, UR29, UR6 ;  /* 0x0000001dff067299 */ /* 0x000fe40008011606 */
[----:B------:R-:W-:-:S02]  /*2040*/  USEL UR8, UR39, UR8, !UP0 ;  /* 0x0000000827087287 */ /* 0x000fc4000c000000 */
[----:B------:R-:W-:Y:S02]  /*2050*/  USEL UR9, UR40, UR6, !UP2 ;  /* 0x0000000628097287 */ /* 0x000fe4000d000000 */
[----:B-----5:R-:W-:Y:S01]  /*2060*/  UIMAD.WIDE.U32 UR12, UR8, UR10, URZ ;  /* 0x0000000a080c72a5 */ /* 0x020fe2000f8e00ff */
[----:B------:R-:W-:Y:S01]  /*2070*/  UMOV UR6, UR19 ;  /* 0x0000001300067c82 */ /* 0x000fe20008000000 */
[----:B------:R-:W-:Y:S02]  /*2080*/  UIMAD.WIDE.U32 UR16, UR38, UR28, URZ ;  /* 0x0000001c261072a5 */ /* 0x000fe4000f8e00ff */
[----:B------:R-:W-:-:S03]  /*2090*/  UIMAD.WIDE.U32 UR18, UR9, UR10, URZ ;  /* 0x0000000a091272a5 */ /* 0x000fc6000f8e00ff */
[----:B------:R-:W-:Y:S01]  /*20a0*/  UMOV UR12, UR13 ;  /* 0x0000000d000c7c82 */ /* 0x000fe20008000000 */
[----:B------:R-:W-:Y:S02]  /*20b0*/  USHF.R.U32.HI UR6, URZ, UR14, UR6 ;  /* 0x0000000eff067299 */ /* 0x000fe40008011606 */
[----:B------:R-:W-:Y:S01]  /*20c0*/  @UP3 USHF.R.U32.HI UR8, URZ, UR11, UR12 ;  /* 0x0000000bff083299 */ /* 0x000fe2000801160c */
[----:B------:R-:W-:Y:S01]  /*20d0*/  UMOV UR16, UR17 ;  /* 0x0000001100107c82 */ /* 0x000fe20008000000 */
[----:B------:R-:W-:Y:S01]  /*20e0*/  UMOV UR18, UR19 ;  /* 0x0000001300127c82 */ /* 0x000fe20008000000 */
[----:B------:R-:W-:Y:S02]  /*20f0*/  USHF.R.U32.HI UR29, URZ, UR29, UR16 ;  /* 0x0000001dff1d7299 */ /* 0x000fe40008011610 */
[----:B------:R-:W-:Y:S02]  /*2100*/  USEL UR6, UR37, UR6, !UP0 ;  /* 0x0000000625067287 */ /* 0x000fe4000c000000 */
[----:B------:R-:W-:-:S02]  /*2110*/  @UP3 USHF.R.U32.HI UR9, URZ, UR11, UR18 ;  /* 0x0000000bff093299 */ /* 0x000fc40008011612 */
[----:B------:R-:W-:Y:S02]  /*2120*/  UIMAD UR12, UR15, UR8, URZ ;  /* 0x000000080f0c72a4 */ /* 0x000fe4000f8e02ff */
[----:B------:R-:W-:Y:S02]  /*2130*/  USEL UR8, UR38, UR29, !UP2 ;  /* 0x0000001d26087287 */ /* 0x000fe4000d000000 */
[----:B------:R-:W-:Y:S02]  /*2140*/  UIMAD UR14, UR15, UR9, URZ ;  /* 0x000000090f0e72a4 */ /* 0x000fe4000f8e02ff */
[----:B------:R-:W-:Y:S02]  /*2150*/  UISETP.GE.AND UP0, UPT, UR6, UR12, UPT ;  /* 0x0000000c0600728c */ /* 0x000fe4000bf06270 */
[----:B------:R-:W-:Y:S02]  /*2160*/  UIMAD.WIDE.U32 UR12, UR6, UR10, URZ ;  /* 0x0000000a060c72a5 */ /* 0x000fe4000f8e00ff */
[----:B------:R-:W-:-:S02]  /*2170*/  UISETP.GE.OR UP0, UPT, UR8, UR14, UP0 ;  /* 0x0000000e0800728c */ /* 0x000fc40008706670 */
        /* <DEDUP_REMOVED lines=19> */
.L_x_33:
[----:B------:R-:W2:Y:S02]  /*22b0*/  LDCU UR6, c[0x0][0xb30] ;  /* 0x00016600ff0677ac */ /* 0x000ea40008000800 */
[----:B--2---:R-:W-:-:S09]  /*22c0*/  UISETP.NE.AND UP0, UPT, UR6, 0x1, UPT ;  /* 0x000000010600788c */ /* 0x004fd2000bf05270 */
[----:B------:R-:W-:Y:S05]  /*22d0*/  BRA.U UP0, `(.L_x_34) ;  /* 0x0000000100447547 */ /* 0x000fea000b800000 */
        /* <DEDUP_REMOVED lines=17> */
.L_x_34:
[----:B------:R-:W2:Y:S04]  /*23f0*/  LDL R2, [R1+0x108] ;  /* 0x0001080001027983 */ /* 0x000ea80000100800 */
[----:B-1----:R-:W3:Y:S01]  /*2400*/  LDL R0, [R1+0x104] ;  /* 0x0001040001007983 */ /* 0x002ee20000100800 */
[----:B------:R-:W-:Y:S01]  /*2410*/  VIADD R11, R11, 0x1 ;  /* 0x000000010b0b7836 */ /* 0x000fe20000000000 */
[----:B------:R-:W-:-:S04]  /*2420*/  PLOP3.LUT P1, PT, PT, PT, PT, 0x80, 0x8 ;  /* 0x000000000008781c */ /* 0x000fc80003f2f070 */
[----:B------:R-:W-:-:S04]  /*2430*/  ISETP.NE.AND P0, PT, R11, 0x2, PT ;  /* 0x000000020b00780c */ /* 0x000fc80003f05270 */
[----:B------:R-:W-:Y:S02]  /*2440*/  SEL R3, RZ, 0x1, P0 ;  /* 0x00000001ff037807 */ /* 0x000fe40000000000 */
[----:B------:R-:W-:Y:S02]  /*2450*/  SEL R11, R11, RZ, P0 ;  /* 0x000000ff0b0b7207 */ /* 0x000fe40000000000 */
[----:B------:R-:W-:Y:S02]  /*2460*/  LOP3.LUT R10, R10, R3, RZ, 0x3c, !PT ;  /* 0x000000030a0a7212 */ /* 0x000fe400078e3cff */
[----:B--2---:R-:W-:Y:S02]  /*2470*/  R2UR UR8, R2 ;  /* 0x00000000020872ca */ /* 0x004fe400000e0000 */
[----:B---3--:R-:W-:-:S11]  /*2480*/  R2UR UR6, R0 ;  /* 0x00000000000672ca */ /* 0x008fd600000e0000 */
[----:B------:R-:W-:Y:S02]  /*2490*/  UIADD3 UR46, UPT, UPT, UR38, UR8, URZ ;  /* 0x00000008262e7290 */ /* 0x000fe4000fffe0ff */
[----:B------:R-:W-:Y:S01]  /*24a0*/  UIADD3 UR47, UPT, UPT, UR37, UR6, URZ ;  /* 0x00000006252f7290 */ /* 0x000fe2000fffe0ff */
[----:B------:R-:W-:Y:S11]  /*24b0*/  BRA.U UP1, `(.L_x_35) ;  /* 0xfffffff1015c7547 */ /* 0x000ff6000b83ffff */
[----:B------:R-:W-:Y:S01]  /*24c0*/  UIADD3 UR6, UPT, UPT, UR4, 0x18, URZ ;  /* 0x0000001804067890 */ /* 0x000fe2000fffe0ff */
[----:B------:R-:W-:-:S03]  /*24d0*/  SHF.L.U32 R3, R12, 0x1f, RZ ;  /* 0x0000001f0c037819 */ /* 0x000fc600000006ff */
[----:B------:R-:W-:-:S09]  /*24e0*/  ULEA UR4, UR7, UR6, 0x3 ;  /* 0x0000000607047291 */ /* 0x000fd2000f8e18ff */
[----:B------:R-:W1:Y:S02]  /*24f0*/  SYNCS.PHASECHK.TRANS64.TRYWAIT P0, [UR4], R3 ;  /* 0x00000003ff0075a7 */ /* 0x000e640008001104 */
[----:B-1----:R-:W-:Y:S05]  /*2500*/  @!P0 BRA `(.L_x_36) ;  /* 0x000000bc00e48947 */ /* 0x002fea0003800000 */
.L_x_106:
[----:B------:R-:W-:-:S04]  /*2510*/  UIADD3 UR4, UPT, UPT, UR7, 0x1, URZ ;  /* 0x0000000107047890 */ /* 0x000fc8000fffe0ff */
[----:B------:R-:W-:-:S04]  /*2520*/  UISETP.NE.AND UP0, UPT, UR4, 0x3, UPT ;  /* 0x000000030400788c */ /* 0x000fc8000bf05270 */
[----:B------:R-:W-:Y:S02]  /*2530*/  USEL UR7, URZ, 0x1, UP0 ;  /* 0x00000001ff077887 */ /* 0x000fe40008000000 */
[----:B------:R-:W-:-:S04]  /*2540*/  USEL UR4, UR4, URZ, UP0 ;  /* 0x000000ff04047287 */ /* 0x000fc80008000000 */
[----:B------:R-:W-:Y:S01]  /*2550*/  ULEA UR5, UR4, UR6, 0x3 ;  /* 0x0000000604057291 */ /* 0x000fe2000f8e18ff */
[----:B------:R-:W-:-:S04]  /*2560*/  LOP3.LUT R12, R12, UR7, RZ, 0x3c, !PT ;  /* 0x000000070c0c7c12 */ /* 0x000fc8000f8e3cff */
[----:B-1----:R-:W-:-:S04]  /*2570*/  SHF.L.U32 R3, R12, 0x1f, RZ ;  /* 0x0000001f0c037819 */ /* 0x002fc800000006ff */
[----:B------:R-:W1:Y:S02]  /*2580*/  SYNCS.PHASECHK.TRANS64.TRYWAIT P0, [UR5], R3 ;  /* 0x00000003ff0075a7 */ /* 0x000e640008001105 */
[----:B-1----:R-:W-:Y:S05]  /*2590*/  @!P0 BRA `(.L_x_37) ;  /* 0x000000bc00d88947 */ /* 0x002fea0003800000 */
.L_x_108:
[----:B------:R-:W-:-:S04]  /*25a0*/  UIADD3 UR4, UPT, UPT, UR4, 0x1, URZ ;  /* 0x0000000104047890 */ /* 0x000fc8000fffe0ff */
[----:B------:R-:W-:-:S04]  /*25b0*/  UISETP.NE.AND UP0, UPT, UR4, 0x3, UPT ;  /* 0x000000030400788c */ /* 0x000fc8000bf05270 */
[----:B------:R-:W-:Y:S02]  /*25c0*/  USEL UR5, URZ, 0x1, UP0 ;  /* 0x00000001ff057887 */ /* 0x000fe40008000000 */
[----:B------:R-:W-:-:S04]  /*25d0*/  USEL UR4, UR4, URZ, UP0 ;  /* 0x000000ff04047287 */ /* 0x000fc80008000000 */
[----:B------:R-:W-:Y:S01]  /*25e0*/  ULEA UR4, UR4, UR6, 0x3 ;  /* 0x0000000604047291 */ /* 0x000fe2000f8e18ff */
[----:B-1----:R-:W-:-:S04]  /*25f0*/  LOP3.LUT R3, R12, UR5, RZ, 0x3c, !PT ;  /* 0x000000050c037c12 */ /* 0x002fc8000f8e3cff */
[----:B------:R-:W-:Y:S01]  /*2600*/  SHF.L.U32 R3, R3, 0x1f, RZ ;  /* 0x0000001f03037819 */ /* 0x000fe200000006ff */
[----:B------:R-:W-:-:S07]  /*2610*/  IMAD.U32 R0, RZ, RZ, UR4 ;  /* 0x00000004ff007e24 */ /* 0x000fce000f8e00ff */
.L_x_38:
[----:B-1----:R1:W2:Y:S02]  /*2620*/  SYNCS.PHASECHK.TRANS64.TRYWAIT P0, [R0+URZ], R3 ;  /* 0x00000003000075a7 */ /* 0x0022a400080011ff */
[----:B--2---:R-:W-:Y:S05]  /*2630*/  @!P0 NANOSLEEP.SYNCS 0x989680 ;  /* 0x009896800000895d */ /* 0x004fea0003900000 */
[----:B------:R-:W2:Y:S02]  /*2640*/  @!P0 SYNCS.PHASECHK.TRANS64 P0, [R0+URZ], R3 ;  /* 0x00000003000085a7 */ /* 0x000ea400080010ff */
[----:B--2---:R-:W-:Y:S05]  /*2650*/  @P0 EXIT ;  /* 0x000000000000094d */ /* 0x004fea0003800000 */
[----:B------:R-:W-:Y:S05]  /*2660*/  BRA `(.L_x_38) ;  /* 0xfffffffc00ec7947 */ /* 0x000fea000383ffff */
.L_x_17:
[----:B------:R-:W-:-:S04]  /*2670*/  UISETP.NE.AND UP0, UPT, UR5, URZ, UPT ;  /* 0x000000ff0500728c */ /* 0x000fc8000bf05270 */
[----:B------:R-:W-:-:S09]  /*2680*/  UISETP.NE.OR UP0, UPT, UR22, 0x1, UP0 ;  /* 0x000000011600788c */ /* 0x000fd20008705670 */
[----:B------:R-:W-:Y:S05]  /*2690*/  BRA.U UP0, `(.L_x_39) ;  /* 0x0000000500487547 */ /* 0x000fea000b800000 */
[----:B------:R-:W-:Y:S01]  /*26a0*/  UMOV UR6, 0x400 ;  /* 0x0000040000067882 */ /* 0x000fe20000000000 */
[----:B------:R-:W-:Y:S01]  /*26b0*/  ISETP.NE.AND P2, PT, R0, RZ, PT ;  /* 0x000000ff0000720c */ /* 0x000fe20003f45270 */
[----:B------:R-:W-:Y:S01]  /*26c0*/  IMAD.MOV.U32 R12, RZ, RZ, 0x1 ;  /* 0x00000001ff0c7424 */ /* 0x000fe200078e00ff */
[----:B------:R-:W-:Y:S02]  /*26d0*/  CS2R R10, SRZ ;  /* 0x00000000000a7805 */ /* 0x000fe4000001ff00 */
[----:B------:R-:W-:Y:S01]  /*26e0*/  CS2R R8, SRZ ;  /* 0x0000000000087805 */ /* 0x000fe2000001ff00 */
[----:B------:R-:W-:-:S03]  /*26f0*/  ULEA UR6, UR5, UR6, 0x18 ;  /* 0x0000000605067291 */ /* 0x000fc6000f8ec0ff */
[----:B------:R-:W-:-:S09]  /*2700*/  UMOV UR5, URZ ;  /* 0x000000ff00057c82 */ /* 0x000fd20008000000 */
.L_x_43:
[----:B------:R-:W-:Y:S02]  /*2710*/  LEA R2, R8, UR6, 0x3 ;  /* 0x0000000608027c11 */ /* 0x000fe4000f8e18ff */
[----:B------:R-:W-:-:S03]  /*2720*/  SHF.L.U32 R5, R9, 0x1f, RZ ;  /* 0x0000001f09057819 */ /* 0x000fc600000006ff */
[----:B-1----:R-:W-:Y:S01]  /*2730*/  VIADD R4, R2, 0xa0 ;  /* 0x000000a002047836 */ /* 0x002fe20000000000 */
[----:B------:R-:W1:Y:S02]  /*2740*/  SYNCS.PHASECHK.TRANS64.TRYWAIT P0, [R2+URZ+0x90], R5 ;  /* 0x00009005020075a7 */ /* 0x000e6400080011ff */
[----:B-1----:R-:W-:Y:S05]  /*2750*/  @!P0 BRA `(.L_x_40) ;  /* 0x000000bc00808947 */ /* 0x002fea0003800000 */
.L_x_109:
[----:B------:R-:W-:Y:S01]  /*2760*/  ULEA UR4, UR5, UR6, 0x3 ;  /* 0x0000000605047291 */ /* 0x000fe2000f8e18ff */
[----:B------:R-:W-:Y:S02]  /*2770*/  PRMT R4, RZ, 0x654, R4 ;  /* 0x00000654ff047816 */ /* 0x000fe40000000004 */
[----:B-1----:R-:W-:Y:S01]  /*2780*/  SHF.L.U32 R5, R12, 0x1f, RZ ;  /* 0x0000001f0c057819 */ /* 0x002fe200000006ff */
[----:B------:R-:W-:Y:S01]  /*2790*/  UIADD3 UR7, UPT, UPT, UR4, 0x50, URZ ;  /* 0x0000005004077890 */ /* 0x000fe2000fffe0ff */
[----:B------:R1:W-:Y:S05]  /*27a0*/  SYNCS.ARRIVE.TRANS64.RED.A1T0 RZ, [R4+URZ], RZ ;  /* 0x000000ff04ff79a7 */ /* 0x0003ea00081004ff */
[----:B------:R-:W-:Y:S01]  /*27b0*/  IMAD.U32 R7, RZ, RZ, UR7 ;  /* 0x00000007ff077e24 */ /* 0x000fe2000f8e00ff */
[----:B------:R-:W3:Y:S04]  /*27c0*/  SYNCS.PHASECHK.TRANS64.TRYWAIT P0, [UR4+0x60], R5 ;  /* 0x00006005ff0075a7 */ /* 0x000ee80008001104 */
[----:B------:R-:W-:Y:S01]  /*27d0*/  PRMT R6, R0, 0x654, R7 ;  /* 0x0000065400067816 */ /* 0x000fe20000000007 */
[----:B-1----:R-:W-:Y:S01]  /*27e0*/  @!P2 IMAD.MOV.U32 R4, RZ, RZ, 0x10 ;  /* 0x00000010ff04a424 */ /* 0x002fe200078e00ff */
[----:B---3--:R-:W-:Y:S06]  /*27f0*/  @!P0 BRA `(.L_x_41) ;  /* 0x000000bc006c8947 */ /* 0x008fec0003800000 */
.L_x_111:
[----:B------:R-:W-:Y:S01]  /*2800*/  ULEA UR8, UR5, UR6, 0x4 ;  /* 0x0000000605087291 */ /* 0x000fe2000f8e20ff */
[----:B------:R-:W-:Y:S01]  /*2810*/  SEL R3, R6, R3, !P2 ;  /* 0x0000000306037207 */ /* 0x000fe20005000000 */
[----:B------:R-:W-:Y:S01]  /*2820*/  UIADD3 UR9, UPT, UPT, UR4, 0x50, URZ ;  /* 0x0000005004097890 */ /* 0x000fe2000fffe0ff */
[----:B-1----:R-:W-:Y:S01]  /*2830*/  LEA R2, R11, UR6, 0x3 ;  /* 0x000000060b027c11 */ /* 0x002fe2000f8e18ff */
[----:B------:R-:W-:Y:S01]  /*2840*/  UIADD3 UR8, UPT, UPT, UR8, 0xc0, URZ ;  /* 0x000000c008087890 */ /* 0x000fe2000fffe0ff */
[----:B------:R-:W-:Y:S01]  /*2850*/  SHF.L.U32 R5, R10, 0x1f, RZ ;  /* 0x0000001f0a057819 */ /* 0x000fe200000006ff */
[----:B------:R1:W-:Y:S01]  /*2860*/  @!P2 SYNCS.ARRIVE.TRANS64.RED RZ, [R3+URZ], R4 ;  /* 0x0000000403ffa9a7 */ /* 0x0003e200080004ff */
[----:B------:R-:W-:Y:S01]  /*2870*/  UIADD3 UR4, UPT, UPT, UR5, 0x1, URZ ;  /* 0x0000000105047890 */ /* 0x000fe2000fffe0ff */
[----:B------:R-:W-:-:S03]  /*2880*/  VIADD R8, R8, 0x1 ;  /* 0x0000000108087836 */ /* 0x000fc60000000000 */
[----:B------:R-:W-:Y:S02]  /*2890*/  UISETP.NE.AND UP0, UPT, UR4, 0x2, UPT ;  /* 0x000000020400788c */ /* 0x000fe4000bf05270 */
[----:B------:R-:W-:Y:S06]  /*28a0*/  UGETNEXTWORKID.BROADCAST [UR8], [UR9] ;  /* 0x00000000080073ca */ /* 0x000fec0008000100 */
[----:B------:R-:W-:Y:S01]  /*28b0*/  USEL UR7, URZ, 0x1, UP0 ;  /* 0x00000001ff077887 */ /* 0x000fe20008000000 */
[----:B------:R-:W-:Y:S01]  /*28c0*/  ISETP.NE.AND P0, PT, R8, 0x2, PT ;  /* 0x000000020800780c */ /* 0x000fe20003f05270 */
[----:B------:R-:W-:Y:S01]  /*28d0*/  USEL UR5, UR4, URZ, UP0 ;  /* 0x000000ff04057287 */ /* 0x000fe20008000000 */
[----:B------:R-:W3:Y:S03]  /*28e0*/  SYNCS.PHASECHK.TRANS64.TRYWAIT P1, [R2+URZ+0x50], R5 ;  /* 0x00005005020075a7 */ /* 0x000ee600080211ff */
[----:B------:R-:W-:Y:S01]  /*28f0*/  LOP3.LUT R12, R12, UR7, RZ, 0x3c, !PT ;  /* 0x000000070c0c7c12 */ /* 0x000fe2000f8e3cff */
[----:B-1-3--:R-:W-:Y:S07]  /*2900*/  @!P1 BRA `(.L_x_42) ;  /* 0x000000bc00409947 */ /* 0x00afee0003800000 */
.L_x_112:
[C---:B------:R-:W-:Y:S01]  /*2910*/  LEA R4, R11.reuse, UR6, 0x4 ;  /* 0x000000060b047c11 */ /* 0x040fe2000f8e20ff */
[----:B-1----:R-:W-:Y:S01]  /*2920*/  VIADD R2, R2, 0x60 ;  /* 0x0000006002027836 */ /* 0x002fe20000000000 */
[----:B------:R-:W-:Y:S01]  /*2930*/  SEL R8, R8, RZ, P0 ;  /* 0x000000ff08087207 */ /* 0x000fe20000000000 */
[----:B------:R-:W-:-:S03]  /*2940*/  VIADD R11, R11, 0x1 ;  /* 0x000000010b0b7836 */ /* 0x000fc60000000000 */
[----:B------:R-:W1:Y:S01]  /*2950*/  LDS.128 R4, [R4+0xc0] ;  /* 0x0000c00004047984 */ /* 0x000e620000000c00 */
[----:B------:R-:W-:Y:S02]  /*2960*/  PRMT R2, RZ, 0x654, R2 ;  /* 0x00000654ff027816 */ /* 0x000fe40000000002 */
[C---:B------:R-:W-:Y:S01]  /*2970*/  ISETP.NE.AND P1, PT, R11.reuse, 0x2, PT ;  /* 0x000000020b00780c */ /* 0x040fe20003f25270 */
[----:B------:R-:W-:Y:S01]  /*2980*/  @!PT LDS RZ, [RZ] ;  /* 0x00000000fffff984 */ /* 0x000fe20000000800 */
[----:B------:R-:W-:Y:S01]  /*2990*/  @!PT LDS RZ, [RZ] ;  /* 0x00000000fffff984 */ /* 0x000fe20000000800 */
[----:B------:R-:W-:Y:S01]  /*29a0*/  @!PT LDS RZ, [RZ] ;  /* 0x00000000fffff984 */ /* 0x000fe20000000800 */
[----:B------:R-:W-:Y:S01]  /*29b0*/  @!PT LDS RZ, [RZ] ;  /* 0x00000000fffff984 */ /* 0x000fe20000000800 */
[----:B------:R3:W-:Y:S06]  /*29c0*/  MEMBAR.ALL.CTA ;  /* 0x0000000000007992 */ /* 0x0007ec0000008000 */
[----:B---3--:R-:W3:Y:S01]  /*29d0*/  FENCE.VIEW.ASYNC.S ;  /* 0x00000000000073c6 */ /* 0x008ee20000000000 */
[----:B------:R-:W-:Y:S01]  /*29e0*/  SEL R11, R11, RZ, P1 ;  /* 0x000000ff0b0b7207 */ /* 0x000fe20000800000 */
[----:B---3--:R3:W-:Y:S01]  /*29f0*/  SYNCS.ARRIVE.TRANS64.RED.A1T0 RZ, [R2+URZ], RZ ;  /* 0x000000ff02ff79a7 */ /* 0x0087e200081004ff */
[----:B-1----:R-:W-:-:S02]  /*2a00*/  LOP3.LUT P3, RZ, R6, 0x1, RZ, 0xc0, !PT ;  /* 0x0000000106ff7812 */ /* 0x002fc4000786c0ff */
[----:B------:R-:W-:-:S04]  /*2a10*/  SEL R5, RZ, 0x1, P1 ;  /* 0x00000001ff057807 */ /* 0x000fc80000800000 */
[----:B------:R-:W-:Y:S02]  /*2a20*/  LOP3.LUT R10, R10, R5, RZ, 0x3c, !PT ;  /* 0x000000050a0a7212 */ /* 0x000fe400078e3cff */
[----:B---3--:R-:W-:-:S04]  /*2a30*/  SEL R2, RZ, 0x1, P0 ;  /* 0x00000001ff027807 */ /* 0x008fc80000000000 */
[----:B------:R-:W-:Y:S01]  /*2a40*/  LOP3.LUT R9, R9, R2, RZ, 0x3c, !PT ;  /* 0x0000000209097212 */ /* 0x000fe200078e3cff */
[----:B------:R-:W-:Y:S06]  /*2a50*/  @P3 BRA `(.L_x_43) ;  /* 0xfffffffc002c3947 */ /* 0x000fec000383ffff */
[----:B------:R-:W-:Y:S01]  /*2a60*/  ULEA UR4, UR5, UR6, 0x3 ;  /* 0x0000000605047291 */ /* 0x000fe2000f8e18ff */
[----:B------:R-:W-:-:S08]  /*2a70*/  SHF.L.U32 R3, R12, 0x1f, RZ ;  /* 0x0000001f0c037819 */ /* 0x000fd000000006ff */
[----:B------:R-:W1:Y:S02]  /*2a80*/  SYNCS.PHASECHK.TRANS64 P0, [UR4+0x60], R3 ;  /* 0x00006003ff0075a7 */ /* 0x000e640008001004 */
[----:B-1----:R-:W-:Y:S05]  /*2a90*/  @P0 BRA `(.L_x_44) ;  /* 0x0000000000080947 */ /* 0x002fea0003800000 */
[----:B------:R-:W1:Y:S02]  /*2aa0*/  SYNCS.PHASECHK.TRANS64.TRYWAIT P0, [UR4+0x60], R3 ;  /* 0x00006003ff0075a7 */ /* 0x000e640008001104 */
[----:B-1----:R-:W-:Y:S05]  /*2ab0*/  @!P0 BRA `(.L_x_45) ;  /* 0x000000b800e88947 */ /* 0x002fea0003800000 */
.L_x_44:
[----:B------:R-:W-:-:S04]  /*2ac0*/  UIADD3 UR7, UPT, UPT, UR5, 0x1, URZ ;  /* 0x0000000105077890 */ /* 0x000fc8000fffe0ff */
[----:B------:R-:W-:-:S04]  /*2ad0*/  UISETP.NE.AND UP0, UPT, UR7, 0x2, UPT ;  /* 0x000000020700788c */ /* 0x000fc8000bf05270 */
[----:B------:R-:W-:Y:S02]  /*2ae0*/  USEL UR8, URZ, 0x1, UP0 ;  /* 0x00000001ff087887 */ /* 0x000fe40008000000 */
[----:B------:R-:W-:-:S04]  /*2af0*/  USEL UR7, UR7, URZ, UP0 ;  /* 0x000000ff07077287 */ /* 0x000fc80008000000 */
[----:B------:R-:W-:Y:S01]  /*2b00*/  ULEA UR7, UR7, UR6, 0x3 ;  /* 0x0000000607077291 */ /* 0x000fe2000f8e18ff */
[----:B-1----:R-:W-:-:S04]  /*2b10*/  LOP3.LUT R3, R12, UR8, RZ, 0x3c, !PT ;  /* 0x000000080c037c12 */ /* 0x002fc8000f8e3cff */
[----:B------:R-:W-:-:S04]  /*2b20*/  SHF.L.U32 R0, R3, 0x1f, RZ ;  /* 0x0000001f03007819 */ /* 0x000fc800000006ff */
[----:B------:R-:W1:Y:S02]  /*2b30*/  SYNCS.PHASECHK.TRANS64 P0, [UR7+0x60], R0 ;  /* 0x00006000ff0075a7 */ /* 0x000e640008001007 */
[----:B-12---:R-:W-:Y:S05]  /*2b40*/  @P0 EXIT ;  /* 0x000000000000094d */ /* 0x006fea0003800000 */
[----:B------:R-:W-:Y:S02]  /*2b50*/  SHF.L.U32 R3, R3, 0x1f, RZ ;  /* 0x0000001f03037819 */ /* 0x000fe400000006ff */
[----:B------:R-:W-:-:S07]  /*2b60*/  MOV R0, UR7 ;  /* 0x0000000700007c02 */ /* 0x000fce0008000f00 */
.L_x_46:
[----:B-1----:R1:W2:Y:S02]  /*2b70*/  SYNCS.PHASECHK.TRANS64.TRYWAIT P0, [R0+URZ+0x60], R3 ;  /* 0x00006003000075a7 */ /* 0x0022a400080011ff */
[----:B--2---:R-:W-:Y:S05]  /*2b80*/  @!P0 NANOSLEEP.SYNCS 0x989680 ;  /* 0x009896800000895d */ /* 0x004fea0003900000 */
[----:B------:R-:W2:Y:S02]  /*2b90*/  @!P0 SYNCS.PHASECHK.TRANS64 P0, [R0+URZ+0x60], R3 ;  /* 0x00006003000085a7 */ /* 0x000ea400080010ff */
[----:B--2---:R-:W-:Y:S05]  /*2ba0*/  @P0 EXIT ;  /* 0x000000000000094d */ /* 0x004fea0003800000 */
[----:B------:R-:W-:Y:S05]  /*2bb0*/  BRA `(.L_x_46) ;  /* 0xfffffffc00ec7947 */ /* 0x000fea000383ffff */
.L_x_39:
[----:B------:R-:W-:-:S09]  /*2bc0*/  UISETP.NE.AND UP0, UPT, UR22, URZ, UPT ;  /* 0x000000ff1600728c */ /* 0x000fd2000bf05270 */
[----:B------:R-:W-:Y:S05]  /*2bd0*/  BRA.U UP0, `(.L_x_47) ;  /* 0x0000000d006c7547 */ /* 0x000fea000b800000 */
[----:B------:R-:W-:Y:S01]  /*2be0*/  UMOV UR4, 0x40 ;  /* 0x0000004000047882 */ /* 0x000fe20000000000 */
[----:B------:R-:W-:Y:S01]  /*2bf0*/  NOP ;  /* 0x0000000000007918 */ /* 0x000fe20000000000 */
[----:B------:R-:W-:-:S03]  /*2c00*/  ULEA UR6, UR5, UR4, 0x18 ;  /* 0x0000000405067291 */ /* 0x000fc6000f8ec0ff */
[----:B------:R-:W-:Y:S02]  /*2c10*/  UMOV UR4, 0x400 ;  /* 0x0000040000047882 */ /* 0x000fe40000000000 */
[----:B------:R-:W-:-:S04]  /*2c20*/  ULEA UR5, UR5, UR4, 0x18 ;  /* 0x0000000405057291 */ /* 0x000fc8000f8ec0ff */
[----:B------:R-:W3:Y:S02]  /*2c30*/  LDS.U8 R0, [UR6+0x1c] ;  /* 0x00001c06ff007984 */ /* 0x000ee40008000000 */
[----:B---3--:R-:W-:-:S13]  /*2c40*/  ISETP.NE.AND P0, PT, R0, RZ, PT ;  /* 0x000000ff0000720c */ /* 0x008fda0003f05270 */
[----:B------:R-:W-:Y:S05]  /*2c50*/  @P0 BRA `(.L_x_48) ;  /* 0x0000000000580947 */ /* 0x000fea0003800000 */
[----:B------:R-:W-:-:S13]  /*2c60*/  ELECT P0, URZ, PT ;  /* 0x0000000000ff782f */ /* 0x000fda0003800000 */
[----:B------:R-:W-:Y:S05]  /*2c70*/  @!P0 BRA `(.L_x_49) ;  /* 0x0000000000608947 */ /* 0x000fea0003800000 */
[----:B------:R-:W-:Y:S01]  /*2c80*/  UMOV UR4, 0x10 ;  /* 0x0000001000047882 */ /* 0x000fe20000000000 */
[----:B------:R-:W-:Y:S01]  /*2c90*/  HFMA2 R0, -RZ, RZ, 0, 5.9604644775390625e-08 ;  /* 0x00000001ff007431 */ /* 0x000fe200000001ff */
[----:B------:R-:W-:-:S03]  /*2ca0*/  MOV R2, 0xffff ;  /* 0x0000ffff00027802 */ /* 0x000fc60000000f00 */
[----:B------:R-:W-:Y:S04]  /*2cb0*/  DEPBAR.LE SB1, 0x36 ;  /* 0x00009d800000791a */ /* 0x000fe80000000000 */
[----:B------:R-:W1:Y:S02]  /*2cc0*/  UTCATOMSWS.FIND_AND_SET.ALIGN UP0, UR4, UR4 ;  /* 0x00000004000475e3 */ /* 0x000e640008000800 */
[----:B-1----:R-:W-:Y:S01]  /*2cd0*/  MOV R3, UR4 ;  /* 0x0000000400037c02 */ /* 0x002fe20008000f00 */
[----:B------:R-:W-:Y:S06]  /*2ce0*/  BRA.U UP0, `(.L_x_50) ;  /* 0x0000000100187547 */ /* 0x000fec000b800000 */
.L_x_51:
[----:B------:R-:W-:Y:S05]  /*2cf0*/  NANOSLEEP 0x64 ;  /* 0x000000640000795d */ /* 0x000fea0003800000 */
[----:B------:R-:W-:-:S05]  /*2d00*/  UMOV UR4, 0x10 ;  /* 0x0000001000047882 */ /* 0x000fca0000000000 */
[----:B------:R-:W-:Y:S04]  /*2d10*/  DEPBAR.LE SB1, 0x36 ;  /* 0x00009d800000791a */ /* 0x000fe80000000000 */
[----:B------:R-:W1:Y:S02]  /*2d20*/  UTCATOMSWS.FIND_AND_SET.ALIGN UP0, UR4, UR4 ;  /* 0x00000004000475e3 */ /* 0x000e640008000800 */
[----:B-1----:R-:W-:Y:S01]  /*2d30*/  MOV R3, UR4 ;  /* 0x0000000400037c02 */ /* 0x002fe20008000f00 */
[----:B------:R-:W-:Y:S05]  /*2d40*/  BRA.U !UP0, `(.L_x_51) ;  /* 0xfffffffd08e87547 */ /* 0x000fea000b83ffff */
.L_x_50:
[-C--:B------:R-:W-:Y:S02]  /*2d50*/  SHF.L.U32 R2, R2, R3.reuse, RZ ;  /* 0x0000000302027219 */ /* 0x080fe400000006ff */
[----:B------:R-:W-:Y:S01]  /*2d60*/  SHF.L.U32 R0, R0, R3, RZ ;  /* 0x0000000300007219 */ /* 0x000fe200000006ff */
[----:B------:R-:W-:Y:S02]  /*2d70*/  IMAD.SHL.U32 R3, R3, 0x20, RZ ;  /* 0x0000002003037824 */ /* 0x000fe400078e00ff */
[----:B------:R3:W-:Y:S04]  /*2d80*/  ATOMS.OR RZ, [UR6+0x14], R2 ;  /* 0x00001402ffff798c */ /* 0x0007e8000b000006 */
[----:B------:R3:W-:Y:S04]  /*2d90*/  ATOMS.OR RZ, [UR6+0x18], R0 ;  /* 0x00001800ffff798c */ /* 0x0007e8000b000006 */
[----:B------:R3:W-:Y:S01]  /*2da0*/  STS [UR5+0xe0], R3 ;  /* 0x0000e003ff007988 */ /* 0x0007e20008000805 */
[----:B------:R-:W-:Y:S05]  /*2db0*/  BRA `(.L_x_49) ;  /* 0x0000000000107947 */ /* 0x000fea0003800000 */
.L_x_48:
[----:B------:R-:W-:Y:S02]  /*2dc0*/  MOV R0, 0xffffffff ;  /* 0xffffffff00007802 */ /* 0x000fe40000000f00 */
[----:B------:R-:W-:-:S03]  /*2dd0*/  MOV R2, 0x2e00 ;  /* 0x00002e0000027802 */ /* 0x000fc60000000f00 */
[----:B------:R3:W-:Y:S04]  /*2de0*/  STS [UR5+0xe0], R0 ;  /* 0x0000e000ff007988 */ /* 0x0007e80008000805 */
[----:B-123--:R-:W-:Y:S05]  /*2df0*/  CALL.REL.NOINC `($__internal_1_$__cuda_sm10x_tcgen05_guardrail_trap_phase_invalid_during_alloc) ;  /* 0x000000bc003c7944 */ /* 0x00efea0003c00000 */
.L_x_49:
[----:B------:R-:W-:Y:S05]  /*2e00*/  WARPSYNC.ALL ;  /* 0x0000000000007948 */ /* 0x000fea0003800000 */
[----:B------:R-:W4:Y:S01]  /*2e10*/  S2UR UR4, SR_CgaCtaId ;  /* 0x00000000000479c3 */ /* 0x000f220000008800 */
[----:B------:R-:W-:Y:S01]  /*2e20*/  UMOV UR27, 0x400 ;  /* 0x00000400001b7882 */ /* 0x000fe20000000000 */
[----:B------:R-:W-:-:S06]  /*2e30*/  NOP ;  /* 0x0000000000007918 */ /* 0x000fcc0000000000 */
[----:B------:R-:W-:Y:S06]  /*2e40*/  BAR.ARV 0x6, 0xa0 ;  /* 0x0182800000007b1d */ /* 0x000fec0000002000 */
[----:B------:R-:W5:Y:S01]  /*2e50*/  LDCU UR6, c[0x0][0x38c] ;  /* 0x00007180ff0677ac */ /* 0x000f620008000800 */
[----:B------:R-:W-:Y:S01]  /*2e60*/  IMAD.MOV.U32 R11, RZ, RZ, 0x1 ;  /* 0x00000001ff0b7424 */ /* 0x000fe200078e00ff */
[----:B------:R-:W-:Y:S01]  /*2e70*/  CS2R R8, SRZ ;  /* 0x0000000000087805 */ /* 0x000fe2000001ff00 */
[----:B------:R-:W-:Y:S01]  /*2e80*/  IMAD.MOV.U32 R10, RZ, RZ, RZ ;  /* 0x000000ffff0a7224 */ /* 0x000fe200078e00ff */
[----:B------:R-:W-:Y:S01]  /*2e90*/  UMOV UR30, URZ ;  /* 0x000000ff001e7c82 */ /* 0x000fe20008000000 */
[----:B------:R-:W-:Y:S01]  /*2ea0*/  UMOV UR23, URZ ;  /* 0x000000ff00177c82 */ /* 0x000fe20008000000 */
[----:B------:R-:W-:Y:S01]  /*2eb0*/  UMOV UR38, 0x0 ;  /* 0x0000000000267882 */ /* 0x000fe20000000000 */
[----:B------:R-:W-:Y:S01]  /*2ec0*/  UMOV UR39, 0x83c0010 ;  /* 0x083c001000277882 */ /* 0x000fe20000000000 */
[----:B------:R-:W-:Y:S01]  /*2ed0*/  UMOV UR36, 0x0 ;  /* 0x0000000000247882 */ /* 0x000fe20000000000 */
[----:B------:R-:W-:Y:S01]  /*2ee0*/  UMOV UR37, 0x83c0010 ;  /* 0x083c001000257882 */ /* 0x000fe20000000000 */
[----:B----4-:R-:W-:Y:S01]  /*2ef0*/  ULEA UR27, UR4, UR27, 0x18 ;  /* 0x0000001b041b7291 */ /* 0x010fe2000f8ec0ff */
[----:B------:R-:W4:Y:S03]  /*2f00*/  LDCU UR4, c[0x0][0x38c] ;  /* 0x00007180ff0477ac */ /* 0x000f260008000800 */
[----:B------:R-:W-:-:S02]  /*2f10*/  UIADD3 UR5, UPT, UPT, UR27, 0xf180, URZ ;  /* 0x0000f1801b057890 */ /* 0x000fc4000fffe0ff */
[----:B-----5:R-:W-:-:S03]  /*2f20*/  UISETP.GE.AND UP4, UPT, UR6, 0x1, UPT ;  /* 0x000000010600788c */ /* 0x020fc6000bf86270 */
[----:B---3--:R-:W3:Y:S01]  /*2f30*/  LDS R0, [UR27+0xe0] ;  /* 0x0000e01bff007984 */ /* 0x008ee20008000800 */
[----:B------:R-:W-:Y:S01]  /*2f40*/  USHF.R.U32.HI UR5, URZ, 0x4, UR5 ;  /* 0x00000004ff057899 */ /* 0x000fe20008011605 */
[----:B------:R-:W-:Y:S01]  /*2f50*/  UMOV UR34, 0x0 ;  /* 0x0000000000227882 */ /* 0x000fe20000000000 */
[----:B------:R-:W-:Y:S02]  /*2f60*/  UMOV UR35, 0x83c0010 ;  /* 0x083c001000237882 */ /* 0x000fe40000000000 */
[----:B------:R-:W-:Y:S01]  /*2f70*/  ULOP3.LUT UR5, UR5, 0x3fff, URZ, 0xc0, !UPT ;  /* 0x00003fff05057892 */ /* 0x000fe2000f8ec0ff */
[----:B------:R-:W-:Y:S01]  /*2f80*/  UMOV UR32, 0x0 ;  /* 0x0000000000207882 */ /* 0x000fe20000000000 */
[----:B------:R-:W-:Y:S02]  /*2f90*/  UMOV UR33, 0x83c0010 ;  /* 0x083c001000217882 */ /* 0x000fe40000000000 */
[----:B------:R-:W-:Y:S02]  /*2fa0*/  ULOP3.LUT UR28, UR5, 0x10000, URZ, 0xfc, !UPT ;  /* 0x00010000051c7892 */ /* 0x000fe4000f8efcff */
[----:B----4-:R-:W-:-:S04]  /*2fb0*/  UIADD3 UR4, UPT, UPT, UR4, 0x7f, URZ ;  /* 0x0000007f04047890 */ /* 0x010fc8000fffe0ff */
[----:B------:R-:W-:-:S04]  /*2fc0*/  USHF.R.S32.HI UR31, URZ, 0x1f, UR4 ;  /* 0x0000001fff1f7899 */ /* 0x000fc80008011404 */
[----:B------:R-:W-:Y:S02]  /*2fd0*/  ULEA.HI UR31, UR31, UR4, URZ, 0x7 ;  /* 0x000000041f1f7291 */ /* 0x000fe4000f8f38ff */
[----:B------:R-:W-:Y:S02]  /*2fe0*/  UIADD3 UR4, UPT, UPT, UR27, 0x1b180, URZ ;  /* 0x0001b1801b047890 */ /* 0x000fe4000fffe0ff */
[----:B------:R-:W-:Y:S02]  /*2ff0*/  USHF.R.S32.HI UR31, URZ, 0x7, UR31 ;  /* 0x00000007ff1f7899 */ /* 0x000fe4000801141f */
[----:B------:R-:W-:Y:S02]  /*3000*/  USHF.R.U32.HI UR4, URZ, 0x4, UR4 ;  /* 0x00000004ff047899 */ /* 0x000fe40008011604 */
[----:B------:R-:W-:Y:S02]  /*3010*/  UISETP.LT.AND UP0, UPT, UR31, 0x1, UPT ;  /* 0x000000011f00788c */ /* 0x000fe4000bf01270 */
[----:B------:R-:W-:-:S02]  /*3020*/  ULOP3.LUT UR4, UR4, 0x3fff, URZ, 0xc0, !UPT ;  /* 0x00003fff04047892 */ /* 0x000fc4000f8ec0ff */
[----:B------:R-:W-:Y:S02]  /*3030*/  USEL UR40, UR31, 0x1, !UP0 ;  /* 0x000000011f287887 */ /* 0x000fe4000c000000 */
[----:B------:R-:W-:Y:S02]  /*3040*/  ULOP3.LUT UR4, UR4, 0x10000, URZ, 0xfc, !UPT ;  /* 0x0001000004047892 */ /* 0x000fe4000f8efcff */
[----:B------:R-:W-:Y:S01]  /*3050*/  UIADD3 UR40, UPT, UPT, -UR40, URZ, URZ ;  /* 0x000000ff28287290 */ /* 0x000fe2000fffe1ff */
[----:B---3--:R-:W-:-:S15]  /*3060*/  R2UR UR41, R0 ;  /* 0x00000000002972ca */ /* 0x008fde00000e0000 */
.L_x_58:
[----:B------:R-:W-:Y:S02]  /*3070*/  LEA R0, R10, UR27, 0x3 ;  /* 0x0000001b0a007c11 */ /* 0x000fe4000f8e18ff */
[----:B------:R-:W-:Y:S02]  /*3080*/  SHF.L.U32 R5, R9, 0x1f, RZ ;  /* 0x0000001f09057819 */ /* 0x000fe400000006ff */
[----:B------:R-:W-:Y:S01]  /*3090*/  PLOP3.LUT P0, PT, PT, PT, UP4, 0x80, 0x8 ;  /* 0x000000000008781c */ /* 0x000fe20003f0f048 */
[----:B-1----:R-:W-:Y:S01]  /*30a0*/  VIADD R3, R0, 0x60 ;  /* 0x0000006000037836 */ /* 0x002fe20000000000 */
[----:B------:R-:W1:Y:S02]  /*30b0*/  SYNCS.PHASECHK.TRANS64.TRYWAIT P1, [R0+URZ+0x50], R5 ;  /* 0x00005005000075a7 */ /* 0x000e6400080211ff */
[----:B-1-3--:R-:W-:Y:S09]  /*30c0*/  @!P1 BRA `(.L_x_52) ;  /* 0x000000b4007c9947 */ /* 0x00aff20003800000 */
.L_x_114:
[----:B------:R-:W-:Y:S01]  /*30d0*/  LEA R4, R10, UR27, 0x4 ;  /* 0x0000001b0a047c11 */ /* 0x000fe2000f8e20ff */
[----:B------:R-:W-:Y:S01]  /*30e0*/  @UP4 ULEA UR5, UR23, UR27, 0x3 ;  /* 0x0000001b17054291 */ /* 0x000fe2000f8e18ff */
[----:B------:R-:W-:Y:S01]  /*30f0*/  PLOP3.LUT P1, PT, PT, PT, PT, 0x80, 0x8 ;  /* 0x000000000008781c */ /* 0x000fe20003f2f070 */
[----:B------:R-:W-:Y:S01]  /*3100*/  ULEA UR29, UR30, UR27, 0x3 ;  /* 0x0000001b1e1d7291 */ /* 0x000fe2000f8e18ff */
[----:B------:R-:W-:Y:S01]  /*3110*/  PRMT R3, RZ, 0x654, R3 ;  /* 0x00000654ff037816 */ /* 0x000fe20000000003 */
[----:B------:R-:W-:Y:S01]  /*3120*/  UIMAD UR22, UR30, 0xf0, UR41 ;  /* 0x000000f01e1678a4 */ /* 0x000fe2000f8e0229 */
[----:B-1----:R-:W1:Y:S01]  /*3130*/  LDS.128 R4, [R4+0xc0] ;  /* 0x0000c00004047984 */ /* 0x002e620000000c00 */
[----:B------:R-:W-:Y:S02]  /*3140*/  @P0 SHF.L.U32 R2, R8, 0x1f, RZ ;  /* 0x0000001f08020819 */ /* 0x000fe400000006ff */
[----:B------:R-:W-:Y:S01]  /*3150*/  SHF.L.U32 R0, R11, 0x1f, RZ ;  /* 0x0000001f0b007819 */ /* 0x000fe200000006ff */
[----:B------:R-:W-:Y:S01]  /*3160*/  @!PT LDS RZ, [RZ] ;  /* 0x00000000fffff984 */ /* 0x000fe20000000800 */
[----:B------:R-:W-:Y:S01]  /*3170*/  @!PT LDS RZ, [RZ] ;  /* 0x00000000fffff984 */ /* 0x000fe20000000800 */
[----:B------:R-:W-:Y:S01]  /*3180*/  @!PT LDS RZ, [RZ] ;  /* 0x00000000fffff984 */ /* 0x000fe20000000800 */
[----:B------:R-:W-:Y:S01]  /*3190*/  @!PT LDS RZ, [RZ] ;  /* 0x00000000fffff984 */ /* 0x000fe20000000800 */
[----:B------:R3:W-:Y:S06]  /*31a0*/  MEMBAR.ALL.CTA ;  /* 0x0000000000007992 */ /* 0x0007ec0000008000 */
[----:B---3--:R-:W3:Y:S02]  /*31b0*/  FENCE.VIEW.ASYNC.S ;  /* 0x00000000000073c6 */ /* 0x008ee40000000000 */
[----:B---3--:R3:W-:Y:S01]  /*31c0*/  SYNCS.ARRIVE.TRANS64.RED.A1T0 RZ, [R3+URZ], RZ ;  /* 0x000000ff03ff79a7 */ /* 0x0087e200081004ff */
[----:B------:R3:W4:Y:S01]  /*31d0*/  @P0 SYNCS.PHASECHK.TRANS64.TRYWAIT P1, [UR5], R2 ;  /* 0x00000002ff0005a7 */ /* 0x0007220008021105 */
[----:B------:R-:W5:Y:S02]  /*31e0*/  SYNCS.PHASECHK.TRANS64.TRYWAIT P0, [UR29+0x80], R0 ;  /* 0x00008000ff0075a7 */ /* 0x000f64000800111d */
[----:B-1-345:R-:W-:Y:S05]  /*31f0*/  @!P0 BRA `(.L_x_53) ;  /* 0x000000b400448947 */ /* 0x03afea0003800000 */
.L_x_116:
[----:B------:R-:W-:Y:S01]  /*3200*/  IADD3 R10, PT, PT, R10, 0x1, RZ ;  /* 0x000000010a0a7810 */ /* 0x000fe20007ffe0ff */
[----:B------:R-:W-:Y:S06]  /*3210*/  BRA.U !UP4, `(.L_x_54) ;  /* 0x000000010cc07547 */ /* 0x000fec000b800000 */
[----:B------:R-:W-:Y:S01]  /*3220*/  UPLOP3.LUT UP2, UPT, UPT, UPT, UPT, 0x40, 0x4 ;  /* 0x000000000004789c */ /* 0x000fe20003f4e870 */
[----:B------:R-:W-:Y:S01]  /*3230*/  UMOV UR25, UR40 ;  /* 0x0000002800197c82 */ /* 0x000fe20008000000 */
[----:B------:R-:W-:Y:S01]  /*3240*/  UMOV UR24, UR31 ;  /* 0x0000001f00187c82 */ /* 0x000fe20008000000 */
[----:B------:R-:W-:-:S08]  /*3250*/  UMOV UR5, UR23 ;  /* 0x0000001700057c82 */ /* 0x000fd00008000000 */
.L_x_57:
[----:B------:R-:W-:Y:S02]  /*3260*/  UIADD3 UR25, UPT, UPT, UR25, 0x1, URZ ;  /* 0x0000000119197890 */ /* 0x000fe4000fffe0ff */
[----:B---3--:R-:W-:Y:S02]  /*3270*/  ULEA UR7, UR5, UR27, 0x3 ;  /* 0x0000001b05077291 */ /* 0x008fe4000f8e18ff */
[----:B------:R-:W-:Y:S01]  /*3280*/  UISETP.NE.AND UP3, UPT, UR25, URZ, UPT ;  /* 0x000000ff1900728c */ /* 0x000fe2000bf65270 */
[----:B----4-:R-:W-:Y:S10]  /*3290*/  @P1 BRA `(.L_x_55) ;  /* 0x00000000000c1947 */ /* 0x010ff40003800000 */
[----:B-1----:R-:W-:Y:S04]  /*32a0*/  SHF.L.U32 R3, R8, 0x1f, RZ ;  /* 0x0000001f08037819 */ /* 0x002fe800000006ff */
[----:B------:R-:W1:Y:S02]  /*32b0*/  SYNCS.PHASECHK.TRANS64.TRYWAIT P0, [UR7], R3 ;  /* 0x00000003ff0075a7 */ /* 0x000e640008001107 */
[----:B-1----:R-:W-:Y:S05]  /*32c0*/  @!P0 BRA `(.L_x_56) ;  /* 0x000000b400288947 */ /* 0x002fea0003800000 */
.L_x_55:
[----:B------:R-:W-:Y:S01]  /*32d0*/  UISETP.NE.AND UP0, UPT, UR24, 0x1, UPT ;  /* 0x000000011800788c */ /* 0x000fe2000bf05270 */
[----:B------:R-:W-:Y:S01]  /*32e0*/  PLOP3.LUT P1, PT, PT, PT, PT, 0x80, 0x8 ;  /* 0x000000000008781c */ /* 0x000fe20003f2f070 */
[----:B------:R-:W-:Y:S02]  /*32f0*/  UIADD3 UR6, UPT, UPT, UR5, 0x1, URZ ;  /* 0x0000000105067890 */ /* 0x000fe4000fffe0ff */
[----:B------:R-:W-:Y:S02]  /*3300*/  UIADD3 UR26, UPT, UPT, UR7, 0x18, URZ ;  /* 0x00000018071a7890 */ /* 0x000fe4000fffe0ff */
[----:B------:R-:W-:Y:S01]  /*3310*/  UISETP.NE.AND UP1, UPT, UR6, 0x3, UPT ;  /* 0x000000030600788c */ /* 0x000fe2000bf25270 */
[----:B------:R-:W-:Y:S01]  /*3320*/  PLOP3.LUT P0, PT, PT, PT, UP0, 0x80, 0x8 ;  /* 0x000000000008781c */ /* 0x000fe20003f0f008 */
[----:B------:R-:W-:Y:S02]  /*3330*/  UIADD3 UR24, UPT, UPT, UR24, -0x1, URZ ;  /* 0xffffffff18187890 */ /* 0x000fe4000fffe0ff */
[----:B------:R-:W-:Y:S02]  /*3340*/  USEL UR8, URZ, 0x1, UP1 ;  /* 0x00000001ff087887 */ /* 0x000fe40008800000 */
[----:B------:R-:W-:Y:S01]  /*3350*/  USEL UR23, UR6, URZ, UP1 ;  /* 0x000000ff06177287 */ /* 0x000fe20008800000 */
[----:B------:R-:W-:Y:S01]  /*3360*/  UMOV UR7, 0x40004040 ;  /* 0x4000404000077882 */ /* 0x000fe20000000000 */
[----:B------:R-:W-:Y:S02]  /*3370*/  UMOV UR9, 0x40004040 ;  /* 0x4000404000097882 */ /* 0x000fe40000000000 */
[----:B------:R-:W-:Y:S01]  /*3380*/  @UP0 ULEA UR6, UR23, UR27, 0x3 ;  /* 0x0000001b17060291 */ /* 0x000fe2000f8e18ff */
[----:B------:R-:W-:Y:S01]  /*3390*/  LOP3.LUT R8, R8, UR8, RZ, 0x3c, !PT ;  /* 0x0000000808087c12 */ /* 0x000fe2000f8e3cff */
[----:B------:R-:W-:Y:S01]  /*33a0*/  ULEA UR8, UR5, UR28, 0xa ;  /* 0x0000001c05087291 */ /* 0x000fe2000f8e50ff */
[----:B------:R-:W-:Y:S02]  /*33b0*/  UMOV UR21, 0x40004040 ;  /* 0x4000404000157882 */ /* 0x000fe40000000000 */
[----:B-1----:R-:W-:Y:S01]  /*33c0*/  @P0 SHF.L.U32 R0, R8, 0x1f, RZ ;  /* 0x0000001f08000819 */ /* 0x002fe200000006ff */
[----:B------:R-:W-:Y:S02]  /*33d0*/  UIADD3 UR18, UPT, UPT, UR8, 0x2, URZ ;  /* 0x0000000208127890 */ /* 0x000fe4000fffe0ff */
[----:B------:R-:W-:Y:S01]  /*33e0*/  UIADD3 UR14, UPT, UPT, UR8, 0x4, URZ ;  /* 0x00000004080e7890 */ /* 0x000fe2000fffe0ff */
[----:B------:R3:W4:Y:S01]  /*33f0*/  @P0 SYNCS.PHASECHK.TRANS64.TRYWAIT P1, [UR6], R0 ;  /* 0x00000000ff0005a7 */ /* 0x0007220008021106 */
[----:B------:R-:W-:Y:S02]  /*3400*/  UIMAD UR6, UR5, 0x780, UR4 ;  /* 0x00000780050678a4 */ /* 0x000fe4000f8e0204 */
[----:B------:R-:W-:Y:S02]  /*3410*/  UIADD3 UR10, UPT, UPT, UR8, 0x6, URZ ;  /* 0x00000006080a7890 */ /* 0x000fe4000fffe0ff */
[----:B------:R-:W-:Y:S02]  /*3420*/  UIADD3 UR20, UPT, UPT, UR6, 0x2, URZ ;  /* 0x0000000206147890 */ /* 0x000fe4000fffe0ff */
[----:B------:R-:W-:Y:S02]  /*3430*/  UIADD3 UR16, UPT, UPT, UR6, 0x4, URZ ;  /* 0x0000000406107890 */ /* 0x000fe4000fffe0ff */
[----:B------:R-:W-:Y:S01]  /*3440*/  UIADD3 UR12, UPT, UPT, UR6, 0x6, URZ ;  /* 0x00000006060c7890 */ /* 0x000fe2000fffe0ff */
[----:B------:R3:W-:Y:S01]  /*3450*/  UTCQMMA gdesc[UR8], gdesc[UR6], tmem[UR22], tmem[UR38], idesc[UR39], UP2 ;  /* 0x00ff2606080075ea */ /* 0x0007e20009000316 */
[----:B------:R-:W-:Y:S01]  /*3460*/  UPLOP3.LUT UP2, UPT, UPT, UPT, UPT, 0x80, 0x8 ;  /* 0x000000000008789c */ /* 0x000fe20003f4f070 */
[----:B------:R-:W-:Y:S01]  /*3470*/  UMOV UR19, 0x40004040 ;  /* 0x4000404000137882 */ /* 0x000fe20000000000 */
[----:B------:R-:W-:Y:S01]  /*3480*/  UMOV UR17, 0x40004040 ;  /* 0x4000404000117882 */ /* 0x000fe20000000000 */
[----:B------:R3:W-:Y:S01]  /*3490*/  UTCQMMA gdesc[UR18], gdesc[UR20], tmem[UR22], tmem[UR36], idesc[UR37], UPT ;  /* 0x00ff2414120075ea */ /* 0x0007e2000b800316 */
[----:B--2---:R-:W-:Y:S01]  /*34a0*/  UMOV UR15, 0x40004040 ;  /* 0x40004040000f7882 */ /* 0x004fe20000000000 */
[----:B------:R-:W-:Y:S01]  /*34b0*/  UMOV UR13, 0x40004040 ;  /* 0x40004040000d7882 */ /* 0x000fe20000000000 */
[----:B------:R-:W-:Y:S01]  /*34c0*/  UMOV UR11, 0x40004040 ;  /* 0x40004040000b7882 */ /* 0x000fe20000000000 */
[----:B------:R3:W-:Y:S01]  /*34d0*/  UTCQMMA gdesc[UR14], gdesc[UR16], tmem[UR22], tmem[UR34], idesc[UR35], UPT ;  /* 0x00ff22100e0075ea */ /* 0x0007e2000b800316 */
[----:B------:R3:W-:Y:S01]  /*34e0*/  UTCQMMA gdesc[UR10], gdesc[UR12], tmem[UR22], tmem[UR32], idesc[UR33], UPT ;  /* 0x00ff200c0a0075ea */ /* 0x0007e2000b800316 */
[----:B------:R3:W-:Y:S01]  /*34f0*/  UTCBAR [UR26], URZ ;  /* 0x000000ff1a0073e9 */ /* 0x0007e200080000ff */
[----:B------:R-:W-:Y:S01]  /*3500*/  UMOV UR5, UR23 ;  /* 0x0000001700057c82 */ /* 0x000fe20008000000 */
[----:B------:R-:W-:Y:S05]  /*3510*/  BRA.U UP3, `(.L_x_57) ;  /* 0xfffffffd03507547 */ /* 0x000fea000b83ffff */
.L_x_54:
[----:B------:R-:W-:Y:S01]  /*3520*/  UIADD3 UR5, UPT, UPT, UR30, 0x1, URZ ;  /* 0x000000011e057890 */ /* 0x000fe2000fffe0ff */
[----:B------:R-:W-:Y:S01]  /*3530*/  LOP3.LUT P0, RZ, R6, 0x1, RZ, 0xc0, !PT ;  /* 0x0000000106ff7812 */ /* 0x000fe2000780c0ff */
[----:B---3--:R-:W-:Y:S01]  /*3540*/  UIADD3 UR6, UPT, UPT, UR29, 0x70, URZ ;  /* 0x000000701d067890 */ /* 0x008fe2000fffe0ff */
[----:B----4-:R-:W-:Y:S01]  /*3550*/  ISETP.NE.AND P1, PT, R10, 0x2, PT ;  /* 0x000000020a00780c */ /* 0x010fe20003f25270 */
[----:B------:R-:W-:-:S03]  /*3560*/  UISETP.NE.AND UP0, UPT, UR5, 0x2, UPT ;  /* 0x000000020500788c */ /* 0x000fc6000bf05270 */
[----:B-1----:R-:W-:Y:S01]  /*3570*/  SEL R0, RZ, 0x1, P1 ;  /* 0x00000001ff007807 */ /* 0x002fe20000800000 */
[----:B------:R-:W-:Y:S01]  /*3580*/  USEL UR7, URZ, 0x1, UP0 ;  /* 0x00000001ff077887 */ /* 0x000fe20008000000 */
[----:B------:R-:W-:Y:S01]  /*3590*/  SEL R10, R10, RZ, P1 ;  /* 0x000000ff0a0a7207 */ /* 0x000fe20000800000 */
[----:B------:R-:W-:Y:S01]  /*35a0*/  USEL UR30, UR5, URZ, UP0 ;  /* 0x000000ff051e7287 */ /* 0x000fe20008000000 */
[----:B------:R3:W-:Y:S01]  /*35b0*/  UTCBAR [UR6], URZ ;  /* 0x000000ff060073e9 */ /* 0x0007e200080000ff */
[----:B------:R-:W-:Y:S02]  /*35c0*/  LOP3.LUT R9, R9, R0, RZ, 0x3c, !PT ;  /* 0x0000000009097212 */ /* 0x000fe400078e3cff */
[----:B------:R-:W-:Y:S01]  /*35d0*/  LOP3.LUT R11, R11, UR7, RZ, 0x3c, !PT ;  /* 0x000000070b0b7c12 */ /* 0x000fe2000f8e3cff */
[----:B------:R-:W-:Y:S07]  /*35e0*/  @P0 BRA `(.L_x_58) ;  /* 0xfffffff800a00947 */ /* 0x000fee000383ffff */
[----:B------:R-:W1:Y:S01]  /*35f0*/  S2UR UR7, SR_CgaCtaId ;  /* 0x00000000000779c3 */ /* 0x000e620000008800 */
[----:B------:R-:W-:Y:S01]  /*3600*/  ELECT P0, URZ, PT ;  /* 0x0000000000ff782f */ /* 0x000fe20003800000 */
[----:B------:R-:W-:Y:S01]  /*3610*/  IMAD.MOV.U32 R0, RZ, RZ, 0x1 ;  /* 0x00000001ff007424 */ /* 0x000fe200078e00ff */
[----:B------:R-:W-:Y:S01]  /*3620*/  UIADD3 UR27, UPT, UPT, UR27, 0x80, URZ ;  /* 0x000000801b1b7890 */ /* 0x000fe2000fffe0ff */
[----:B------:R-:W-:Y:S01]  /*3630*/  SHF.L.U32 R3, R11, 0x1f, RZ ;  /* 0x0000001f0b037819 */ /* 0x000fe200000006ff */
[----:B------:R-:W-:-:S03]  /*3640*/  UMOV UR4, 0x40 ;  /* 0x0000004000047882 */ /* 0x000fc60000000000 */
[----:B------:R-:W-:Y:S01]  /*3650*/  UVIRTCOUNT.DEALLOC.SMPOOL 0x80 ;  /* 0x000000800000784c */ /* 0x000fe20000000000 */
[----:B-1----:R-:W-:Y:S02]  /*3660*/  ULEA UR7, UR7, UR4, 0x18 ;  /* 0x0000000407077291 */ /* 0x002fe4000f8ec0ff */
[----:B------:R-:W-:-:S07]  /*3670*/  ULEA UR4, UR30, UR27, 0x3 ;  /* 0x0000001b1e047291 */ /* 0x000fce000f8e18ff */
[----:B------:R1:W-:Y:S02]  /*3680*/  @P0 STS.U8 [UR7+0x1c], R0 ;  /* 0x00001c00ff000988 */ /* 0x0003e40008000007 */
[----:B------:R-:W4:Y:S02]  /*3690*/  SYNCS.PHASECHK.TRANS64.TRYWAIT P0, [UR4], R3 ;  /* 0x00000003ff0075a7 */ /* 0x000f240008001104 */
[----:B-1--4-:R-:W-:Y:S05]  /*36a0*/  @!P0 BRA `(.L_x_59) ;  /* 0x000000b000488947 */ /* 0x012fea0003800000 */
.L_x_119:
[----:B------:R-:W-:-:S04]  /*36b0*/  UIADD3 UR4, UPT, UPT, UR30, 0x1, URZ ;  /* 0x000000011e047890 */ /* 0x000fc8000fffe0ff */
[----:B------:R-:W-:-:S04]  /*36c0*/  UISETP.NE.AND UP0, UPT, UR4, 0x2, UPT ;  /* 0x000000020400788c */ /* 0x000fc8000bf05270 */
[----:B------:R-:W-:Y:S02]  /*36d0*/  USEL UR5, URZ, 0x1, UP0 ;  /* 0x00000001ff057887 */ /* 0x000fe40008000000 */
[----:B------:R-:W-:-:S04]  /*36e0*/  USEL UR4, UR4, URZ, UP0 ;  /* 0x000000ff04047287 */ /* 0x000fc80008000000 */
[----:B------:R-:W-:Y:S01]  /*36f0*/  ULEA UR4, UR4, UR27, 0x3 ;  /* 0x0000001b04047291 */ /* 0x000fe2000f8e18ff */
[----:B-1----:R-:W-:-:S04]  /*3700*/  LOP3.LUT R3, R11, UR5, RZ, 0x3c, !PT ;  /* 0x000000050b037c12 */ /* 0x002fc8000f8e3cff */
[----:B------:R-:W-:-:S04]  /*3710*/  SHF.L.U32 R3, R3, 0x1f, RZ ;  /* 0x0000001f03037819 */ /* 0x000fc800000006ff */
[----:B------:R-:W1:Y:S02]  /*3720*/  SYNCS.PHASECHK.TRANS64.TRYWAIT P0, [UR4], R3 ;  /* 0x00000003ff0075a7 */ /* 0x000e640008001104 */
[----:B-1----:R-:W-:Y:S05]  /*3730*/  @!P0 BRA `(.L_x_60) ;  /* 0x000000b0003c8947 */ /* 0x002fea0003800000 */
.L_x_121:
[----:B------:R-:W-:Y:S01]  /*3740*/  NOP ;  /* 0x0000000000007918 */ /* 0x000fe20000000000 */
[----:B-1----:R-:W1:Y:S01]  /*3750*/  LDS R0, [UR7+0x14] ;  /* 0x00001407ff007984 */ /* 0x002e620008000800 */
[----:B------:R-:W-:Y:S01]  /*3760*/  ULOP3.LUT UR4, UR41, 0xffff, URZ, 0xc0, !UPT ;  /* 0x0000ffff29047892 */ /* 0x000fe2000f8ec0ff */
[----:B------:R-:W-:Y:S01]  /*3770*/  UMOV UR5, 0xffff ;  /* 0x0000ffff00057882 */ /* 0x000fe20000000000 */
[----:B---3--:R-:W-:Y:S02]  /*3780*/  UMOV UR6, 0x1 ;  /* 0x0000000100067882 */ /* 0x008fe40000000000 */
[----:B------:R-:W-:-:S04]  /*3790*/  USHF.R.U32.HI UR4, URZ, 0x5, UR4 ;  /* 0x00000005ff047899 */ /* 0x000fc80008011604 */
[----:B------:R-:W-:Y:S02]  /*37a0*/  USHF.L.U32 UR5, UR5, UR4, URZ ;  /* 0x0000000405057299 */ /* 0x000fe400080006ff */
[----:B------:R-:W-:-:S04]  /*37b0*/  USHF.L.U32 UR4, UR6, UR4, URZ ;  /* 0x0000000406047299 */ /* 0x000fc800080006ff */
[----:B-1----:R-:W-:-:S04]  /*37c0*/  LOP3.LUT R0, R0, UR5, RZ, 0xc0, !PT ;  /* 0x0000000500007c12 */ /* 0x002fc8000f8ec0ff */
[----:B------:R-:W-:-:S13]  /*37d0*/  ISETP.NE.AND P0, PT, R0, UR5, PT ;  /* 0x0000000500007c0c */ /* 0x000fda000bf05270 */
[----:B------:R-:W-:Y:S05]  /*37e0*/  @P0 BRA `(.L_x_61) ;  /* 0x0000000000580947 */ /* 0x000fea0003800000 */
[----:B------:R-:W1:Y:S02]  /*37f0*/  LDS R0, [UR7+0x18] ;  /* 0x00001807ff007984 */ /* 0x000e640008000800 */
[----:B-1----:R-:W-:-:S04]  /*3800*/  LOP3.LUT R0, R0, UR4, RZ, 0xc0, !PT ;  /* 0x0000000400007c12 */ /* 0x002fc8000f8ec0ff */
[----:B------:R-:W-:-:S13]  /*3810*/  ISETP.NE.AND P0, PT, R0, UR4, PT ;  /* 0x0000000400007c0c */ /* 0x000fda000bf05270 */
[----:B------:R-:W-:Y:S05]  /*3820*/  @P0 BRA `(.L_x_62) ;  /* 0x00000000003c0947 */ /* 0x000fea0003800000 */
[----:B------:R-:W1:Y:S01]  /*3830*/  S2R R2, SR_LANEID ;  /* 0x0000000000027919 */ /* 0x000e620000000000 */
[----:B------:R-:W-:Y:S01]  /*3840*/  ULOP3.LUT UR5, URZ, UR5, URZ, 0x33, !UPT ;  /* 0x00000005ff057292 */ /* 0x000fe2000f8e33ff */
[----:B------:R-:W-:Y:S01]  /*3850*/  LOP3.LUT R4, RZ, UR4, RZ, 0x33, !PT ;  /* 0x00000004ff047c12 */ /* 0x000fe2000f8e33ff */
[----:B------:R-:W-:Y:S02]  /*3860*/  VOTEU.ANY UR4, UPT, PT ;  /* 0x0000000000047886 */ /* 0x000fe400038e0100 */
[----:B------:R-:W-:Y:S01]  /*3870*/  UFLO.U32 UR4, UR4 ;  /* 0x00000004000472bd */ /* 0x000fe200080e0000 */
[----:B------:R-:W3:Y:S01]  /*3880*/  REDUX UR6, R4 ;  /* 0x00000000040673c4 */ /* 0x000ee20000000000 */
[----:B------:R-:W-:-:S06]  /*3890*/  IMAD.U32 R0, RZ, RZ, UR5 ;  /* 0x00000005ff007e24 */ /* 0x000fcc000f8e00ff */
[----:B------:R4:W-:Y:S01]  /*38a0*/  UTCATOMSWS.AND URZ, UR5 ;  /* 0x0000000500ff79e3 */ /* 0x0009e20008000000 */
[----:B------:R-:W5:Y:S01]  /*38b0*/  REDUX UR8, R0 ;  /* 0x00000000000873c4 */ /* 0x000f620000000000 */
[----:B-1----:R-:W-:Y:S01]  /*38c0*/  ISETP.EQ.U32.AND P0, PT, R2, UR4, PT ;  /* 0x0000000402007c0c */ /* 0x002fe2000bf02070 */
[----:B---3--:R-:W-:Y:S01]  /*38d0*/  IMAD.U32 R2, RZ, RZ, UR6 ;  /* 0x00000006ff027e24 */ /* 0x008fe2000f8e00ff */
[----:B-----5:R-:W-:-:S11]  /*38e0*/  MOV R3, UR8 ;  /* 0x0000000800037c02 */ /* 0x020fd60008000f00 */
[----:B------:R4:W-:Y:S04]  /*38f0*/  @P0 ATOMS.AND RZ, [UR7+0x14], R3 ;  /* 0x00001403ffff098c */ /* 0x0009e8000a800007 */
[----:B------:R4:W-:Y:S01]  /*3900*/  @P0 ATOMS.AND RZ, [UR7+0x18], R2 ;  /* 0x00001802ffff098c */ /* 0x0009e2000a800007 */
[----:B------:R-:W-:Y:S05]  /*3910*/  BRA `(.L_x_63) ;  /* 0x0000000000147947 */ /* 0x000fea0003800000 */
.L_x_62:
[----:B------:R-:W-:Y:S02]  /*3920*/  MOV R2, 0x3940 ;  /* 0x0000394000027802 */ /* 0x000fe40000000f00 */
[----:B--2---:R-:W-:Y:S05]  /*3930*/  CALL.REL.NOINC `($__internal_0_$__cuda_sm10x_tcgen05_guardrail_trap_col_being_dealloced_not_returned_by_alloc) ;  /* 0x000000b000607944 */ /* 0x004fea0003c00000 */
[----:B------:R-:W-:Y:S05]  /*3940*/  BRA `(.L_x_63) ;  /* 0x0000000000087947 */ /* 0x000fea0003800000 */
.L_x_61:
[----:B------:R-:W-:Y:S02]  /*3950*/  MOV R2, 0x3970 ;  /* 0x0000397000027802 */ /* 0x000fe40000000f00 */
[----:B--2---:R-:W-:Y:S05]  /*3960*/  CALL.REL.NOINC `($__internal_2_$__cuda_sm10x_tcgen05_guardrail_trap_unallocated_columns_being_dealloced) ;  /* 0x000000b0006c7944 */ /* 0x004fea0003c00000 */
.L_x_63:
[----:B------:R-:W-:Y:S01]  /*3970*/  NOP ;  /* 0x0000000000007918 */ /* 0x000fe20000000000 */
[----:B--2-4-:R-:W-:Y:S05]  /*3980*/  EXIT ;  /* 0x000000000000794d */ /* 0x014fea0003800000 */
.L_x_47:
[----:B------:R-:W-:-:S09]  /*3990*/  UISETP.NE.OR UP0, UPT, UR22, 0x3, !UP3 ;  /* 0x000000031600788c */ /* 0x000fd2000df05670 */
[----:B------:R-:W-:Y:S05]  /*39a0*/  BRA.U UP0, `(.L_x_64) ;  /* 0x0000001100387547 */ /* 0x000fea000b800000 */
[----:B------:R-:W3:Y:S01]  /*39b0*/  LDCU.64 UR6, c[0x0][0x888] ;  /* 0x00011100ff0677ac */ /* 0x000ee20008000a00 */
[----:B------:R-:W-:Y:S02]  /*39c0*/  HFMA2 R9, -RZ, RZ, 0, 0 ;  /* 0x00000000ff097431 */ /* 0x000fe400000001ff */
[----:B------:R-:W-:Y:S01]  /*39d0*/  IMAD.MOV.U32 R11, RZ, RZ, 0x1 ;  /* 0x00000001ff0b7424 */ /* 0x000fe200078e00ff */
[----:B------:R-:W-:Y:S01]  /*39e0*/  MOV R8, 0x7800 ;  /* 0x0000780000087802 */ /* 0x000fe20000000f00 */
[----:B------:R-:W4:Y:S01]  /*39f0*/  LDCU UR37, c[0x0][0x370] ;  /* 0x00006e00ff2577ac */ /* 0x000f220008000800 */
[----:B------:R-:W-:Y:S01]  /*3a00*/  IMAD.MOV.U32 R10, RZ, RZ, RZ ;  /* 0x000000ffff0a7224 */ /* 0x000fe200078e00ff */
[----:B------:R-:W5:Y:S01]  /*3a10*/  LDCU.128 UR40, c[0x0][0xb10] ;  /* 0x00016200ff2877ac */ /* 0x000f620008000c00 */
[----:B------:R-:W5:Y:S01]  /*3a20*/  LDCU UR31, c[0x0][0x374] ;  /* 0x00006e80ff1f77ac */ /* 0x000f620008000800 */
[----:B------:R-:W1:Y:S01]  /*3a30*/  LDCU.64 UR38, c[0x0][0x890] ;  /* 0x00011200ff2677ac */ /* 0x000e620008000a00 */
[----:B------:R-:W1:Y:S01]  /*3a40*/  LDCU UR21, c[0x0][0xb0c] ;  /* 0x00016180ff1577ac */ /* 0x000e620008000800 */
[----:B------:R-:W1:Y:S01]  /*3a50*/  LDCU UR51, c[0x0][0xb20] ;  /* 0x00016400ff3377ac */ /* 0x000e620008000800 */
[----:B------:R-:W1:Y:S01]  /*3a60*/  LDCU UR4, c[0x0][0xb30] ;  /* 0x00016600ff0477ac */ /* 0x000e620008000800 */
[----:B---3--:R-:W-:Y:S01]  /*3a70*/  UISETP.NE.U32.AND UP0, UPT, UR6, URZ, UPT ;  /* 0x000000ff0600728c */ /* 0x008fe2000bf05070 */
[----:B------:R-:W-:Y:S01]  /*3a80*/  UMOV UR29, 0x400 ;  /* 0x00000400001d7882 */ /* 0x000fe20000000000 */
[----:B-----5:R-:W-:-:S02]  /*3a90*/  UIMAD.WIDE.U32 UR8, UR31, UR43, URZ ;  /* 0x0000002b1f0872a5 */ /* 0x020fc4000f8e00ff */
[----:B------:R-:W-:Y:S02]  /*3aa0*/  ULEA UR29, UR5, UR29, 0x18 ;  /* 0x0000001d051d7291 */ /* 0x000fe4000f8ec0ff */
[----:B------:R-:W-:Y:S02]  /*3ab0*/  UISETP.NE.AND.EX UP6, UPT, UR7, URZ, UPT, UP0 ;  /* 0x000000ff0700728c */ /* 0x000fe4000bfc5300 */
[----:B----4-:R-:W-:Y:S02]  /*3ac0*/  UIMAD.WIDE.U32 UR6, UR37, UR40, URZ ;  /* 0x00000028250672a5 */ /* 0x010fe4000f8e00ff */
[----:B------:R-:W-:Y:S02]  /*3ad0*/  UIADD3 UR49, UPT, UPT, UR29, 0x30, URZ ;  /* 0x000000301d317890 */ /* 0x000fe4000fffe0ff */
[----:B--2---:R-:W-:Y:S02]  /*3ae0*/  UISETP.NE.AND UP0, UPT, UR15, 0x1, UPT ;  /* 0x000000010f00788c */ /* 0x004fe4000bf05270 */
[----:B------:R-:W-:-:S02]  /*3af0*/  UPRMT UR49, UR5, 0x654, UR49 ;  /* 0x0000065405317896 */ /* 0x000fc40008000031 */
[----:B-1----:R-:W-:Y:S01]  /*3b00*/  UISETP.NE.U32.AND UP0, UPT, UR38, URZ, UPT ;  /* 0x000000ff2600728c */ /* 0x002fe2000bf05070 */
[----:B------:R-:W-:Y:S01]  /*3b10*/  UMOV UR5, UR7 ;  /* 0x0000000700057c82 */ /* 0x000fe20008000000 */
[----:B------:R-:W-:Y:S02]  /*3b20*/  UISETP.GE.AND UP3, UPT, UR15, 0x1, UPT ;  /* 0x000000010f00788c */ /* 0x000fe4000bf66270 */
[----:B------:R-:W-:Y:S02]  /*3b30*/  USHF.R.U32.HI UR48, URZ, UR41, UR5 ;  /* 0x00000029ff307299 */ /* 0x000fe40008011605 */
[----:B------:R-:W-:Y:S01]  /*3b40*/  UISETP.NE.AND.EX UP5, UPT, UR39, URZ, UPT, UP0 ;  /* 0x000000ff2700728c */ /* 0x000fe2000bfa5300 */
[----:B------:R-:W-:Y:S01]  /*3b50*/  UMOV UR5, UR9 ;  /* 0x0000000900057c82 */ /* 0x000fe20008000000 */
[----:B------:R-:W1:Y:S01]  /*3b60*/  LDCU.64 UR52, c[0x0][0x348] ;  /* 0x00006900ff3477ac */ /* 0x000e620008000a00 */
[----:B------:R-:W-:Y:S01]  /*3b70*/  UPLOP3.LUT UP1, UPT, UPT, UPT, UPT, 0x40, 0x4 ;  /* 0x000000000004789c */ /* 0x000fe20003f2e870 */
[----:B------:R-:W2:Y:S01]  /*3b80*/  LDCU.64 UR22, c[0x0][0xb28] ;  /* 0x00016500ff1677ac */ /* 0x000ea20008000a00 */
[----:B------:R-:W-:-:S02]  /*3b90*/  UISETP.NE.AND UP3, UPT, UR21, 0x1, UPT ;  /* 0x000000011500788c */ /* 0x000fc4000bf65270 */
[----:B------:R-:W-:Y:S02]  /*3ba0*/  USHF.R.U32.HI UR45, URZ, UR51, UR5 ;  /* 0x00000033ff2d7299 */ /* 0x000fe40008011605 */
[----:B------:R-:W-:Y:S02]  /*3bb0*/  UISETP.NE.AND UP0, UPT, UR42, 0x1, UPT ;  /* 0x000000012a00788c */ /* 0x000fe4000bf05270 */
[----:B------:R-:W-:-:S11]  /*3bc0*/  UISETP.NE.AND UP4, UPT, UR4, 0x1, UPT ;  /* 0x000000010400788c */ /* 0x000fd6000bf85270 */
.L_x_72:
[C---:B------:R-:W-:Y:S02]  /*3bd0*/  LEA R3, R10.reuse, UR29, 0x3 ;  /* 0x0000001d0a037c11 */ /* 0x040fe4000f8e18ff */
[----:B------:R-:W-:Y:S02]  /*3be0*/  SHF.L.U32 R0, R9, 0x1f, RZ ;  /* 0x0000001f09007819 */ /* 0x000fe400000006ff */
[----:B------:R-:W-:Y:S02]  /*3bf0*/  LEA R5, R10, UR29, 0x4 ;  /* 0x0000001d0a057c11 */ /* 0x000fe4000f8e20ff */
[----:B------:R-:W3:Y:S02]  /*3c00*/  SYNCS.PHASECHK.TRANS64.TRYWAIT P0, [R3+URZ+0x50], R0 ;  /* 0x00005000030075a7 */ /* 0x000ee400080011ff */
[----:B---3--:R-:W-:Y:S05]  /*3c10*/  @!P0 BRA `(.L_x_65) ;  /* 0x000000ac001c8947 */ /* 0x008fea0003800000 */
.L_x_122:
[----:B------:R-:W4:Y:S01]  /*3c20*/  LDS.128 R4, [R5+0xc0] ;  /* 0x0000c00005047984 */ /* 0x000f220000000c00 */
[----:B------:R-:W-:Y:S01]  /*3c30*/  UISETP.GE.AND UP0, UPT, UR15, 0x1, UPT ;  /* 0x000000010f00788c */ /* 0x000fe2000bf06270 */
[----:B------:R-:W-:Y:S01]  /*3c40*/  @!PT LDS RZ, [RZ] ;  /* 0x00000000fffff984 */ /* 0x000fe20000000800 */
[----:B------:R-:W-:Y:S01]  /*3c50*/  @!PT LDS RZ, [RZ] ;  /* 0x00000000fffff984 */ /* 0x000fe20000000800 */
[----:B------:R-:W-:Y:S01]  /*3c60*/  @!PT LDS RZ, [RZ] ;  /* 0x00000000fffff984 */ /* 0x000fe20000000800 */
[----:B------:R-:W-:Y:S01]  /*3c70*/  @!PT LDS RZ, [RZ] ;  /* 0x00000000fffff984 */ /* 0x000fe20000000800 */
[----:B------:R5:W-:Y:S06]  /*3c80*/  MEMBAR.ALL.CTA ;  /* 0x0000000000007992 */ /* 0x000bec0000008000 */
[----:B-----5:R-:W5:Y:S01]  /*3c90*/  FENCE.VIEW.ASYNC.S ;  /* 0x00000000000073c6 */ /* 0x020f620000000000 */
[----:B----4-:R-:W-:Y:S11]  /*3ca0*/  LOP3.LUT P0, RZ, R6, 0x1, RZ, 0xc0, !PT ;  /* 0x0000000106ff7812 */ /* 0x010ff6000780c0ff */
[----:B------:R-:W-:Y:S02]  /*3cb0*/  @!UPT UIADD3 URZ, UPT, UPT, URZ, URZ, URZ ;  /* 0x000000fffffff290 */ /* 0x000fe4000fffe0ff */
[----:B-----5:R-:W-:Y:S01]  /*3cc0*/  VOTEU.ANY UP3, P0 ;  /* 0x0000000000ff7886 */ /* 0x020fe20000060100 */
[----:B------:R-:W-:Y:S11]  /*3cd0*/  PLOP3.LUT P0, PT, PT, PT, UP3, 0x80, 0x8 ;  /* 0x000000000008781c */ /* 0x000ff60003f0f038 */
[----:B------:R-:W-:Y:S02]  /*3ce0*/  @!UPT UIADD3 URZ, UPT, UPT, URZ, URZ, URZ ;  /* 0x000000fffffff290 */ /* 0x000fe4000fffe0ff */
[----:B---3--:R-:W-:Y:S02]  /*3cf0*/  @P0 SHF.R.U32.HI R0, RZ, 0x10, R5 ;  /* 0x00000010ff000819 */ /* 0x008fe40000011605 */
[----:B------:R-:W-:Y:S02]  /*3d00*/  @P0 MOV R2, R4 ;  /* 0x0000000400020202 */ /* 0x000fe40000000f00 */
[----:B------:R-:W-:Y:S01]  /*3d10*/  @P0 R2UR UR4, R0 ;  /* 0x00000000000402ca */ /* 0x000fe200000e0000 */
[----:B------:R-:W-:Y:S01]  /*3d20*/  VIADD R0, R3, 0x60 ;  /* 0x0000006003007836 */ /* 0x000fe20000000000 */
[----:B------:R-:W-:Y:S02]  /*3d30*/  @P0 LOP3.LUT R4, R5, 0xffff, RZ, 0xc0, !PT ;  /* 0x0000ffff05040812 */ /* 0x000fe400078ec0ff */
[----:B------:R-:W-:Y:S02]  /*3d40*/  @P0 R2UR UR6, R2 ;  /* 0x00000000020602ca */ /* 0x000fe400000e0000 */
[----:B------:R-:W-:Y:S02]  /*3d50*/  PRMT R0, RZ, 0x654, R0 ;  /* 0x00000654ff007816 */ /* 0x000fe40000000000 */
[----:B------:R-:W-:Y:S02]  /*3d60*/  @P0 R2UR UR5, R4 ;  /* 0x00000000040502ca */ /* 0x000fe400000e0000 */
[----:B------:R3:W-:Y:S03]  /*3d70*/  SYNCS.ARRIVE.TRANS64.RED.A1T0 RZ, [R0+URZ], RZ ;  /* 0x000000ff00ff79a7 */ /* 0x0007e600081004ff */
[----:B------:R-:W-:Y:S04]  /*3d80*/  @UP3 UMOV UR30, UR4 ;  /* 0x00000004001e3c82 */ /* 0x000fe80008000000 */
[----:B------:R-:W-:Y:S04]  /*3d90*/  @UP3 UMOV UR14, UR6 ;  /* 0x00000006000e3c82 */ /* 0x000fe80008000000 */
[----:B------:R-:W-:Y:S01]  /*3da0*/  @UP3 UMOV UR13, UR5 ;  /* 0x00000005000d3c82 */ /* 0x000fe20008000000 */
[----:B------:R-:W-:Y:S05]  /*3db0*/  BRA.U !UP0, `(.L_x_66) ;  /* 0x0000000108c07547 */ /* 0x000fea000b800000 */
[----:B------:R-:W-:Y:S02]  /*3dc0*/  UIMAD.WIDE.U32 UR8, UR13, UR43, URZ ;  /* 0x0000002b0d0872a5 */ /* 0x000fe4000f8e00ff */
[----:B------:R-:W-:Y:S02]  /*3dd0*/  UP2UR UR12, UPR, URZ, 0x4 ;  /* 0x00000004ff0c7883 */ /* 0x000fe40008000000 */
[----:B------:R-:W-:Y:S02]  /*3de0*/  UISETP.NE.AND UP2, UPT, UR42, 0x1, UPT ;  /* 0x000000012a00788c */ /* 0x000fe4000bf45270 */
[----:B------:R-:W-:Y:S02]  /*3df0*/  UIMAD.WIDE.U32 UR10, UR14, UR40, URZ ;  /* 0x000000280e0a72a5 */ /* 0x000fe4000f8e00ff */
[----:B------:R-:W-:Y:S02]  /*3e00*/  USEL UR4, UR31, UR45, !UP2 ;  /* 0x0000002d1f047287 */ /* 0x000fe4000d000000 */
[----:B------:R-:W-:Y:S02]  /*3e10*/  UISETP.NE.AND UP0, UPT, UR21, 0x1, UPT ;  /* 0x000000011500788c */ /* 0x000fe4000bf05270 */
[----:B------:R-:W-:Y:S02]  /*3e20*/  UP2UR UR20, UPR, URZ, 0x2 ;  /* 0x00000002ff147883 */ /* 0x000fe40008000000 */
[----:B------:R-:W-:Y:S02]  /*3e30*/  UISETP.NE.AND UP1, UPT, UR15, 0x1, UPT ;  /* 0x000000010f00788c */ /* 0x000fe4000bf25270 */
[----:B--2---:R-:W-:Y:S02]  /*3e40*/  UIMAD.WIDE.U32 UR16, UR4, UR22, URZ ;  /* 0x00000016041072a5 */ /* 0x004fe4000f8e00ff */
[----:B------:R-:W-:Y:S01]  /*3e50*/  USEL UR7, UR37, UR48, !UP0 ;  /* 0x0000003025077287 */ /* 0x000fe2000c000000 */
[----:B------:R-:W-:Y:S02]  /*3e60*/  UMOV UR5, UR9 ;  /* 0x0000000900057c82 */ /* 0x000fe40008000000 */
[----:B------:R-:W-:Y:S02]  /*3e70*/  USHF.R.U32.HI UR6, URZ, UR51, UR5 ;  /* 0x00000033ff067299 */ /* 0x000fe40008011605 */
[----:B------:R-:W-:Y:S02]  /*3e80*/  UIMAD.WIDE.U32 UR18, UR7, UR22, URZ ;  /* 0x00000016071272a5 */ /* 0x000fe4000f8e00ff */
[----:B------:R-:W-:Y:S02]  /*3e90*/  USEL UR6, UR13, UR6, !UP2 ;  /* 0x000000060d067287 */ /* 0x000fe4000d000000 */
[----:B------:R-:W-:Y:S01]  /*3ea0*/  UISETP.NE.AND UP2, UPT, UR12, URZ, UPT ;  /* 0x000000ff0c00728c */ /* 0x000fe2000bf45270 */
[----:B------:R-:W-:Y:S01]  /*3eb0*/  UMOV UR5, UR11 ;  /* 0x0000000b00057c82 */ /* 0x000fe20008000000 */
[----:B------:R-:W-:Y:S02]  /*3ec0*/  UIMAD.WIDE.U32 UR10, UR6, UR22, URZ ;  /* 0x00000016060a72a5 */ /* 0x000fe4000f8e00ff */
[----:B------:R-:W-:Y:S03]  /*3ed0*/  USHF.R.U32.HI UR8, URZ, UR41, UR5 ;  /* 0x00000029ff087299 */ /* 0x000fe60008011605 */
[----:B------:R-:W-:Y:S02]  /*3ee0*/  UMOV UR5, UR17 ;  /* 0x0000001100057c82 */ /* 0x000fe40008000000 */
[----:B------:R-:W-:Y:S03]  /*3ef0*/  @UP1 USHF.R.U32.HI UR4, URZ, UR23, UR5 ;  /* 0x00000017ff041299 */ /* 0x000fe60008011605 */
[----:B------:R-:W-:Y:S01]  /*3f00*/  UMOV UR5, UR19 ;  /* 0x0000001300057c82 */ /* 0x000fe20008000000 */
[----:B------:R-:W-:Y:S02]  /*3f10*/  UIMAD UR4, UR15, UR4, URZ ;  /* 0x000000040f0472a4 */ /* 0x000fe4000f8e02ff */
[----:B------:R-:W-:Y:S02]  /*3f20*/  @UP1 USHF.R.U32.HI UR7, URZ, UR23, UR5 ;  /* 0x00000017ff071299 */ /* 0x000fe40008011605 */
[----:B------:R-:W-:Y:S02]  /*3f30*/  USEL UR5, UR14, UR8, !UP0 ;  /* 0x000000080e057287 */ /* 0x000fe4000c000000 */
[----:B------:R-:W-:Y:S02]  /*3f40*/  UIMAD UR8, UR15, UR7, URZ ;  /* 0x000000070f0872a4 */ /* 0x000fe4000f8e02ff */
[----:B------:R-:W-:Y:S03]  /*3f50*/  UISETP.GE.AND UP0, UPT, UR6, UR4, UPT ;  /* 0x000000040600728c */ /* 0x000fe6000bf06270 */
[----:B------:R-:W-:Y:S01]  /*3f60*/  UMOV UR4, UR11 ;  /* 0x0000000b00047c82 */ /* 0x000fe20008000000 */
[----:B------:R-:W-:Y:S02]  /*3f70*/  UISETP.GE.OR UP0, UPT, UR5, UR8, UP0 ;  /* 0x000000080500728c */ /* 0x000fe40008706670 */
[----:B------:R-:W-:Y:S02]  /*3f80*/  USHF.R.U32.HI UR4, URZ, UR23, UR4 ;  /* 0x00000017ff047299 */ /* 0x000fe40008011604 */
[----:B------:R-:W-:Y:S02]  /*3f90*/  UIMAD.WIDE.U32 UR8, UR5, UR22, URZ ;  /* 0x00000016050872a5 */ /* 0x000fe4000f8e00ff */
[----:B------:R-:W-:Y:S04]  /*3fa0*/  USEL UR10, UR6, UR4, !UP1 ;  /* 0x00000004060a7287 */ /* 0x000fe8000c800000 */
[----:B------:R-:W-:Y:S01]  /*3fb0*/  UIADD3 UR11, UPT, UPT, -UR10, URZ, URZ ;  /* 0x000000ff0a0b7290 */ /* 0x000fe2000fffe1ff */
[----:B------:R-:W-:Y:S02]  /*3fc0*/  @!UP0 UMOV UR4, UR9 ;  /* 0x0000000900048c82 */ /* 0x000fe40008000000 */
[----:B------:R-:W-:Y:S02]  /*3fd0*/  @!UP0 USHF.R.U32.HI UR4, URZ, UR23, UR4 ;  /* 0x00000017ff048299 */ /* 0x000fe40008011604 */
[----:B------:R-:W-:Y:S02]  /*3fe0*/  UIMAD UR8, UR15, UR11, UR6 ;  /* 0x0000000b0f0872a4 */ /* 0x000fe4000f8e0206 */
[----:B------:R-:W-:Y:S02]  /*3ff0*/  @!UP0 USEL UR4, UR5, UR4, !UP1 ;  /* 0x0000000405048287 */ /* 0x000fe4000c800000 */
[----:B------:R-:W-:Y:S02]  /*4000*/  UISETP.NE.AND UP1, UPT, UR20, URZ, UPT ;  /* 0x000000ff1400728c */ /* 0x000fe4000bf25270 */
[----:B------:R-:W-:Y:S02]  /*4010*/  @!UP0 UIMAD UR7, UR7, UR8, UR4 ;  /* 0x00000008070782a4 */ /* 0x000fe4000f8e0204 */
[----:B------:R-:W-:Y:S02]  /*4020*/  @!UP0 UIADD3 UR9, UPT, UPT, UR10, -UR4, URZ ;  /* 0x800000040a098290 */ /* 0x000fe4000fffe0ff */
[----:B------:R-:W-:Y:S02]  /*4030*/  UIADD3 UR8, UPT, UPT, -UR6, URZ, URZ ;  /* 0x000000ff06087290 */ /* 0x000fe4000fffe1ff */
[----:B------:R-:W-:Y:S02]  /*4040*/  UIADD3 UR4, UPT, UPT, -UR5, URZ, URZ ;  /* 0x000000ff05047290 */ /* 0x000fe4000fffe1ff */
[----:B------:R-:W-:Y:S03]  /*4050*/  @!UP0 UIMAD UR6, UR9, UR15, UR5 ;  /* 0x0000000f090682a4 */ /* 0x000fe6000f8e0205 */
[----:B------:R-:W-:Y:S01]  /*4060*/  @!UP0 UMOV UR5, UR7 ;  /* 0x0000000700058c82 */ /* 0x000fe20008000000 */
[----:B------:R-:W-:Y:S02]  /*4070*/  UIMAD UR7, UR21, UR4, UR14 ;  /* 0x00000004150772a4 */ /* 0x000fe4000f8e020e */
[----:B------:R-:W-:Y:S02]  /*4080*/  UIMAD UR4, UR42, UR8, UR13 ;  /* 0x000000082a0472a4 */ /* 0x000fe4000f8e020d */
[----:B------:R-:W-:Y:S02]  /*4090*/  UIMAD UR14, UR5, UR21, UR7 ;  /* 0x00000015050e72a4 */ /* 0x000fe4000f8e0207 */
[----:B------:R-:W-:Y:S11]  /*40a0*/  UIMAD UR13, UR6, UR42, UR4 ;  /* 0x0000002a060d72a4 */ /* 0x000ff6000f8e0204 */
[----:B------:R-:W-:Y:S01]  /*40b0*/  @!UPT UIADD3 URZ, UPT, UPT, URZ, URZ, URZ ;  /* 0x000000fffffff290 */ /* 0x000fe2000fffe0ff */
.L_x_66:
[----:B------:R-:W4:Y:S01]  /*40c0*/  @!UP4 LDCU.128 UR8, c[0x0][0xb10] ;  /* 0x00016200ff08c7ac */ /* 0x000f220008000c00 */
[----:B------:R-:W-:Y:S02]  /*40d0*/  ISETP.NE.U32.AND P0, PT, RZ, UR38, PT ;  /* 0x00000026ff007c0c */ /* 0x000fe4000bf05070 */
[----:B------:R-:W-:Y:S02]  /*40e0*/  SHF.L.U32 R2, R11, 0x1f, RZ ;  /* 0x0000001f0b027819 */ /* 0x000fe400000006ff */
[----:B------:R-:W-:Y:S01]  /*40f0*/  ISETP.NE.AND.EX P0, PT, RZ, UR39, PT, P0 ;  /* 0x00000027ff007c0c */ /* 0x000fe2000bf05300 */
[----:B------:R-:W5:Y:S01]  /*4100*/  @!UP4 LDCU UR5, c[0x0][0xb0c] ;  /* 0x00016180ff05c7ac */ /* 0x000f620008000800 */
[----:B----4-:R-:W-:Y:S07]  /*4110*/  UIMAD.WIDE.U32 UR6, UR14, UR8, URZ ;  /* 0x000000080e0672a5 */ /* 0x010fee000f8e00ff */
[----:B------:R-:W-:Y:S01]  /*4120*/  @!UP4 UMOV UR4, UR7 ;  /* 0x000000070004cc82 */ /* 0x000fe20008000000 */
[----:B-----5:R-:W-:Y:S02]  /*4130*/  @!UP4 UISETP.NE.AND UP0, UPT, UR5, 0x1, UPT ;  /* 0x000000010500c88c */ /* 0x020fe4000bf05270 */
[----:B------:R-:W-:Y:S02]  /*4140*/  @!UP4 USHF.R.U32.HI UR4, URZ, UR9, UR4 ;  /* 0x00000009ff04c299 */ /* 0x000fe40008011604 */
[----:B------:R-:W-:Y:S02]  /*4150*/  UIMAD.WIDE.U32 UR6, UR13, UR11, URZ ;  /* 0x0000000b0d0672a5 */ /* 0x000fe4000f8e00ff */
[----:B------:R-:W-:Y:S02]  /*4160*/  @!UP4 USEL UR8, UR14, UR4, !UP0 ;  /* 0x000000040e08c287 */ /* 0x000fe4000c000000 */
[----:B------:R-:W-:Y:S03]  /*4170*/  @!UP4 UISETP.NE.AND UP0, UPT, UR10, 0x1, UPT ;  /* 0x000000010a00c88c */ /* 0x000fe6000bf05270 */
[----:B------:R-:W-:Y:S02]  /*4180*/  @!UP4 UMOV UR6, UR7 ;  /* 0x000000070006cc82 */ /* 0x000fe40008000000 */
[----:B------:R-:W4:Y:S02]  /*4190*/  @!UP4 LDCU UR4, c[0x0][0xb20] ;  /* 0x00016400ff04c7ac */ /* 0x000f240008000800 */
[----:B----4-:R-:W-:Y:S04]  /*41a0*/  @!UP4 USHF.R.U32.HI UR6, URZ, UR4, UR6 ;  /* 0x00000004ff06c299 */ /* 0x010fe80008011606 */
[----:B------:R-:W-:Y:S04]  /*41b0*/  @!UP4 USEL UR6, UR13, UR6, !UP0 ;  /* 0x000000060d06c287 */ /* 0x000fe8000c000000 */
[----:B------:R-:W-:Y:S02]  /*41c0*/  @!UP4 UIADD3 UR4, UPT, UPT, -UR8, UR6, URZ ;  /* 0x000000060804c290 */ /* 0x000fe4000fffe1ff */
[----:B------:R-:W-:Y:S02]  /*41d0*/  @!UP4 UIADD3 UR6, UPT, UPT, UR8, -UR6, URZ ;  /* 0x800000060806c290 */ /* 0x000fe4000fffe0ff */
[----:B------:R-:W-:Y:S02]  /*41e0*/  @!UP4 UIMAD UR14, UR4, UR5, UR14 ;  /* 0x00000005040ec2a4 */ /* 0x000fe4000f8e020e */
[----:B------:R-:W-:Y:S01]  /*41f0*/  @!UP4 UIMAD UR13, UR6, UR10, UR13 ;  /* 0x0000000a060dc2a4 */ /* 0x000fe2000f8e020d */
[----:B------:R-:W-:Y:S11]  /*4200*/  BRA.U UP1, `(.L_x_67) ;  /* 0x0000000101107547 */ /* 0x000ff6000b800000 */
[----:B---3--:R-:W-:Y:S04]  /*4210*/  MOV R0, UR50 ;  /* 0x0000003200007c02 */ /* 0x008fe80008000f00 */
[----:B------:R-:W-:Y:S04]  /*4220*/  SHF.L.U32 R3, R0, 0x1f, RZ ;  /* 0x0000001f00037819 */ /* 0x000fe800000006ff */
[----:B------:R-:W3:Y:S02]  /*4230*/  SYNCS.PHASECHK.TRANS64.TRYWAIT P1, [UR29+0x48], R3 ;  /* 0x00004803ff0075a7 */ /* 0x000ee4000802111d */
[----:B---3--:R-:W-:Y:S05]  /*4240*/  @!P1 BRA `(.L_x_68) ;  /* 0x000000a400a49947 */ /* 0x008fea0003800000 */
.L_x_67:
[----:B------:R-:W-:Y:S05]  /*4250*/  BRA.U !UP5, `(.L_x_69) ;  /* 0x000000010d447547 */ /* 0x000fea000b800000 */
[----:B------:R-:W-:Y:S01]  /*4260*/  UPLOP3.LUT UP2, UPT, UPT, UPT, UP6, 0x80, 0x8 ;  /* 0x000000000008789c */ /* 0x000fe20003f4f060 */
[----:B---3--:R-:W-:Y:S01]  /*4270*/  IMAD.MOV.U32 R3, RZ, RZ, 0x1 ;  /* 0x00000001ff037424 */ /* 0x008fe200078e00ff */
[----:B------:R-:W3:Y:S01]  /*4280*/  LDCU.64 UR8, c[0x0][0x358] ;  /* 0x00006b00ff0877ac */ /* 0x000ee20008000a00 */
[----:B------:R-:W-:Y:S03]  /*4290*/  IMAD.MOV.U32 R0, RZ, RZ, 0x1 ;  /* 0x00000001ff007424 */ /* 0x000fe600078e00ff */
[----:B------:R-:W-:Y:S05]  /*42a0*/  PLOP3.LUT P1, PT, PT, PT, UP2, 0x80, 0x8 ;  /* 0x000000000008781c */ /* 0x000fea0003f2f028 */
[----:B------:R-:W4:Y:S01]  /*42b0*/  @UP2 LDCU.64 UR4, c[0x0][0x888] ;  /* 0x00011100ff0427ac */ /* 0x000f220008000a00 */
[----:B------:R-:W-:Y:S07]  /*42c0*/  @UP2 UIMAD UR6, UR36, UR38, URZ ;  /* 0x00000026240622a4 */ /* 0x000fee000f8e02ff */
[----:B------:R-:W-:Y:S04]  /*42d0*/  @P1 PRMT R6, R3, 0x7610, R6 ;  /* 0x0000761003061816 */ /* 0x000fe80000000006 */
[----:B------:R-:W-:Y:S05]  /*42e0*/  @!P1 PRMT R6, R0, 0x7610, R6 ;  /* 0x0000761000069816 */ /* 0x000fea0000000006 */
[----:B------:R1:W-:Y:S01]  /*42f0*/  STL.S16 [R1+0xe0], R6 ;  /* 0x0000e00601007387 */ /* 0x0003e20000100600 */
[----:B----4-:R-:W-:Y:S06]  /*4300*/  @UP2 UIMAD.WIDE UR4, UR6, 0x4, UR4 ;  /* 0x00000004060428a5 */ /* 0x010fec000f8e0204 */
[----:B------:R-:W-:Y:S02]  /*4310*/  IMAD.U32 R4, RZ, RZ, UR4 ;  /* 0x00000004ff047e24 */ /* 0x000fe4000f8e00ff */
[----:B------:R-:W-:Y:S05]  /*4320*/  IMAD.U32 R5, RZ, RZ, UR5 ;  /* 0x00000005ff057e24 */ /* 0x000fea000f8e00ff */
[----:B---3--:R-:W3:Y:S02]  /*4330*/  @P1 LDG.E R4, desc[UR8][R4.64] ;  /* 0x0000000804041981 */ /* 0x008ee4000c1e1900 */
[----:B---3--:R-:W-:Y:S11]  /*4340*/  @P1 R2UR UR44, R4 ;  /* 0x00000000042c12ca */ /* 0x008ff600000e0000 */
[----:B------:R-:W-:Y:S03]  /*4350*/  @!UPT UIADD3 URZ, UPT, UPT, URZ, URZ, URZ ;  /* 0x000000fffffff290 */ /* 0x000fe6000fffe0ff */
[----:B-1----:R-:W4:Y:S02]  /*4360*/  @!UP2 LDCU UR44, c[0x0][0x880] ;  /* 0x00011000ff2ca7ac */ /* 0x002f240008000800 */
.L_x_69:
[----:B----4-:R-:W-:Y:S01]  /*4370*/  @!P0 FSETP.EQ.AND P2, PT, RZ, UR44, PT ;  /* 0x0000002cff008c0b */ /* 0x010fe2000bf42000 */
[----:B------:R-:W-:Y:S01]  /*4380*/  @!UPT UIADD3 URZ, UPT, UPT, URZ, URZ, URZ ;  /* 0x000000fffffff290 */ /* 0x000fe2000fffe0ff */
[----:B------:R-:W-:Y:S11]  /*4390*/  @!P0 BRA `(.L_x_70) ;  /* 0x00000000001c8947 */ /* 0x000ff60003800000 */
[----:B------:R-:W-:Y:S01]  /*43a0*/  PLOP3.LUT P2, PT, PT, PT, UP2, 0x80, 0x8 ;  /* 0x000000000008781c */ /* 0x000fe20003f4f028 */
[----:B---3--:R-:W3:Y:S03]  /*43b0*/  LDL R0, [R1+0xe0] ;  /* 0x0000e00001007983 */ /* 0x008ee60000100800 */
[----:B------:R-:W-:Y:S02]  /*43c0*/  PLOP3.LUT P2, PT, P2, PT, PT, 0x8, 0x80 ;  /* 0x000000000080781c */ /* 0x000fe4000174e170 */
[----:B---3--:R-:W-:Y:S11]  /*43d0*/  LOP3.LUT P0, RZ, R0, 0xff, RZ, 0xc0, !PT ;  /* 0x000000ff00ff7812 */ /* 0x008ff6000780c0ff */
[----:B------:R-:W-:Y:S02]  /*43e0*/  @!UPT UIADD3 URZ, UPT, UPT, URZ, URZ, URZ ;  /* 0x000000fffffff290 */ /* 0x000fe4000fffe0ff */
[----:B------:R-:W-:Y:S11]  /*43f0*/  @P0 FSETP.EQ.AND P2, PT, RZ, UR44, PT ;  /* 0x0000002cff000c0b */ /* 0x000ff6000bf42000 */
[----:B------:R-:W-:Y:S02]  /*4400*/  @!UPT UIADD3 URZ, UPT, UPT, URZ, URZ, URZ ;  /* 0x000000fffffff290 */ /* 0x000fe4000fffe0ff */
.L_x_70:
[----:B------:R-:W4:Y:S01]  /*4410*/  SYNCS.PHASECHK.TRANS64.TRYWAIT P0, [UR29+0x38], R2 ;  /* 0x00003802ff0075a7 */ /* 0x000f22000800111d */
[----:B------:R-:W-:Y:S02]  /*4420*/  ELECT P1, URZ, PT ;  /* 0x0000000000ff782f */ /* 0x000fe40003820000 */
[----:B------:R-:W-:Y:S01]  /*4430*/  IADD3 R10, PT, PT, R10, 0x1, RZ ;  /* 0x000000010a0a7810 */ /* 0x000fe20007ffe0ff */
[----:B----4-:R-:W-:Y:S10]  /*4440*/  @!P0 BRA `(.L_x_71) ;  /* 0x000000a4003c8947 */ /* 0x010ff40003800000 */
.L_x_125:
[----:B------:R-:W4:Y:S01]  /*4450*/  LDL R4, [R1+0x104] ;  /* 0x0001040001047983 */ /* 0x000f220000100800 */
[----:B------:R-:W-:Y:S01]  /*4460*/  PLOP3.LUT P1, PT, P2, P1, PT, 0xf2, 0x2f ;  /* 0x00000000002f781c */ /* 0x000fe20001723e72 */
[----:B------:R-:W-:Y:S01]  /*4470*/  UMOV UR6, 0x0 ;  /* 0x0000000000067882 */ /* 0x000fe20000000000 */
[----:B------:R-:W-:Y:S01]  /*4480*/  UMOV UR7, 0x10000000 ;  /* 0x1000000000077882 */ /* 0x000fe20000000000 */
[----:B---3--:R-:W3:Y:S01]  /*4490*/  LDL R0, [R1+0x108] ;  /* 0x0001080001007983 */ /* 0x008ee20000100800 */
[----:B------:R-:W-:Y:S01]  /*44a0*/  UMOV UR20, UR36 ;  /* 0x0000002400147c82 */ /* 0x000fe20008000000 */
[----:B------:R-:W-:Y:S01]  /*44b0*/  UMOV UR28, UR36 ;  /* 0x00000024001c7c82 */ /* 0x000fe20008000000 */
[----:B------:R-:W-:Y:S01]  /*44c0*/  UMOV UR12, UR36 ;  /* 0x00000024000c7c82 */ /* 0x000fe20008000000 */
[C---:B------:R-:W-:Y:S02]  /*44d0*/  ISETP.NE.AND P0, PT, R10.reuse, 0x2, PT ;  /* 0x000000020a00780c */ /* 0x040fe40003f05270 */
[----:B------:R-:W-:Y:S02]  /*44e0*/  LOP3.LUT R11, R11, 0x1, RZ, 0x3c, !PT ;  /* 0x000000010b0b7812 */ /* 0x000fe400078e3cff */
[----:B------:R-:W-:Y:S02]  /*44f0*/  SEL R10, R10, RZ, P0 ;  /* 0x000000ff0a0a7207 */ /* 0x000fe40000000000 */
[----:B------:R-:W-:Y:S05]  /*4500*/  VOTEU.ALL UP0, P1 ;  /* 0x0000000000ff7886 */ /* 0x000fea0000800000 */
[----:B-1----:R-:W-:Y:S02]  /*4510*/  @!UP0 UIADD3 UR4, UP1, UPT, UR52, 0x580, URZ ;  /* 0x0000058034048890 */ /* 0x002fe4000ff3e0ff */
[----:B------:R-:W-:Y:S02]  /*4520*/  @!UP0 USHF.L.U32 UR35, UR46, 0x7, URZ ;  /* 0x000000072e238899 */ /* 0x000fe400080006ff */
[----:B------:R-:W-:Y:S02]  /*4530*/  @!UP0 UIADD3.X UR5, UPT, UPT, URZ, UR53, URZ, UP1, !UPT ;  /* 0x00000035ff058290 */ /* 0x000fe40008ffe4ff */
[----:B------:R-:W-:Y:S02]  /*4540*/  @!UP0 UIMAD UR34, UR47, 0xf0, URZ ;  /* 0x000000f02f2288a4 */ /* 0x000fe4000f8e02ff */
[----:B------:R-:W-:Y:S02]  /*4550*/  @!UP0 UIADD3 UR32, UPT, UPT, UR29, 0x100, URZ ;  /* 0x000001001d208890 */ /* 0x000fe4000fffe0ff */
[----:B------:R-:W-:Y:S01]  /*4560*/  @!UP0 UIADD3 UR33, UPT, UPT, UR29, 0x30, URZ ;  /* 0x000000301d218890 */ /* 0x000fe2000fffe0ff */
[----:B------:R-:W-:Y:S01]  /*4570*/  VOTEU.ALL UP1, P1 ;  /* 0x0000000000ff7886 */ /* 0x000fe20000820000 */
[----:B------:R-:W-:Y:S02]  /*4580*/  @!UP0 UIADD3 UR16, UPT, UPT, UR29, 0x900, URZ ;  /* 0x000009001d108890 */ /* 0x000fe4000fffe0ff */
[----:B------:R-:W-:Y:S03]  /*4590*/  @!UP0 UIADD3 UR18, UPT, UPT, UR34, 0x10, URZ ;  /* 0x0000001022128890 */ /* 0x000fe6000fffe0ff */
[----:B------:R-:W-:Y:S01]  /*45a0*/  UMOV UR17, UR33 ;  /* 0x0000002100117c82 */ /* 0x000fe20008000000 */
[----:B------:R-:W-:Y:S01]  /*45b0*/  UMOV UR19, UR35 ;  /* 0x0000002300137c82 */ /* 0x000fe20008000000 */
[----:B------:R1:W-:Y:S01]  /*45c0*/  @!UP1 UTMALDG.3D [UR32], [UR4], desc[UR6] ;  /* 0x00000620040095b4 */ /* 0x0003e20008011000 */
[----:B------:R-:W-:Y:S01]  /*45d0*/  VOTEU.ALL UP1, P1 ;  /* 0x0000000000ff7886 */ /* 0x000fe20000820000 */
[----:B------:R-:W-:Y:S02]  /*45e0*/  @!UP0 UIADD3 UR24, UPT, UPT, UR29, 0x1100, URZ ;  /* 0x000011001d188890 */ /* 0x000fe4000fffe0ff */
[----:B------:R-:W-:Y:S01]  /*45f0*/  @!UP0 UIADD3 UR26, UPT, UPT, UR34, 0x20, URZ ;  /* 0x00000020221a8890 */ /* 0x000fe2000fffe0ff */
        /* <DEDUP_REMOVED lines=9> */
[----:B------:R-:W-:Y:S05]  /*4690*/  VOTEU.ALL UP1, P1 ;  /* 0x0000000000ff7886 */ /* 0x000fea0000820000 */
[----:B------:R2:W-:Y:S01]  /*46a0*/  @!UP1 UTMALDG.3D [UR8], [UR4], desc[UR6] ;  /* 0x00000608040095b4 */ /* 0x0005e20008011000 */
[----:B------:R-:W-:Y:S01]  /*46b0*/  VOTEU.ALL UP1, P1 ;  /* 0x0000000000ff7886 */ /* 0x000fe20000820000 */
[----:B-1----:R-:W-:Y:S01]  /*46c0*/  UMOV UR36, UR30 ;  /* 0x0000001e00247c82 */ /* 0x002fe20008000000 */
[----:B-----5:R-:W-:Y:S02]  /*46d0*/  @!UP0 UIADD3 UR16, UPT, UPT, UR29, 0x2100, URZ ;  /* 0x000021001d108890 */ /* 0x020fe4000fffe0ff */
[----:B------:R-:W-:Y:S02]  /*46e0*/  @!UP0 UIADD3 UR18, UPT, UPT, UR34, 0x40, URZ ;  /* 0x0000004022128890 */ /* 0x000fe4000fffe0ff */
[----:B--2---:R-:W-:Y:S02]  /*46f0*/  @!UP0 UIADD3 UR24, UPT, UPT, UR29, 0x2900, URZ ;  /* 0x000029001d188890 */ /* 0x004fe4000fffe0ff */
[----:B------:R-:W-:Y:S05]  /*4700*/  @!UP0 UIADD3 UR26, UPT, UPT, UR34, 0x50, URZ ;  /* 0x00000050221a8890 */ /* 0x000fea000fffe0ff */
[----:B------:R1:W-:Y:S01]  /*4710*/  @!UP1 UTMALDG.3D [UR16], [UR4], desc[UR6] ;  /* 0x00000610040095b4 */ /* 0x0003e20008011000 */
[----:B------:R-:W-:Y:S01]  /*4720*/  VOTEU.ALL UP1, P1 ;  /* 0x0000000000ff7886 */ /* 0x000fe20000820000 */
[----:B------:R-:W-:Y:S02]  /*4730*/  @!UP0 UIADD3 UR8, UPT, UPT, UR29, 0x3100, URZ ;  /* 0x000031001d088890 */ /* 0x000fe4000fffe0ff */
[----:B------:R-:W-:Y:S02]  /*4740*/  @!UP0 UIADD3 UR10, UPT, UPT, UR34, 0x60, URZ ;  /* 0x00000060220a8890 */ /* 0x000fe4000fffe0ff */
[----:B------:R2:W-:Y:S01]  /*4750*/  @!UP1 UTMALDG.3D [UR24], [UR4], desc[UR6] ;  /* 0x00000618040095b4 */ /* 0x0005e20008011000 */
[----:B------:R-:W-:Y:S06]  /*4760*/  VOTEU.ALL UP1, P1 ;  /* 0x0000000000ff7886 */ /* 0x000fec0000820000 */
[----:B------:R5:W-:Y:S01]  /*4770*/  @!UP1 UTMALDG.3D [UR8], [UR4], desc[UR6] ;  /* 0x00000608040095b4 */ /* 0x000be20008011000 */
[----:B------:R-:W-:Y:S01]  /*4780*/  VOTEU.ALL UP1, P1 ;  /* 0x0000000000ff7886 */ /* 0x000fe20000820000 */
[----:B-1----:R-:W-:Y:S02]  /*4790*/  @!UP0 UIADD3 UR16, UPT, UPT, UR29, 0x3900, URZ ;  /* 0x000039001d108890 */ /* 0x002fe4000fffe0ff */
[----:B------:R-:W-:Y:S02]  /*47a0*/  @!UP0 UIADD3 UR18, UPT, UPT, UR34, 0x70, URZ ;  /* 0x0000007022128890 */ /* 0x000fe4000fffe0ff */
[----:B--2---:R-:W-:Y:S02]  /*47b0*/  @!UP0 UIADD3 UR24, UPT, UPT, UR29, 0x4100, URZ ;  /* 0x000041001d188890 */ /* 0x004fe4000fffe0ff */
[----:B------:R-:W-:Y:S05]  /*47c0*/  @!UP0 UIADD3 UR26, UPT, UPT, UR34, 0x80, URZ ;  /* 0x00000080221a8890 */ /* 0x000fea000fffe0ff */
[----:B------:R1:W-:Y:S01]  /*47d0*/  @!UP1 UTMALDG.3D [UR16], [UR4], desc[UR6] ;  /* 0x00000610040095b4 */ /* 0x0003e20008011000 */
[----:B------:R-:W-:Y:S01]  /*47e0*/  VOTEU.ALL UP1, P1 ;  /* 0x0000000000ff7886 */ /* 0x000fe20000820000 */
[----:B-----5:R-:W-:Y:S02]  /*47f0*/  @!UP0 UIADD3 UR8, UPT, UPT, UR29, 0x4900, URZ ;  /* 0x000049001d088890 */ /* 0x020fe4000fffe0ff */
        /* <DEDUP_REMOVED lines=13> */
[----:B------:R-:W-:Y:S01]  /*48d0*/  @!UP1 UTMALDG.3D [UR24], [UR4], desc[UR6] ;  /* 0x00000618040095b4 */ /* 0x000fe20008011000 */
[----:B------:R-:W-:Y:S06]  /*48e0*/  VOTEU.ALL UP1, P1 ;  /* 0x0000000000ff7886 */ /* 0x000fec0000820000 */
[----:B------:R2:W-:Y:S01]  /*48f0*/  @!UP1 UTMALDG.3D [UR8], [UR4], desc[UR6] ;  /* 0x00000608040095b4 */ /* 0x0005e20008011000 */
[----:B------:R-:W-:Y:S02]  /*4900*/  UPLOP3.LUT UP1, UPT, UPT, UPT, UPT, 0x80, 0x8 ;  /* 0x000000000008789c */ /* 0x000fe40003f2f070 */
[----:B-1----:R-:W-:Y:S02]  /*4910*/  @!UP0 UIADD3 UR16, UPT, UPT, UR29, 0x6900, URZ ;  /* 0x000069001d108890 */ /* 0x002fe4000fffe0ff */
[----:B------:R-:W-:Y:S02]  /*4920*/  @!UP0 UIADD3 UR18, UPT, UPT, UR34, 0xd0, URZ ;  /* 0x000000d022128890 */ /* 0x000fe4000fffe0ff */
[----:B--2---:R-:W-:Y:S02]  /*4930*/  @!UP0 UIADD3 UR8, UPT, UPT, UR29, 0x7100, URZ ;  /* 0x000071001d088890 */ /* 0x004fe4000fffe0ff */
[----:B------:R-:W-:Y:S01]  /*4940*/  @!UP0 UIADD3 UR10, UPT, UPT, UR34, 0xe0, URZ ;  /* 0x000000e0220a8890 */ /* 0x000fe2000fffe0ff */
[----:B------:R-:W-:Y:S05]  /*4950*/  VOTEU.ALL UP0, P1 ;  /* 0x0000000000ff7886 */ /* 0x000fea0000800000 */
[----:B------:R1:W-:Y:S01]  /*4960*/  @!UP0 UTMALDG.3D [UR16], [UR4], desc[UR6] ;  /* 0x00000610040085b4 */ /* 0x0003e20008011000 */
[----:B------:R-:W-:Y:S05]  /*4970*/  VOTEU.ALL UP0, P1 ;  /* 0x0000000000ff7886 */ /* 0x000fea0000800000 */
[----:B------:R1:W-:Y:S01]  /*4980*/  @!UP0 UTMALDG.3D [UR8], [UR4], desc[UR6] ;  /* 0x00000608040085b4 */ /* 0x0003e20008011000 */
[----:B------:R1:W-:Y:S01]  /*4990*/  @!P1 SYNCS.ARRIVE.TRANS64.RED.A0TR RZ, [UR29+0x30], R8 ;  /* 0x00003008ffff99a7 */ /* 0x0003e2000830041d */
[----:B------:R-:W-:Y:S01]  /*49a0*/  SYNCS.ARRIVE.TRANS64.RED.A1T0 RZ, [UR49], RZ ;  /* 0x000000ffffff79a7 */ /* 0x000fe20008100431 */
[----:B----4-:R-:W-:Y:S02]  /*49b0*/  R2UR UR55, R4 ;  /* 0x00000000043772ca */ /* 0x010fe400000e0000 */
[----:B---3--:R-:W-:Y:S02]  /*49c0*/  R2UR UR54, R0 ;  /* 0x00000000003672ca */ /* 0x008fe400000e0000 */
[----:B------:R-:W-:Y:S04]  /*49d0*/  SEL R0, RZ, 0x1, P0 ;  /* 0x00000001ff007807 */ /* 0x000fe80000000000 */
[----:B------:R-:W-:Y:S05]  /*49e0*/  LOP3.LUT R9, R9, R0, RZ, 0x3c, !PT ;  /* 0x0000000009097212 */ /* 0x000fea00078e3cff */
[----:B------:R-:W-:Y:S02]  /*49f0*/  UIADD3 UR47, UPT, UPT, UR13, UR55, URZ ;  /* 0x000000370d2f7290 */ /* 0x000fe4000fffe0ff */
[----:B------:R-:W-:Y:S01]  /*4a00*/  UIADD3 UR46, UPT, UPT, UR14, UR54, URZ ;  /* 0x000000360e2e7290 */ /* 0x000fe2000fffe0ff */
[----:B-1----:R-:W-:Y:S11]  /*4a10*/  BRA.U UP3, `(.L_x_72) ;  /* 0xfffffff1036c7547 */ /* 0x002ff6000b83ffff */
[----:B------:R-:W-:Y:S07]  /*4a20*/  MOV R0, UR29 ;  /* 0x0000001d00007c02 */ /* 0x000fee0008000f00 */
.L_x_73:
[----:B-1----:R-:W-:-:S04]  /*4a30*/  SHF.L.U32 R3, R11, 0x1f, RZ ;  /* 0x0000001f0b037819 */ /* 0x002fc800000006ff */
[----:B------:R1:W2:Y:S03]  /*4a40*/  SYNCS.PHASECHK.TRANS64.TRYWAIT P0, [R0+URZ+0x38], R3 ;  /* 0x00003803000075a7 */ /* 0x0002a600080011ff */
[----:B--2---:R-:W-:Y:S05]  /*4a50*/  @!P0 NANOSLEEP.SYNCS 0x989680 ;  /* 0x009896800000895d */ /* 0x004fea0003900000 */
[----:B------:R-:W2:Y:S02]  /*4a60*/  @!P0 SYNCS.PHASECHK.TRANS64 P0, [R0+URZ+0x38], R3 ;  /* 0x00003803000085a7 */ /* 0x000ea400080010ff */
[----:B--2---:R-:W-:Y:S05]  /*4a70*/  @P0 EXIT ;  /* 0x000000000000094d */ /* 0x004fea0003800000 */
[----:B------:R-:W-:Y:S05]  /*4a80*/  BRA `(.L_x_73) ;  /* 0xfffffffc00e87947 */ /* 0x000fea000383ffff */
.L_x_64:
[----:B------:R-:W-:-:S06]  /*4a90*/  UISETP.GE.AND UP0, UPT, UR22, 0x4, UPT ;  /* 0x000000041600788c */ /* 0x000fcc000bf06270 */
[----:B------:R-:W-:-:S13]  /*4aa0*/  PLOP3.LUT P0, PT, PT, PT, UP0, 0x80, 0x8 ;  /* 0x000000000008781c */ /* 0x000fda0003f0f008 */
[----:B--2---:R-:W-:Y:S05]  /*4ab0*/  @!P0 EXIT ;  /* 0x000000000000894d */ /* 0x004fea0003800000 */
[----:B------:R-:W-:Y:S01]  /*4ac0*/  BAR.SYNC.DEFER_BLOCKING 0x6, 0xa0 ;  /* 0x0182800000007b1d */ /* 0x000fe20000010000 */
[----:B------:R-:W-:-:S04]  /*4ad0*/  SHF.L.U32 R2, R2, 0x10, RZ ;  /* 0x0000001002027819 */ /* 0x000fc800000006ff */
[----:B------:R-:W-:Y:S01]  /*4ae0*/  LOP3.LUT R2, R2, 0x600000, RZ, 0xc0, !PT ;  /* 0x0060000002027812 */ /* 0x000fe200078ec0ff */
[----:B------:R-:W2:Y:S01]  /*4af0*/  LDCU.64 UR8, c[0x0][0x888] ;  /* 0x00011100ff0877ac */ /* 0x000ea20008000a00 */
[----:B------:R-:W-:Y:S01]  /*4b00*/  UMOV UR4, 0x400 ;  /* 0x0000040000047882 */ /* 0x000fe20000000000 */
[----:B------:R-:W3:Y:S01]  /*4b10*/  LDCU.64 UR6, c[0x0][0x890] ;  /* 0x00011200ff0677ac */ /* 0x000ee20008000a00 */
[----:B------:R-:W-:Y:S01]  /*4b20*/  ULEA UR4, UR5, UR4, 0x18 ;  /* 0x0000000405047291 */ /* 0x000fe2000f8ec0ff */
[----:B------:R-:W4:Y:S02]  /*4b30*/  LDCU UR41, c[0x0][0xb0c] ;  /* 0x00016180ff2977ac */ /* 0x000f240008000800 */
[----:B------:R-:W-:Y:S01]  /*4b40*/  UMOV UR5, URZ ;  /* 0x000000ff00057c82 */ /* 0x000fe20008000000 */
[----:B------:R-:W3:Y:S05]  /*4b50*/  LDCU UR40, c[0x0][0xb30] ;  /* 0x00016600ff2877ac */ /* 0x000eea0008000800 */
[----:B-1----:R-:W1:Y:S01]  /*4b60*/  LDS R3, [UR4+0xe0] ;  /* 0x0000e004ff037984 */ /* 0x002e620008000800 */
[----:B--2---:R-:W-:Y:S01]  /*4b70*/  IMAD.U32 R5, RZ, RZ, UR8 ;  /* 0x00000008ff057e24 */ /* 0x004fe2000f8e00ff */
[----:B------:R-:W-:Y:S01]  /*4b80*/  UMOV UR4, URZ ;  /* 0x000000ff00047c82 */ /* 0x000fe20008000000 */
[----:B------:R-:W-:Y:S01]  /*4b90*/  IMAD.U32 R4, RZ, RZ, UR9 ;  /* 0x00000009ff047e24 */ /* 0x000fe2000f8e00ff */
[----:B------:R-:W2:Y:S01]  /*4ba0*/  LDCU.64 UR8, c[0x0][0x8b0] ;  /* 0x00011600ff0877ac */ /* 0x000ea20008000a00 */
[----:B------:R-:W-:Y:S01]  /*4bb0*/  MOV R0, UR4 ;  /* 0x0000000400007c02 */ /* 0x000fe20008000f00 */
[----:B------:R3:W-:Y:S01]  /*4bc0*/  STL [R1+0xe8], R5 ;  /* 0x0000e80501007387 */ /* 0x0007e20000100800 */
[----:B------:R-:W1:Y:S03]  /*4bd0*/  LDCU.64 UR42, c[0x0][0xb28] ;  /* 0x00016500ff2a77ac */ /* 0x000e660008000a00 */
[----:B------:R5:W-:Y:S01]  /*4be0*/  STL [R1+0xe4], R4 ;  /* 0x0000e40401007387 */ /* 0x000be20000100800 */
[----:B------:R-:W-:Y:S01]  /*4bf0*/  UMOV UR45, URZ ;  /* 0x000000ff002d7c82 */ /* 0x000fe20008000000 */
[----:B------:R-:W-:Y:S01]  /*4c00*/  UMOV UR17, URZ ;  /* 0x000000ff00117c82 */ /* 0x000fe20008000000 */
[----:B---3--:R-:W-:Y:S01]  /*4c10*/  IMAD.U32 R5, RZ, RZ, UR6 ;  /* 0x00000006ff057e24 */ /* 0x008fe2000f8e00ff */
[----:B-----5:R-:W-:-:S04]  /*4c20*/  MOV R4, UR7 ;  /* 0x0000000700047c02 */ /* 0x020fc80008000f00 */
[----:B------:R2:W-:Y:S01]  /*4c30*/  STL [R1+0x100], R5 ;  /* 0x0001000501007387 */ /* 0x0005e20000100800 */
[----:B------:R-:W3:Y:S03]  /*4c40*/  LDCU.64 UR6, c[0x0][0x8a8] ;  /* 0x00011500ff0677ac */ /* 0x000ee60008000a00 */
[----:B------:R5:W-:Y:S01]  /*4c50*/  STL [R1+0xfc], R4 ;  /* 0x0000fc0401007387 */ /* 0x000be20000100800 */
[----:B-1----:R-:W-:Y:S02]  /*4c60*/  IMAD.IADD R2, R3, 0x1, R2 ;  /* 0x0000000103027824 */ /* 0x002fe400078e0202 */
[----:B--2---:R-:W-:Y:S01]  /*4c70*/  IMAD.U32 R5, RZ, RZ, UR8 ;  /* 0x00000008ff057e24 */ /* 0x004fe2000f8e00ff */
[----:B-----5:R-:W-:Y:S01]  /*4c80*/  MOV R4, UR9 ;  /* 0x0000000900047c02 */ /* 0x020fe20008000f00 */
[----:B------:R-:W1:Y:S03]  /*4c90*/  LDCU.128 UR8, c[0x0][0xb10] ;  /* 0x00016200ff0877ac */ /* 0x000e660008000c00 */
[----:B------:R3:W-:Y:S04]  /*4ca0*/  STL [R1+0xf8], R5 ;  /* 0x0000f80501007387 */ /* 0x0007e80000100800 */
[----:B------:R2:W-:Y:S01]  /*4cb0*/  STL [R1+0xf4], R4 ;  /* 0x0000f40401007387 */ /* 0x0005e20000100800 */
[----:B-1----:R-:W-:-:S02]  /*4cc0*/  MOV R3, UR8 ;  /* 0x0000000800037c02 */ /* 0x002fc40008000f00 */
[----:B------:R-:W-:Y:S01]  /*4cd0*/  MOV R248, UR10 ;  /* 0x0000000a00f87c02 */ /* 0x000fe20008000f00 */
[----:B---3--:R-:W-:Y:S01]  /*4ce0*/  IMAD.U32 R5, RZ, RZ, UR6 ;  /* 0x00000006ff057e24 */ /* 0x008fe2000f8e00ff */
[----:B--2---:R-:W-:-:S04]  /*4cf0*/  MOV R4, UR7 ;  /* 0x0000000700047c02 */ /* 0x004fc80008000f00 */
[----:B------:R-:W-:Y:S04]  /*4d00*/  STL [R1+0xf0], R5 ;  /* 0x0000f00501007387 */ /* 0x000fe80000100800 */
[----:B------:R1:W-:Y:S04]  /*4d10*/  STL [R1+0xec], R4 ;  /* 0x0000ec0401007387 */ /* 0x0003e80000100800 */
[----:B------:R2:W-:Y:S01]  /*4d20*/  STL [R1+0x118], R3 ;  /* 0x0001180301007387 */ /* 0x0005e20000100800 */
[----:B-1----:R-:W-:Y:S02]  /*4d30*/  IMAD.U32 R4, RZ, RZ, UR9 ;  /* 0x00000009ff047e24 */ /* 0x002fe4000f8e00ff */
[----:B--2---:R-:W-:-:S03]  /*4d40*/  IMAD.U32 R3, RZ, RZ, UR11 ;  /* 0x0000000bff037e24 */ /* 0x004fc6000f8e00ff */
[----:B------:R-:W-:Y:S04]  /*4d50*/  STL [R1+0x114], R4 ;  /* 0x0001140401007387 */ /* 0x000fe80000100800 */
[----:B------:R1:W-:Y:S04]  /*4d60*/  STL [R1+0x110], R3 ;  /* 0x0001100301007387 */ /* 0x0003e80000100800 */
[----:B------:R2:W-:Y:S01]  /*4d70*/  STL [R1+0x12c], R0 ;  /* 0x00012c0001007387 */ /* 0x0005e20000100800 */
[----:B-1----:R-:W-:-:S05]  /*4d80*/  MOV R3, UR5 ;  /* 0x0000000500037c02 */ /* 0x002fca0008000f00 */
[----:B------:R2:W-:Y:S04]  /*4d90*/  STL [R1+0x128], R3 ;  /* 0x0001280301007387 */ /* 0x0005e80000100800 */
[----:B----4-:R2:W-:Y:S02]  /*4da0*/  STL [R1+0x124], R0 ;  /* 0x0001240001007387 */ /* 0x0105e40000100800 */
.L_x_100:
[----:B-1----:R-:W1:Y:S01]  /*4db0*/  S2UR UR20, SR_CgaCtaId ;  /* 0x00000000001479c3 */ /* 0x002e620000008800 */
[----:B--2---:R-:W2:Y:S01]  /*4dc0*/  LDL R0, [R1+0x128] ;  /* 0x0001280001007983 */ /* 0x004ea20000100800 */
[----:B------:R-:W-:Y:S01]  /*4dd0*/  UMOV UR16, 0x400 ;  /* 0x0000040000107882 */ /* 0x000fe20000000000 */
[----:B--2---:R-:W-:Y:S01]  /*4de0*/  R2UR UR5, R0 ;  /* 0x00000000000572ca */ /* 0x004fe200000e0000 */
[----:B-1----:R-:W-:Y:S04]  /*4df0*/  ULEA UR16, UR20, UR16, 0x18 ;  /* 0x0000001014107291 */ /* 0x002fe8000f8ec0ff */
[----:B------:R-:W-:Y:S08]  /*4e00*/  ULEA UR4, UR17, UR16, 0x3 ;  /* 0x0000001011047291 */ /* 0x000ff0000f8e18ff */
[----:B------:R-:W-:Y:S05]  /*4e10*/  IMAD.U32 R0, RZ, RZ, UR5 ;  /* 0x00000005ff007e24 */ /* 0x000fea000f8e00ff */
[----:B---3--:R-:W-:Y:S04]  /*4e20*/  SHF.L.U32 R3, R0, 0x1f, RZ ;  /* 0x0000001f00037819 */ /* 0x008fe800000006ff */
[----:B------:R-:W1:Y:S02]  /*4e30*/  SYNCS.PHASECHK.TRANS64.TRYWAIT P0, [UR4+0x50], R3 ;  /* 0x00005003ff0075a7 */ /* 0x000e640008001104 */
[----:B-1---5:R-:W-:Y:S05]  /*4e40*/  @!P0 BRA `(.L_x_74) ;  /* 0x0000009800d48947 */ /* 0x022fea0003800000 */
.L_x_127:
[----:B------:R-:W-:Y:S02]  /*4e50*/  ULEA UR5, UR17, UR16, 0x4 ;  /* 0x0000001011057291 */ /* 0x000fe4000f8e20ff */
[----:B------:R-:W-:Y:S01]  /*4e60*/  UIADD3 UR4, UPT, UPT, UR4, 0x60, URZ ;  /* 0x0000006004047890 */ /* 0x000fe2000fffe0ff */
[----:B------:R-:W2:Y:S03]  /*4e70*/  LDCU UR10, c[0x0][0xb24] ;  /* 0x00016480ff0a77ac */ /* 0x000ea60008000800 */
[----:B------:R-:W-:Y:S03]  /*4e80*/  UPRMT UR4, URZ, 0x654, UR4 ;  /* 0x00000654ff047896 */ /* 0x000fe60008000004 */
[----:B------:R-:W3:Y:S01]  /*4e90*/  LDS.128 R4, [UR5+0xc0] ;  /* 0x0000c005ff047984 */ /* 0x000ee20008000c00 */
[----:B------:R-:W-:Y:S01]  /*4ea0*/  @!PT LDS RZ, [RZ] ;  /* 0x00000000fffff984 */ /* 0x000fe20000000800 */
[----:B------:R-:W-:Y:S01]  /*4eb0*/  @!PT LDS RZ, [RZ] ;  /* 0x00000000fffff984 */ /* 0x000fe20000000800 */
[----:B------:R-:W-:Y:S01]  /*4ec0*/  @!PT LDS RZ, [RZ] ;  /* 0x00000000fffff984 */ /* 0x000fe20000000800 */
[----:B------:R-:W-:Y:S01]  /*4ed0*/  @!PT LDS RZ, [RZ] ;  /* 0x00000000fffff984 */ /* 0x000fe20000000800 */
[----:B------:R4:W-:Y:S07]  /*4ee0*/  MEMBAR.ALL.CTA ;  /* 0x0000000000007992 */ /* 0x0009ee0000008000 */
[----:B----4-:R-:W4:Y:S02]  /*4ef0*/  FENCE.VIEW.ASYNC.S ;  /* 0x00000000000073c6 */ /* 0x010f240000000000 */
[----:B----4-:R-:W-:Y:S01]  /*4f00*/  SYNCS.ARRIVE.TRANS64.RED.A1T0 RZ, [UR4], RZ ;  /* 0x000000ffffff79a7 */ /* 0x010fe20008100404 */
[----:B---3--:R-:W-:Y:S11]  /*4f10*/  LOP3.LUT P0, RZ, R6, 0x1, RZ, 0xc0, !PT ;  /* 0x0000000106ff7812 */ /* 0x008ff6000780c0ff */
[----:B------:R-:W-:Y:S02]  /*4f20*/  @!UPT UIADD3 URZ, UPT, UPT, URZ, URZ, URZ ;  /* 0x000000fffffff290 */ /* 0x000fe4000fffe0ff */
[----:B------:R-:W-:Y:S01]  /*4f30*/  VOTEU.ANY UP0, P0 ;  /* 0x0000000000ff7886 */ /* 0x000fe20000000100 */
[----:B------:R-:W-:Y:S01]  /*4f40*/  PLOP3.LUT P3, PT, PT, PT, UP0, 0x80, 0x8 ;  /* 0x000000000008781c */ /* 0x000fe20003f6f008 */
[----:B------:R-:W-:Y:S01]  /*4f50*/  UP2UR UR5, UPR, URZ, 0x1 ;  /* 0x00000001ff057883 */ /* 0x000fe20008000000 */
[----:B------:R-:W-:Y:S02]  /*4f60*/  PLOP3.LUT P1, PT, PT, PT, UP0, 0x80, 0x8 ;  /* 0x000000000008781c */ /* 0x000fe40003f2f008 */
[----:B------:R-:W-:Y:S02]  /*4f70*/  PLOP3.LUT P2, PT, PT, PT, UP0, 0x80, 0x8 ;  /* 0x000000000008781c */ /* 0x000fe40003f4f008 */
[----:B------:R-:W-:Y:S01]  /*4f80*/  PLOP3.LUT P0, PT, PT, PT, UP0, 0x80, 0x8 ;  /* 0x000000000008781c */ /* 0x000fe20003f0f008 */
[----:B------:R-:W-:Y:S01]  /*4f90*/  IMAD.U32 R11, RZ, RZ, UR5 ;  /* 0x00000005ff0b7e24 */ /* 0x000fe2000f8e00ff */
[----:B--2---:R-:W-:Y:S04]  /*4fa0*/  UISETP.GE.AND UP0, UPT, UR10, 0x1, UPT ;  /* 0x000000010a00788c */ /* 0x004fe8000bf06270 */
[----:B------:R2:W-:Y:S01]  /*4fb0*/  STL [R1+0x130], R11 ;  /* 0x0001300b01007387 */ /* 0x0005e20000100800 */
[----:B-1----:R-:W-:Y:S02]  /*4fc0*/  @P3 MOV R3, R4 ;  /* 0x0000000400033202 */ /* 0x002fe40000000f00 */
[----:B------:R-:W-:Y:S02]  /*4fd0*/  @P1 LOP3.LUT R0, R5, 0xffff, RZ, 0xc0, !PT ;  /* 0x0000ffff05001812 */ /* 0x000fe400078ec0ff */
[----:B------:R-:W-:Y:S02]  /*4fe0*/  @P2 R2UR UR39, R3 ;  /* 0x00000000032722ca */ /* 0x000fe400000e0000 */
[----:B------:R-:W-:Y:S01]  /*4ff0*/  @P0 R2UR UR38, R0 ;  /* 0x00000000002602ca */ /* 0x000fe200000e0000 */
[----:B------:R-:W-:Y:S03]  /*5000*/  @!UPT UIADD3 URZ, UPT, UPT, URZ, URZ, URZ ;  /* 0x000000fffffff290 */ /* 0x000fe6000fffe0ff */
[----:B------:R-:W-:Y:S11]  /*5010*/  BRA.U !UP0, `(.L_x_75) ;  /* 0x0000000108e87547 */ /* 0x000ff6000b800000 */
[----:B------:R-:W1:Y:S01]  /*5020*/  LDCU UR7, c[0x0][0x370] ;  /* 0x00006e00ff0777ac */ /* 0x000e620008000800 */
[----:B------:R-:W3:Y:S01]  /*5030*/  LDL R10, [R1+0x110] ;  /* 0x00011000010a7983 */ /* 0x000ee20000100800 */
[----:B------:R-:W-:Y:S01]  /*5040*/  R2UR UR21, R248 ;  /* 0x00000000f81572ca */ /* 0x000fe200000e0000 */
[----:B------:R-:W4:Y:S02]  /*5050*/  LDCU UR4, c[0x0][0x374] ;  /* 0x00006e80ff0477ac */ /* 0x000f240008000800 */
[----:B------:R-:W5:Y:S01]  /*5060*/  LDL R9, [R1+0x118] ;  /* 0x0001180001097983 */ /* 0x000f620000100800 */
[----:B------:R-:W-:Y:S03]  /*5070*/  UISETP.NE.AND UP1, UPT, UR41, 0x1, UPT ;  /* 0x000000012900788c */ /* 0x000fe6000bf25270 */
[----:B------:R-:W2:Y:S01]  /*5080*/  LDL R8, [R1+0x114] ;  /* 0x0001140001087983 */ /* 0x000ea20000100800 */
[----:B------:R-:W-:Y:S05]  /*5090*/  UISETP.NE.AND UP2, UPT, UR10, 0x1, UPT ;  /* 0x000000010a00788c */ /* 0x000fea000bf45270 */
[----:B------:R-:W-:Y:S01]  /*50a0*/  UISETP.NE.AND UP0, UPT, UR21, 0x1, UPT ;  /* 0x000000011500788c */ /* 0x000fe2000bf05270 */
[----:B--2---:R-:W-:Y:S02]  /*50b0*/  R2UR UR11, R8 ;  /* 0x00000000080b72ca */ /* 0x004fe400000e0000 */
[----:B---3--:R-:W-:Y:S02]  /*50c0*/  R2UR UR6, R10 ;  /* 0x000000000a0672ca */ /* 0x008fe400000e0000 */
[----:B-----5:R-:W-:Y:S11]  /*50d0*/  R2UR UR5, R9 ;  /* 0x00000000090572ca */ /* 0x020ff600000e0000 */
[----:B----4-:R-:W-:Y:S02]  /*50e0*/  UIMAD.WIDE.U32 UR8, UR4, UR6, URZ ;  /* 0x00000006040872a5 */ /* 0x010fe4000f8e00ff */
[----:B------:R-:W-:Y:S01]  /*50f0*/  UIMAD.WIDE.U32 UR12, UR38, UR6, URZ ;  /* 0x00000006260c72a5 */ /* 0x000fe2000f8e00ff */
[----:B------:R-:W2:Y:S01]  /*5100*/  LDCU UR6, c[0x0][0xb20] ;  /* 0x00016400ff0677ac */ /* 0x000ea20008000800 */
[----:B------:R-:W-:Y:S02]  /*5110*/  UIMAD.WIDE.U32 UR18, UR39, UR5, URZ ;  /* 0x00000005271272a5 */ /* 0x000fe4000f8e00ff */
[----:B-1----:R-:W-:Y:S03]  /*5120*/  UIMAD.WIDE.U32 UR14, UR7, UR5, URZ ;  /* 0x00000005070e72a5 */ /* 0x002fe6000f8e00ff */
[----:B------:R-:W-:Y:S02]  /*5130*/  UMOV UR5, UR9 ;  /* 0x0000000900057c82 */ /* 0x000fe40008000000 */
[----:B--2---:R-:W-:Y:S03]  /*5140*/  @UP0 USHF.R.U32.HI UR4, URZ, UR6, UR5 ;  /* 0x00000006ff040299 */ /* 0x004fe60008011605 */
[----:B------:R-:W-:Y:S01]  /*5150*/  UMOV UR5, UR13 ;  /* 0x0000000d00057c82 */ /* 0x000fe20008000000 */
[----:B------:R-:W-:Y:S02]  /*5160*/  UIMAD.WIDE.U32 UR8, UR4, UR42, URZ ;  /* 0x0000002a040872a5 */ /* 0x000fe4000f8e00ff */
[----:B------:R-:W-:Y:S03]  /*5170*/  USHF.R.U32.HI UR6, URZ, UR6, UR5 ;  /* 0x00000006ff067299 */ /* 0x000fe60008011605 */
[----:B------:R-:W-:Y:S01]  /*5180*/  UMOV UR5, UR15 ;  /* 0x0000000f00057c82 */ /* 0x000fe20008000000 */
[----:B------:R-:W-:Y:S02]  /*5190*/  USEL UR6, UR38, UR6, !UP0 ;  /* 0x0000000626067287 */ /* 0x000fe4000c000000 */
[----:B------:R-:W-:Y:S01]  /*51a0*/  @UP1 USHF.R.U32.HI UR7, URZ, UR11, UR5 ;  /* 0x0000000bff071299 */ /* 0x000fe20008011605 */
[----:B------:R-:W-:Y:S02]  /*51b0*/  UMOV UR8, UR9 ;  /* 0x0000000900087c82 */ /* 0x000fe40008000000 */
[----:B------:R-:W-:Y:S01]  /*51c0*/  UMOV UR5, UR19 ;  /* 0x0000001300057c82 */ /* 0x000fe20008000000 */
[----:B------:R-:W-:Y:S02]  /*51d0*/  UIMAD.WIDE.U32 UR12, UR7, UR42, URZ ;  /* 0x0000002a070c72a5 */ /* 0x000fe4000f8e00ff */
[----:B------:R-:W-:Y:S02]  /*51e0*/  @UP2 USHF.R.U32.HI UR4, URZ, UR43, UR8 ;  /* 0x0000002bff042299 */ /* 0x000fe40008011608 */
[----:B------:R-:W-:Y:S02]  /*51f0*/  USHF.R.U32.HI UR5, URZ, UR11, UR5 ;  /* 0x0000000bff057299 */ /* 0x000fe40008011605 */
[----:B------:R-:W-:Y:S02]  /*5200*/  UIMAD UR4, UR10, UR4, URZ ;  /* 0x000000040a0472a4 */ /* 0x000fe4000f8e02ff */
[----:B------:R-:W-:Y:S02]  /*5210*/  USEL UR5, UR39, UR5, !UP1 ;  /* 0x0000000527057287 */ /* 0x000fe4000c800000 */
[----:B------:R-:W-:Y:S01]  /*5220*/  UISETP.GE.AND UP0, UPT, UR6, UR4, UPT ;  /* 0x000000040600728c */ /* 0x000fe2000bf06270 */
[----:B------:R-:W-:Y:S01]  /*5230*/  UMOV UR8, UR13 ;  /* 0x0000000d00087c82 */ /* 0x000fe20008000000 */
[----:B------:R-:W-:Y:S02]  /*5240*/  UIMAD.WIDE.U32 UR12, UR6, UR42, URZ ;  /* 0x0000002a060c72a5 */ /* 0x000fe4000f8e00ff */
[----:B------:R-:W-:Y:S04]  /*5250*/  @UP2 USHF.R.U32.HI UR7, URZ, UR43, UR8 ;  /* 0x0000002bff072299 */ /* 0x000fe80008011608 */
[----:B------:R-:W-:Y:S01]  /*5260*/  UIMAD UR8, UR10, UR7, URZ ;  /* 0x000000070a0872a4 */ /* 0x000fe2000f8e02ff */
[----:B------:R-:W-:Y:S03]  /*5270*/  UMOV UR4, UR13 ;  /* 0x0000000d00047c82 */ /* 0x000fe60008000000 */
[----:B------:R-:W-:Y:S02]  /*5280*/  UISETP.GE.OR UP0, UPT, UR5, UR8, UP0 ;  /* 0x000000080500728c */ /* 0x000fe40008706670 */
[----:B------:R-:W-:Y:S02]  /*5290*/  USHF.R.U32.HI UR4, URZ, UR43, UR4 ;  /* 0x0000002bff047299 */ /* 0x000fe40008011604 */
[----:B------:R-:W-:Y:S02]  /*52a0*/  UIMAD.WIDE.U32 UR8, UR5, UR42, URZ ;  /* 0x0000002a050872a5 */ /* 0x000fe4000f8e00ff */
[----:B------:R-:W-:Y:S02]  /*52b0*/  USEL UR12, UR6, UR4, !UP2 ;  /* 0x00000004060c7287 */ /* 0x000fe4000d000000 */
[----:B------:R-:W-:Y:S02]  /*52c0*/  UIADD3 UR8, UPT, UPT, -UR5, URZ, URZ ;  /* 0x000000ff05087290 */ /* 0x000fe4000fffe1ff */
[----:B------:R-:W-:Y:S01]  /*52d0*/  UIADD3 UR11, UPT, UPT, -UR12, URZ, URZ ;  /* 0x000000ff0c0b7290 */ /* 0x000fe2000fffe1ff */
[----:B------:R-:W-:Y:S01]  /*52e0*/  @!UP0 UMOV UR4, UR9 ;  /* 0x0000000900048c82 */ /* 0x000fe20008000000 */
[----:B------:R-:W-:Y:S02]  /*52f0*/  UIADD3 UR9, UPT, UPT, -UR6, URZ, URZ ;  /* 0x000000ff06097290 */ /* 0x000fe4000fffe1ff */
[----:B------:R-:W-:Y:S02]  /*5300*/  @!UP0 USHF.R.U32.HI UR4, URZ, UR43, UR4 ;  /* 0x0000002bff048299 */ /* 0x000fe40008011604 */
[----:B------:R-:W-:Y:S02]  /*5310*/  UIMAD UR11, UR10, UR11, UR6 ;  /* 0x0000000b0a0b72a4 */ /* 0x000fe4000f8e0206 */
[----:B------:R-:W-:Y:S04]  /*5320*/  @!UP0 USEL UR4, UR5, UR4, !UP2 ;  /* 0x0000000405048287 */ /* 0x000fe8000d000000 */
[----:B------:R-:W-:Y:S02]  /*5330*/  @!UP0 UIMAD UR11, UR7, UR11, UR4 ;  /* 0x0000000b070b82a4 */ /* 0x000fe4000f8e0204 */
[----:B------:R-:W-:Y:S02]  /*5340*/  @!UP0 UIADD3 UR12, UPT, UPT, UR12, -UR4, URZ ;  /* 0x800000040c0c8290 */ /* 0x000fe4000fffe0ff */
[----:B------:R-:W-:Y:S02]  /*5350*/  UIMAD UR7, UR41, UR8, UR39 ;  /* 0x00000008290772a4 */ /* 0x000fe4000f8e0227 */
[----:B------:R-:W-:Y:S02]  /*5360*/  @!UP0 UIMAD UR6, UR12, UR10, UR5 ;  /* 0x0000000a0c0682a4 */ /* 0x000fe4000f8e0205 */
[----:B------:R-:W-:Y:S01]  /*5370*/  UIMAD UR4, UR21, UR9, UR38 ;  /* 0x00000009150472a4 */ /* 0x000fe2000f8e0226 */
[----:B------:R-:W-:Y:S02]  /*5380*/  @!UP0 UMOV UR5, UR11 ;  /* 0x0000000b00058c82 */ /* 0x000fe40008000000 */
[----:B------:R-:W-:Y:S02]  /*5390*/  UIMAD UR39, UR5, UR41, UR7 ;  /* 0x00000029052772a4 */ /* 0x000fe4000f8e0207 */
[----:B------:R-:W-:Y:S11]  /*53a0*/  UIMAD UR38, UR6, UR21, UR4 ;  /* 0x00000015062672a4 */ /* 0x000ff6000f8e0204 */
[----:B------:R-:W-:Y:S01]  /*53b0*/  @!UPT UIADD3 URZ, UPT, UPT, URZ, URZ, URZ ;  /* 0x000000fffffff290 */ /* 0x000fe2000fffe0ff */
.L_x_75:
[----:B------:R-:W-:Y:S01]  /*53c0*/  UISETP.NE.AND UP0, UPT, UR40, 0x1, UPT ;  /* 0x000000012800788c */ /* 0x000fe2000bf05270 */
[----:B------:R-:W3:Y:S04]  /*53d0*/  LDL R0, [R1+0x100] ;  /* 0x0001000001007983 */ /* 0x000ee80000100800 */
[----:B------:R-:W4:Y:S04]  /*53e0*/  LDL R3, [R1+0xfc] ;  /* 0x0000fc0001037983 */ /* 0x000f280000100800 */
[----:B------:R1:W5:Y:S02]  /*53f0*/  LDL R10, [R1+0xe0] ;  /* 0x0000e000010a7983 */ /* 0x0003640000100800 */
[----:B------:R-:W2:Y:S01]  /*5400*/  @!UP0 LDCU.128 UR12, c[0x0][0xb10] ;  /* 0x00016200ff0c87ac */ /* 0x000ea20008000c00 */
[----:B------:R-:W1:Y:S01]  /*5410*/  @!UP0 LDCU UR5, c[0x0][0xb0c] ;  /* 0x00016180ff0587ac */ /* 0x000e620008000800 */
[----:B------:R-:W1:Y:S01]  /*5420*/  @!UP0 LDCU UR10, c[0x0][0xb20] ;  /* 0x00016400ff0a87ac */ /* 0x000e620008000800 */
[----:B--2---:R-:W-:Y:S02]  /*5430*/  UIMAD.WIDE.U32 UR8, UR39, UR12, URZ ;  /* 0x0000000c270872a5 */ /* 0x004fe4000f8e00ff */
[----:B------:R-:W-:Y:S02]  /*5440*/  UIMAD.WIDE.U32 UR6, UR38, UR15, URZ ;  /* 0x0000000f260672a5 */ /* 0x000fe4000f8e00ff */
[----:B------:R-:W-:Y:S03]  /*5450*/  @!UP0 UISETP.NE.AND UP1, UPT, UR14, 0x1, UPT ;  /* 0x000000010e00888c */ /* 0x000fe6000bf25270 */
[----:B------:R-:W-:Y:S01]  /*5460*/  @!UP0 UMOV UR4, UR9 ;  /* 0x0000000900048c82 */ /* 0x000fe20008000000 */
[----:B-1----:R-:W-:Y:S02]  /*5470*/  @!UP0 UISETP.NE.AND UP2, UPT, UR5, 0x1, UPT ;  /* 0x000000010500888c */ /* 0x002fe4000bf45270 */
[----:B------:R-:W-:Y:S01]  /*5480*/  @!UP0 USHF.R.U32.HI UR4, URZ, UR13, UR4 ;  /* 0x0000000dff048299 */ /* 0x000fe20008011604 */
[----:B------:R-:W-:Y:S02]  /*5490*/  @!UP0 UMOV UR6, UR7 ;  /* 0x0000000700068c82 */ /* 0x000fe40008000000 */
[----:B------:R-:W-:Y:S02]  /*54a0*/  @!UP0 USHF.R.U32.HI UR6, URZ, UR10, UR6 ;  /* 0x0000000aff068299 */ /* 0x000fe40008011606 */
[----:B------:R-:W-:Y:S02]  /*54b0*/  @!UP0 USEL UR7, UR39, UR4, !UP2 ;  /* 0x0000000427078287 */ /* 0x000fe4000d000000 */
[----:B------:R-:W-:Y:S04]  /*54c0*/  @!UP0 USEL UR6, UR38, UR6, !UP1 ;  /* 0x0000000626068287 */ /* 0x000fe8000c800000 */
[----:B------:R-:W-:Y:S02]  /*54d0*/  @!UP0 UIADD3 UR4, UPT, UPT, -UR7, UR6, URZ ;  /* 0x0000000607048290 */ /* 0x000fe4000fffe1ff */
[----:B------:R-:W-:Y:S02]  /*54e0*/  @!UP0 UIADD3 UR6, UPT, UPT, UR7, -UR6, URZ ;  /* 0x8000000607068290 */ /* 0x000fe4000fffe0ff */
[----:B------:R-:W-:Y:S02]  /*54f0*/  UIADD3 UR7, UPT, UPT, UR17, 0x1, URZ ;  /* 0x0000000111077890 */ /* 0x000fe4000fffe0ff */
[----:B------:R-:W-:Y:S02]  /*5500*/  @!UP0 UIMAD UR39, UR4, UR5, UR39 ;  /* 0x00000005042782a4 */ /* 0x000fe4000f8e0227 */
[----:B------:R-:W-:Y:S01]  /*5510*/  @!UP0 UIMAD UR38, UR6, UR14, UR38 ;  /* 0x0000000e062682a4 */ /* 0x000fe2000f8e0226 */
[----:B---3--:R-:W-:Y:S02]  /*5520*/  R2UR UR18, R0 ;  /* 0x00000000001272ca */ /* 0x008fe400000e0000 */
[----:B----4-:R-:W-:Y:S01]  /*5530*/  R2UR UR11, R3 ;  /* 0x00000000030b72ca */ /* 0x010fe200000e0000 */
[----:B------:R-:W-:Y:S05]  /*5540*/  IMAD.U32 R3, RZ, RZ, UR7 ;  /* 0x00000007ff037e24 */ /* 0x000fea000f8e00ff */
[----:B------:R1:W-:Y:S05]  /*5550*/  STL [R1+0x11c], R3 ;  /* 0x00011c0301007387 */ /* 0x0003ea0000100800 */
[----:B------:R-:W-:Y:S04]  /*5560*/  UISETP.NE.U32.AND UP3, UPT, UR18, URZ, UPT ;  /* 0x000000ff1200728c */ /* 0x000fe8000bf65070 */
[----:B------:R-:W-:Y:S09]  /*5570*/  UISETP.NE.AND.EX UP3, UPT, UR11, URZ, UPT, UP3 ;  /* 0x000000ff0b00728c */ /* 0x000ff2000bf65330 */
[----:B------:R-:W-:Y:S05]  /*5580*/  BRA.U !UP3, `(.L_x_76) ;  /* 0x000000010b5c7547 */ /* 0x000fea000b800000 */
[----:B------:R-:W2:Y:S01]  /*5590*/  LDCU.64 UR8, c[0x0][0x358] ;  /* 0x00006b00ff0877ac */ /* 0x000ea20008000a00 */
[----:B------:R-:W3:Y:S01]  /*55a0*/  LDL R8, [R1+0xe8] ;  /* 0x0000e80001087983 */ /* 0x000ee20000100800 */
[----:B------:R-:W-:Y:S03]  /*55b0*/  R2UR UR6, R0 ;  /* 0x00000000000672ca */ /* 0x000fe600000e0000 */
[----:B-1----:R-:W4:Y:S02]  /*55c0*/  LDL R3, [R1+0xe4] ;  /* 0x0000e40001037983 */ /* 0x002f240000100800 */
[----:B----4-:R-:W-:Y:S01]  /*55d0*/  R2UR UR4, R3 ;  /* 0x00000000030472ca */ /* 0x010fe200000e0000 */
[----:B------:R-:W-:Y:S01]  /*55e0*/  IMAD.MOV.U32 R3, RZ, RZ, 0x1 ;  /* 0x00000001ff037424 */ /* 0x000fe200078e00ff */
[----:B---3--:R-:W-:Y:S11]  /*55f0*/  R2UR UR5, R8 ;  /* 0x00000000080572ca */ /* 0x008ff600000e0000 */
[----:B------:R-:W-:Y:S02]  /*5600*/  @!UPT UIADD3 URZ, UPT, UPT, URZ, URZ, URZ ;  /* 0x000000fffffff290 */ /* 0x000fe4000fffe0ff */
[----:B------:R-:W-:Y:S04]  /*5610*/  UISETP.NE.U32.AND UP0, UPT, UR5, URZ, UPT ;  /* 0x000000ff0500728c */ /* 0x000fe8000bf05070 */
[----:B------:R-:W-:Y:S06]  /*5620*/  UISETP.NE.AND.EX UP0, UPT, UR4, URZ, UPT, UP0 ;  /* 0x000000ff0400728c */ /* 0x000fec000bf05300 */
[----:B------:R-:W-:Y:S05]  /*5630*/  PLOP3.LUT P0, PT, PT, PT, UP0, 0x80, 0x8 ;  /* 0x000000000008781c */ /* 0x000fea0003f0f008 */
[----:B------:R-:W1:Y:S01]  /*5640*/  @UP0 LDCU.64 UR4, c[0x0][0x888] ;  /* 0x00011100ff0407ac */ /* 0x000e620008000a00 */
[----:B------:R-:W-:Y:S07]  /*5650*/  @UP0 UIMAD UR6, UR36, UR6, URZ ;  /* 0x00000006240602a4 */ /* 0x000fee000f8e02ff */
[----:B-----5:R-:W-:Y:S01]  /*5660*/  @P0 PRMT R10, R3, 0x7610, R10 ;  /* 0x00007610030a0816 */ /* 0x020fe2000000000a */
[----:B-1----:R-:W-:Y:S06]  /*5670*/  @UP0 UIMAD.WIDE UR4, UR6, 0x4, UR4 ;  /* 0x00000004060408a5 */ /* 0x002fec000f8e0204 */
[----:B------:R-:W-:Y:S02]  /*5680*/  IMAD.U32 R8, RZ, RZ, UR4 ;  /* 0x00000004ff087e24 */ /* 0x000fe4000f8e00ff */
[----:B------:R-:W-:Y:S05]  /*5690*/  IMAD.U32 R9, RZ, RZ, UR5 ;  /* 0x00000005ff097e24 */ /* 0x000fea000f8e00ff */
[----:B--2---:R-:W2:Y:S02]  /*56a0*/  @P0 LDG.E R0, desc[UR8][R8.64] ;  /* 0x0000000808000981 */ /* 0x004ea4000c1e1900 */
[----:B--2---:R-:W-:Y:S01]  /*56b0*/  @P0 R2UR UR44, R0 ;  /* 0x00000000002c02ca */ /* 0x004fe200000e0000 */
[----:B------:R-:W-:Y:S05]  /*56c0*/  IMAD.MOV.U32 R0, RZ, RZ, 0x1 ;  /* 0x00000001ff007424 */ /* 0x000fea00078e00ff */
[----:B------:R-:W-:Y:S05]  /*56d0*/  @!P0 PRMT R10, R0, 0x7610, R10 ;  /* 0x00007610000a8816 */ /* 0x000fea000000000a */
[----:B------:R2:W-:Y:S03]  /*56e0*/  STL.S16 [R1+0xe0], R10 ;  /* 0x0000e00a01007387 */ /* 0x0005e60000100600 */
[----:B------:R-:W3:Y:S02]  /*56f0*/  @!UP0 LDCU UR44, c[0x0][0x880] ;  /* 0x00011000ff2c87ac */ /* 0x000ee40008000800 */
.L_x_76:
[----:B------:R-:W4:Y:S04]  /*5700*/  LDL R0, [R1+0xf8] ;  /* 0x0000f80001007983 */ /* 0x000f280000100800 */
[----:B-1----:R-:W3:Y:S04]  /*5710*/  LDL R3, [R1+0xf4] ;  /* 0x0000f40001037983 */ /* 0x002ee80000100800 */
[----:B------:R-:W2:Y:S01]  /*5720*/  LDL R12, [R1+0x10c] ;  /* 0x00010c00010c7983 */ /* 0x000ea20000100800 */
[----:B----4-:R-:W-:Y:S02]  /*5730*/  R2UR UR5, R0 ;  /* 0x00000000000572ca */ /* 0x010fe400000e0000 */
[----:B---3--:R-:W-:Y:S02]  /*5740*/  R2UR UR4, R3 ;  /* 0x00000000030472ca */ /* 0x008fe400000e0000 */
[----:B--2---:R-:W-:Y:S09]  /*5750*/  R2UR UR6, R12 ;  /* 0x000000000c0672ca */ /* 0x004ff200000e0000 */
[----:B------:R-:W-:Y:S04]  /*5760*/  UISETP.NE.U32.AND UP0, UPT, UR5, URZ, UPT ;  /* 0x000000ff0500728c */ /* 0x000fe8000bf05070 */
[----:B------:R-:W-:Y:S02]  /*5770*/  UISETP.NE.AND.EX UP0, UPT, UR4, URZ, UPT, UP0 ;  /* 0x000000ff0400728c */ /* 0x000fe4000bf05300 */
[----:B------:R-:W-:Y:S06]  /*5780*/  UISETP.NE.AND UP1, UPT, UR6, URZ, UPT ;  /* 0x000000ff0600728c */ /* 0x000fec000bf25270 */
[----:B------:R-:W-:Y:S01]  /*5790*/  PLOP3.LUT P2, PT, PT, PT, UP1, 0x80, 0x8 ;  /* 0x000000000008781c */ /* 0x000fe20003f4f018 */
[----:B------:R-:W-:Y:S01]  /*57a0*/  @!UPT UIADD3 URZ, UPT, UPT, URZ, URZ, URZ ;  /* 0x000000fffffff290 */ /* 0x000fe2000fffe0ff */
[----:B------:R-:W-:Y:S11]  /*57b0*/  BRA.U !UP0, `(.L_x_77) ;  /* 0x00000001084c7547 */ /* 0x000ff6000b800000 */
[----:B------:R-:W1:Y:S01]  /*57c0*/  LDCU.64 UR8, c[0x0][0x358] ;  /* 0x00006b00ff0877ac */ /* 0x000e620008000a00 */
[----:B------:R-:W2:Y:S01]  /*57d0*/  LDL R8, [R1+0xf0] ;  /* 0x0000f00001087983 */ /* 0x000ea20000100800 */
[----:B------:R-:W-:Y:S03]  /*57e0*/  R2UR UR6, R0 ;  /* 0x00000000000672ca */ /* 0x000fe600000e0000 */
[----:B------:R-:W3:Y:S02]  /*57f0*/  LDL R3, [R1+0xec] ;  /* 0x0000ec0001037983 */ /* 0x000ee40000100800 */
[----:B---3--:R-:W-:Y:S02]  /*5800*/  R2UR UR4, R3 ;  /* 0x00000000030472ca */ /* 0x008fe400000e0000 */
[----:B--2---:R-:W-:Y:S11]  /*5810*/  R2UR UR5, R8 ;  /* 0x00000000080572ca */ /* 0x004ff600000e0000 */
[----:B------:R-:W-:Y:S02]  /*5820*/  @!UPT UIADD3 URZ, UPT, UPT, URZ, URZ, URZ ;  /* 0x000000fffffff290 */ /* 0x000fe4000fffe0ff */
[----:B------:R-:W-:Y:S04]  /*5830*/  UISETP.NE.U32.AND UP0, UPT, UR5, URZ, UPT ;  /* 0x000000ff0500728c */ /* 0x000fe8000bf05070 */
[----:B------:R-:W-:Y:S06]  /*5840*/  UISETP.NE.AND.EX UP0, UPT, UR4, URZ, UPT, UP0 ;  /* 0x000000ff0400728c */ /* 0x000fec000bf05300 */
[----:B------:R-:W-:Y:S05]  /*5850*/  PLOP3.LUT P0, PT, PT, PT, UP0, 0x80, 0x8 ;  /* 0x000000000008781c */ /* 0x000fea0003f0f008 */
[----:B------:R-:W2:Y:S01]  /*5860*/  @UP0 LDCU.64 UR4, c[0x0][0x8a8] ;  /* 0x00011500ff0407ac */ /* 0x000ea20008000a00 */
[----:B------:R-:W-:Y:S04]  /*5870*/  @UP0 UIMAD UR6, UR36, UR6, URZ ;  /* 0x00000006240602a4 */ /* 0x000fe8000f8e02ff */
[----:B--2---:R-:W-:Y:S06]  /*5880*/  @UP0 UIMAD.WIDE UR4, UR6, 0x4, UR4 ;  /* 0x00000004060408a5 */ /* 0x004fec000f8e0204 */
[----:B------:R-:W-:Y:S02]  /*5890*/  IMAD.U32 R8, RZ, RZ, UR4 ;  /* 0x00000004ff087e24 */ /* 0x000fe4000f8e00ff */
[----:B------:R-:W-:Y:S05]  /*58a0*/  IMAD.U32 R9, RZ, RZ, UR5 ;  /* 0x00000005ff097e24 */ /* 0x000fea000f8e00ff */
[----:B-1----:R-:W2:Y:S02]  /*58b0*/  @P0 LDG.E R0, desc[UR8][R8.64] ;  /* 0x0000000808000981 */ /* 0x002ea4000c1e1900 */
[----:B--2---:R-:W-:Y:S11]  /*58c0*/  @P0 R2UR UR37, R0 ;  /* 0x00000000002502ca */ /* 0x004ff600000e0000 */
[----:B------:R-:W-:Y:S03]  /*58d0*/  @!UPT UIADD3 URZ, UPT, UPT, URZ, URZ, URZ ;  /* 0x000000fffffff290 */ /* 0x000fe6000fffe0ff */
[----:B------:R-:W1:Y:S02]  /*58e0*/  @!UP0 LDCU UR37, c[0x0][0x8a0] ;  /* 0x00011400ff2587ac */ /* 0x000e640008000800 */
.L_x_77:
[----:B------:R-:W2:Y:S01]  /*58f0*/  LDL R3, [R1+0x12c] ;  /* 0x00012c0001037983 */ /* 0x000ea20000100800 */
[----:B------:R-:W-:Y:S01]  /*5900*/  R2UR UR5, R12 ;  /* 0x000000000c0572ca */ /* 0x000fe200000e0000 */
[----:B------:R-:W-:Y:S01]  /*5910*/  UPLOP3.LUT UP2, UPT, UPT, UPT, UPT, 0x40, 0x4 ;  /* 0x000000000004789c */ /* 0x000fe20003f4e870 */
[----:B------:R-:W-:Y:S01]  /*5920*/  R2UR UR4, R11 ;  /* 0x000000000b0472ca */ /* 0x000fe200000e0000 */
[----:B------:R-:W3:Y:S01]  /*5930*/  LDL.LU R0, [R1+0x120] ;  /* 0x0001200001007983 */ /* 0x000ee20000300800 */
[----:B------:R-:W-:Y:S02]  /*5940*/  @P2 FSETP.NEU.AND P1, PT, RZ, UR44, PT ;  /* 0x0000002cff002c0b */ /* 0x000fe4000bf2d000 */
[----:B------:R-:W-:Y:S02]  /*5950*/  CS2R R18, SRZ ;  /* 0x0000000000127805 */ /* 0x000fe4000001ff00 */
[----:B-----5:R-:W-:Y:S01]  /*5960*/  @P2 LOP3.LUT P0, RZ, R10, 0xff, RZ, 0xc0, !PT ;  /* 0x000000ff0aff2812 */ /* 0x020fe2000780c0ff */
[----:B------:R-:W4:Y:S01]  /*5970*/  LDL R9, [R1+0x124] ;  /* 0x0001240001097983 */ /* 0x000f220000100800 */
[----:B------:R-:W-:Y:S03]  /*5980*/  CS2R R16, SRZ ;  /* 0x0000000000107805 */ /* 0x000fe6000001ff00 */
[----:B------:R1:W-:Y:S01]  /*5990*/  STL [R1+0x18], RZ ;  /* 0x000018ff01007387 */ /* 0x0003e20000100800 */
[----:B------:R-:W-:Y:S03]  /*59a0*/  UISETP.NE.AND UP5, UPT, UR5, URZ, UPT ;  /* 0x000000ff0500728c */ /* 0x000fe6000bfa5270 */
[----:B------:R1:W-:Y:S01]  /*59b0*/  STL [R1+0x1c], RZ ;  /* 0x00001cff01007387 */ /* 0x0003e20000100800 */
[----:B------:R-:W-:Y:S03]  /*59c0*/  UISETP.NE.AND UP4, UPT, UR4, URZ, UPT ;  /* 0x000000ff0400728c */ /* 0x000fe6000bf85270 */
[----:B------:R1:W-:Y:S04]  /*59d0*/  STL [R1+0x10], RZ ;  /* 0x000010ff01007387 */ /* 0x0003e80000100800 */
[----:B------:R1:W-:Y:S01]  /*59e0*/  STL [R1+0x14], RZ ;  /* 0x000014ff01007387 */ /* 0x0003e20000100800 */
[----:B------:R-:W4:Y:S01]  /*59f0*/  @UP5 LDCU.64 UR4, c[0x0][0x888] ;  /* 0x00011100ff0457ac */ /* 0x000f220008000a00 */
[----:B------:R-:W-:Y:S01]  /*5a00*/  @UP5 UPLOP3.LUT UP2, UPT, UPT, UPT, UP3, 0x80, 0x8 ;  /* 0x000000000008589c */ /* 0x000fe20003f4f030 */
[----:B----4-:R-:W-:Y:S01]  /*5a10*/  R2UR UR8, R9 ;  /* 0x00000000090872ca */ /* 0x010fe200000e0000 */
[----:B------:R-:W-:Y:S01]  /*5a20*/  @UP5 UISETP.NE.U32.AND UP0, UPT, UR4, URZ, UPT ;  /* 0x000000ff0400528c */ /* 0x000fe2000bf05070 */
[----:B--2---:R-:W-:Y:S02]  /*5a30*/  R2UR UR7, R3 ;  /* 0x00000000030772ca */ /* 0x004fe400000e0000 */
[----:B---3--:R-:W-:Y:S01]  /*5a40*/  R2UR UR6, R0 ;  /* 0x00000000000672ca */ /* 0x008fe200000e0000 */
[----:B------:R-:W-:Y:S03]  /*5a50*/  @UP5 UISETP.NE.AND.EX UP1, UPT, UR5, URZ, UPT, UP0 ;  /* 0x000000ff0500528c */ /* 0x000fe6000bf25300 */
[----:B------:R-:W-:Y:S01]  /*5a60*/  @P2 VOTEU.ANY UP0, P1 ;  /* 0x0000000000ff2886 */ /* 0x000fe20000800100 */
[----:B------:R-:W-:Y:S01]  /*5a70*/  @UP5 USEL UR5, URZ, 0xffffffff, UP1 ;  /* 0xffffffffff055887 */ /* 0x000fe20008800000 */
[----:B------:R-:W-:Y:S01]  /*5a80*/  PLOP3.LUT P1, PT, PT, PT, UP4, 0x80, 0x8 ;  /* 0x000000000008781c */ /* 0x000fe20003f2f048 */
[----:B------:R-:W-:Y:S02]  /*5a90*/  @UP5 USEL UR4, URZ, 0xffffffff, UP0 ;  /* 0xffffffffff045887 */ /* 0x000fe40008000000 */
[----:B------:R-:W-:Y:S01]  /*5aa0*/  @P2 VOTEU.ANY UP0, P0 ;  /* 0x0000000000ff2886 */ /* 0x000fe20000000100 */
[----:B------:R-:W-:Y:S01]  /*5ab0*/  PLOP3.LUT P0, PT, PT, PT, UP4, 0x80, 0x8 ;  /* 0x000000000008781c */ /* 0x000fe20003f0f048 */
[----:B------:R-:W-:Y:S01]  /*5ac0*/  @UP2 USEL UR4, UR5, UR4, !UP0 ;  /* 0x0000000405042287 */ /* 0x000fe2000c000000 */
[----:B------:R-:W-:Y:S01]  /*5ad0*/  IMAD.U32 R3, RZ, RZ, UR8 ;  /* 0x00000008ff037e24 */ /* 0x000fe2000f8e00ff */
[----:B------:R-:W-:Y:S02]  /*5ae0*/  ULEA UR5, UR45, UR16, 0x3 ;  /* 0x000000102d057291 */ /* 0x000fe4000f8e18ff */
[----:B------:R-:W-:Y:S04]  /*5af0*/  @UP5 ULOP3.LUT UR4, UR4, 0x1, URZ, 0xc0, !UPT ;  /* 0x0000000104045892 */ /* 0x000fe8000f8ec0ff */
[----:B------:R-:W-:Y:S01]  /*5b00*/  UISETP.NE.U32.OR UP0, UPT, UR4, 0x1, !UP5 ;  /* 0x000000010400788c */ /* 0x000fe2000ef05470 */
[----:B------:R-:W-:Y:S02]  /*5b10*/  @P1 SHF.R.U32.HI R4, RZ, 0x10, R5 ;  /* 0x00000010ff041819 */ /* 0x000fe40000011605 */
[----:B------:R-:W-:Y:S02]  /*5b20*/  PLOP3.LUT P1, PT, PT, PT, PT, 0x8, 0x80 ;  /* 0x000000000080781c */ /* 0x000fe40003f2e170 */
[----:B------:R-:W-:Y:S02]  /*5b30*/  @P0 R2UR UR6, R4 ;  /* 0x00000000040602ca */ /* 0x000fe400000e0000 */
[----:B------:R-:W-:Y:S11]  /*5b40*/  PLOP3.LUT P2, PT, PT, PT, UP0, 0x80, 0x8 ;  /* 0x000000000008781c */ /* 0x000ff60003f4f008 */
[----:B------:R-:W-:Y:S02]  /*5b50*/  @!UPT UIADD3 URZ, UPT, UPT, URZ, URZ, URZ ;  /* 0x000000fffffff290 */ /* 0x000fe4000fffe0ff */
[----:B------:R-:W-:Y:S01]  /*5b60*/  @P2 SHF.L.U32 R8, R3, 0x1f, RZ ;  /* 0x0000001f03082819 */ /* 0x000fe200000006ff */
[----:B------:R-:W-:Y:S03]  /*5b70*/  IMAD.U32 R3, RZ, RZ, UR7 ;  /* 0x00000007ff037e24 */ /* 0x000fe6000f8e00ff */
[----:B------:R-:W2:Y:S02]  /*5b80*/  @P2 SYNCS.PHASECHK.TRANS64.TRYWAIT P4, [UR16+0x30], R8 ;  /* 0x00003008ff0025a7 */ /* 0x000ea40008081110 */
[----:B------:R-:W-:Y:S01]  /*5b90*/  SHF.L.U32 R0, R3, 0x1f, RZ ;  /* 0x0000001f03007819 */ /* 0x000fe200000006ff */
[----:B------:R-:W-:Y:S05]  /*5ba0*/  IMAD.U32 R3, RZ, RZ, UR6 ;  /* 0x00000006ff037e24 */ /* 0x000fea000f8e00ff */
[----:B------:R3:W-:Y:S04]  /*5bb0*/  STL [R1+0x120], R3 ;  /* 0x0001200301007387 */ /* 0x0007e80000100800 */
[----:B------:R3:W-:Y:S04]  /*5bc0*/  STL [R1+0x8], RZ ;  /* 0x000008ff01007387 */ /* 0x0007e80000100800 */
[----:B------:R3:W-:Y:S01]  /*5bd0*/  STL [R1+0xc], RZ ;  /* 0x00000cff01007387 */ /* 0x0007e20000100800 */
[----:B------:R3:W4:Y:S03]  /*5be0*/  SYNCS.PHASECHK.TRANS64.TRYWAIT P3, [UR5+0x70], R0 ;  /* 0x00007000ff0075a7 */ /* 0x0007260008061105 */
[----:B------:R3:W-:Y:S04]  /*5bf0*/  STL [R1], RZ ;  /* 0x000000ff01007387 */ /* 0x0007e80000100800 */
[----:B------:R3:W-:Y:S04]  /*5c00*/  STL [R1+0x4], RZ ;  /* 0x000004ff01007387 */ /* 0x0007e80000100800 */
        /* <DEDUP_REMOVED lines=15> */
[----:B------:R3:W-:Y:S01]  /*5d00*/  STL [R1+0x54], RZ ;  /* 0x000054ff01007387 */ /* 0x0007e20000100800 */
[----:B--2---:R-:W-:Y:S03]  /*5d10*/  @P2 PLOP3.LUT P1, PT, P4, PT, PT, 0x8, 0x80 ;  /* 0x000000000080281c */ /* 0x004fe6000272e170 */
        /* <DEDUP_REMOVED lines=32> */
[----:B-1--4-:R-:W-:Y:S05]  /*5f20*/  BRA.U !UP0, `(.L_x_78) ;  /* 0x0000000508cc7547 */ /* 0x012fea000b800000 */
[----:B------:R-:W-:Y:S02]  /*5f30*/  FSETP.NEU.AND P2, PT, RZ, UR44, PT ;  /* 0x0000002cff007c0b */ /* 0x000fe4000bf4d000 */
[----:B------:R-:W-:Y:S01]  /*5f40*/  LOP3.LUT P0, RZ, R10, 0xff, RZ, 0xc0, !PT ;  /* 0x000000ff0aff7812 */ /* 0x000fe2000780c0ff */
[----:B------:R-:W-:Y:S01]  /*5f50*/  @!UPT UIADD3 URZ, UPT, UPT, URZ, URZ, URZ ;  /* 0x000000fffffff290 */ /* 0x000fe2000fffe0ff */
[----:B------:R-:W-:Y:S11]  /*5f60*/  @!P1 BRA `(.L_x_79) ;  /* 0x0000000000189947 */ /* 0x000ff60003800000 */
[----:B------:R-:W-:Y:S11]  /*5f70*/  R2UR UR4, R9 ;  /* 0x00000000090472ca */ /* 0x000ff600000e0000 */
[----:B------:R-:W-:Y:S02]  /*5f80*/  @!UPT UIADD3 URZ, UPT, UPT, URZ, URZ, URZ ;  /* 0x000000fffffff290 */ /* 0x000fe4000fffe0ff */
[----:B---3--:R-:W-:Y:S05]  /*5f90*/  IMAD.U32 R3, RZ, RZ, UR4 ;  /* 0x00000004ff037e24 */ /* 0x008fea000f8e00ff */
[----:B------:R-:W-:Y:S04]  /*5fa0*/  SHF.L.U32 R4, R3, 0x1f, RZ ;  /* 0x0000001f03047819 */ /* 0x000fe800000006ff */
[----:B------:R-:W1:Y:S02]  /*5fb0*/  SYNCS.PHASECHK.TRANS64.TRYWAIT P1, [UR16+0x30], R4 ;  /* 0x00003004ff0075a7 */ /* 0x000e640008021110 */
[----:B-1----:R-:W-:Y:S05]  /*5fc0*/  @!P1 BRA `(.L_x_80) ;  /* 0x00000088008c9947 */ /* 0x002fea0003800000 */
.L_x_79:
[----:B------:R-:W2:Y:S01]  /*5fd0*/  LDL R7, [R1+0xe8] ;  /* 0x0000e80001077983 */ /* 0x000ea20000100800 */
[----:B------:R-:W-:Y:S02]  /*5fe0*/  CS2R R66, SRZ ;  /* 0x0000000000427805 */ /* 0x000fe4000001ff00 */
[----:B------:R-:W-:Y:S02]  /*5ff0*/  CS2R R64, SRZ ;  /* 0x0000000000407805 */ /* 0x000fe4000001ff00 */
[----:B------:R-:W-:Y:S01]  /*6000*/  CS2R R62, SRZ ;  /* 0x00000000003e7805 */ /* 0x000fe2000001ff00 */
[----:B------:R-:W4:Y:S01]  /*6010*/  LDL R6, [R1+0xe4] ;  /* 0x0000e40001067983 */ /* 0x000f220000100800 */
[----:B------:R-:W-:Y:S02]  /*6020*/  CS2R R60, SRZ ;  /* 0x00000000003c7805 */ /* 0x000fe4000001ff00 */
[----:B------:R-:W-:Y:S02]  /*6030*/  CS2R R58, SRZ ;  /* 0x00000000003a7805 */ /* 0x000fe4000001ff00 */
[----:B------:R-:W-:Y:S01]  /*6040*/  CS2R R56, SRZ ;  /* 0x0000000000387805 */ /* 0x000fe2000001ff00 */
[----:B------:R-:W5:Y:S01]  /*6050*/  LDL.LU R5, [R1+0x124] ;  /* 0x0001240001057983 */ /* 0x000f620000300800 */
[----:B------:R-:W-:Y:S01]  /*6060*/  VOTEU.ANY UP1, P2 ;  /* 0x0000000000ff7886 */ /* 0x000fe20001020100 */
[----:B------:R-:W-:Y:S02]  /*6070*/  CS2R R54, SRZ ;  /* 0x0000000000367805 */ /* 0x000fe4000001ff00 */
        /* <DEDUP_REMOVED lines=23> */
[----:B-----5:R-:W-:Y:S02]  /*61f0*/  R2UR UR7, R5 ;  /* 0x00000000050772ca */ /* 0x020fe400000e0000 */
[----:B--2---:R-:W-:Y:S02]  /*6200*/  R2UR UR6, R7 ;  /* 0x00000000070672ca */ /* 0x004fe400000e0000 */
[----:B----4-:R-:W-:Y:S09]  /*6210*/  R2UR UR4, R6 ;  /* 0x00000000060472ca */ /* 0x010ff200000e0000 */
[----:B------:R-:W-:Y:S02]  /*6220*/  ULOP3.LUT UR7, UR7, 0x1, URZ, 0x3c, !UPT ;  /* 0x0000000107077892 */ /* 0x000fe4000f8e3cff */
[----:B------:R-:W-:Y:S04]  /*6230*/  UISETP.NE.U32.AND UP0, UPT, UR6, URZ, UPT ;  /* 0x000000ff0600728c */ /* 0x000fe8000bf05070 */
[----:B------:R-:W-:Y:S02]  /*6240*/  UISETP.NE.AND.EX UP0, UPT, UR4, URZ, UPT, UP0 ;  /* 0x000000ff0400728c */ /* 0x000fe4000bf05300 */
[----:B------:R-:W-:Y:S02]  /*6250*/  USEL UR4, URZ, 0xffffffff, UP1 ;  /* 0xffffffffff047887 */ /* 0x000fe40008800000 */
[----:B------:R-:W-:Y:S03]  /*6260*/  USEL UR6, URZ, 0xffffffff, UP0 ;  /* 0xffffffffff067887 */ /* 0x000fe60008000000 */
[----:B------:R-:W-:Y:S01]  /*6270*/  VOTEU.ANY UP0, P0 ;  /* 0x0000000000ff7886 */ /* 0x000fe20000000100 */
[----:B------:R-:W-:Y:S04]  /*6280*/  @UP3 USEL UR4, UR6, UR4, !UP0 ;  /* 0x0000000406043287 */ /* 0x000fe8000c000000 */
[----:B------:R-:W-:Y:S04]  /*6290*/  ULOP3.LUT UR4, UR4, 0x1, URZ, 0xc0, !UPT ;  /* 0x0000000104047892 */ /* 0x000fe8000f8ec0ff */
[----:B------:R-:W-:Y:S02]  /*62a0*/  UISETP.NE.U32.AND UP0, UPT, UR4, 0x1, UPT ;  /* 0x000000010400788c */ /* 0x000fe4000bf05070 */
[----:B------:R-:W-:Y:S04]  /*62b0*/  UIADD3 UR4, UPT, UPT, UR16, 0x38, URZ ;  /* 0x0000003810047890 */ /* 0x000fe8000fffe0ff */
[----:B------:R-:W-:Y:S01]  /*62c0*/  PLOP3.LUT P0, PT, PT, PT, UP0, 0x80, 0x8 ;  /* 0x000000000008781c */ /* 0x000fe20003f0f008 */
[----:B------:R-:W-:Y:S11]  /*62d0*/  UPRMT UR4, UR20, 0x654, UR4 ;  /* 0x0000065414047896 */ /* 0x000ff60008000004 */
[----:B------:R-:W-:Y:S01]  /*62e0*/  @!UPT UIADD3 URZ, UPT, UPT, URZ, URZ, URZ ;  /* 0x000000fffffff290 */ /* 0x000fe2000fffe0ff */
[----:B-1----:R-:W1:Y:S02]  /*62f0*/  @P0 S2R R4, SR_TID.X ;  /* 0x0000000000040919 */ /* 0x002e640000002100 */
[----:B-1----:R-:W-:Y:S05]  /*6300*/  @P0 IMAD.SHL.U32 R4, R4, 0x10, RZ ;  /* 0x0000001004040824 */ /* 0x002fea00078e00ff */
[----:B---3--:R-:W-:Y:S05]  /*6310*/  @P0 LOP3.LUT R3, R4, 0x7f0, RZ, 0xc0, !PT ;  /* 0x000007f004030812 */ /* 0x008fea00078ec0ff */
[----:B------:R-:W1:Y:S04]  /*6320*/  @P0 LDS.128 R64, [R3+UR16+0x900] ;  /* 0x0009001003400984 */ /* 0x000e680008000c00 */
[----:B------:R-:W2:Y:S04]  /*6330*/  @P0 LDS.128 R60, [R3+UR16+0x1100] ;  /* 0x00110010033c0984 */ /* 0x000ea80008000c00 */
[----:B------:R-:W3:Y:S04]  /*6340*/  @P0 LDS.128 R56, [R3+UR16+0x1900] ;  /* 0x0019001003380984 */ /* 0x000ee80008000c00 */
[----:B------:R-:W4:Y:S04]  /*6350*/  @P0 LDS.128 R52, [R3+UR16+0x2100] ;  /* 0x0021001003340984 */ /* 0x000f280008000c00 */
[----:B------:R-:W5:Y:S04]  /*6360*/  @P0 LDS.128 R48, [R3+UR16+0x2900] ;  /* 0x0029001003300984 */ /* 0x000f680008000c00 */
        /* <DEDUP_REMOVED lines=9> */
[----:B-1----:R-:W-:Y:S04]  /*6400*/  STL.64 [R1+0xd0], R64 ;  /* 0x0000d04001007387 */ /* 0x002fe80000100a00 */
[----:B------:R1:W5:Y:S04]  /*6410*/  @P0 LDS.128 R16, [R3+UR16+0x100] ;  /* 0x0001001003100984 */ /* 0x0003680008000c00 */
[----:B------:R5:W-:Y:S04]  /*6420*/  STL.64 [R1+0xd8], R66 ;  /* 0x0000d84201007387 */ /* 0x000be80000100a00 */
[----:B--2---:R2:W-:Y:S04]  /*6430*/  STL.64 [R1+0xc0], R60 ;  /* 0x0000c03c01007387 */ /* 0x0045e80000100a00 */
[----:B------:R2:W-:Y:S04]  /*6440*/  STL.64 [R1+0xc8], R62 ;  /* 0x0000c83e01007387 */ /* 0x0005e80000100a00 */
[----:B---3--:R2:W-:Y:S04]  /*6450*/  STL.64 [R1+0xb0], R56 ;  /* 0x0000b03801007387 */ /* 0x0085e80000100a00 */
[----:B------:R2:W-:Y:S01]  /*6460*/  STL.64 [R1+0xb8], R58 ;  /* 0x0000b83a01007387 */ /* 0x0005e20000100a00 */
[----:B-1----:R-:W-:Y:S03]  /*6470*/  IMAD.U32 R3, RZ, RZ, UR7 ;  /* 0x00000007ff037e24 */ /* 0x002fe6000f8e00ff */
[----:B----4-:R2:W-:Y:S04]  /*6480*/  STL.64 [R1+0xa0], R52 ;  /* 0x0000a03401007387 */ /* 0x0105e80000100a00 */
[----:B------:R2:W-:Y:S04]  /*6490*/  STL.64 [R1+0xa8], R54 ;  /* 0x0000a83601007387 */ /* 0x0005e80000100a00 */
[----:B-----5:R2:W-:Y:S04]  /*64a0*/  STL.64 [R1+0x90], R48 ;  /* 0x0000903001007387 */ /* 0x0205e80000100a00 */
[----:B------:R2:W-:Y:S04]  /*64b0*/  STL.64 [R1+0x98], R50 ;  /* 0x0000983201007387 */ /* 0x0005e80000100a00 */
        /* <DEDUP_REMOVED lines=12> */
[----:B------:R2:W-:Y:S01]  /*6580*/  STL.64 [R1+0x20], R20 ;  /* 0x0000201401007387 */ /* 0x0005e20000100a00 */
[----:B------:R-:W-:Y:S01]  /*6590*/  @!PT LDS RZ, [RZ] ;  /* 0x00000000fffff984 */ /* 0x000fe20000000800 */
[----:B------:R-:W-:Y:S01]  /*65a0*/  @!PT LDS RZ, [RZ] ;  /* 0x00000000fffff984 */ /* 0x000fe20000000800 */
[----:B------:R-:W-:Y:S01]  /*65b0*/  @!PT LDS RZ, [RZ] ;  /* 0x00000000fffff984 */ /* 0x000fe20000000800 */
[----:B------:R-:W-:Y:S01]  /*65c0*/  @!PT LDS RZ, [RZ] ;  /* 0x00000000fffff984 */ /* 0x000fe20000000800 */
[----:B------:R1:W-:Y:S06]  /*65d0*/  MEMBAR.ALL.CTA ;  /* 0x0000000000007992 */ /* 0x0003ec0000008000 */
[----:B-1----:R-:W1:Y:S04]  /*65e0*/  FENCE.VIEW.ASYNC.S ;  /* 0x00000000000073c6 */ /* 0x002e680000000000 */
[----:B------:R2:W-:Y:S04]  /*65f0*/  STL.64 [R1+0x28], R22 ;  /* 0x0000281601007387 */ /* 0x0005e80000100a00 */
[----:B------:R2:W-:Y:S04]  /*6600*/  STL.64 [R1], R12 ;  /* 0x0000000c01007387 */ /* 0x0005e80000100a00 */
[----:B------:R2:W-:Y:S04]  /*6610*/  STL.64 [R1+0x8], R14 ;  /* 0x0000080e01007387 */ /* 0x0005e80000100a00 */
[----:B------:R2:W-:Y:S04]  /*6620*/  STL.64 [R1+0x10], R8 ;  /* 0x0000100801007387 */ /* 0x0005e80000100a00 */
[----:B------:R2:W-:Y:S01]  /*6630*/  STL.64 [R1+0x18], R10 ;  /* 0x0000180a01007387 */ /* 0x0005e20000100a00 */
[----:B-1----:R-:W-:Y:S03]  /*6640*/  SYNCS.ARRIVE.TRANS64.RED.A1T0 RZ, [UR4], RZ ;  /* 0x000000ffffff79a7 */ /* 0x002fe60008100404 */
[----:B------:R2:W-:Y:S02]  /*6650*/  STL [R1+0x124], R3 ;  /* 0x0001240301007387 */ /* 0x0005e40000100800 */
.L_x_78:
[----:B--2---:R-:W1:Y:S01]  /*6660*/  S2R R22, SR_TID.X ;  /* 0x0000000000167919 */ /* 0x004e620000002100 */
[----:B---3--:R-:W-:Y:S04]  /*6670*/  IMAD.U32 R3, RZ, RZ, UR45 ;  /* 0x0000002dff037e24 */ /* 0x008fe8000f8e00ff */
[----:B------:R-:W-:Y:S05]  /*6680*/  IMAD R249, R3, 0xf0, R2 ;  /* 0x000000f003f97824 */ /* 0x000fea00078e0202 */
[----:B------:R-:W-:Y:S02]  /*6690*/  SHF.R.U32.HI R5, RZ, 0x15, R249 ;  /* 0x00000015ff057819 */ /* 0x000fe400000116f9 */
[----:B-1----:R-:W-:Y:S04]  /*66a0*/  SHF.R.U32.HI R22, RZ, 0x5, R22 ;  /* 0x00000005ff167819 */ /* 0x002fe80000011616 */
[----:B------:R-:W-:Y:S01]  /*66b0*/  LOP3.LUT P0, RZ, R5, 0x3, R22, 0x48, !PT ;  /* 0x0000000305ff7812 */ /* 0x000fe20007804816 */
[----:B------:R-:W-:Y:S01]  /*66c0*/  @!UPT UIADD3 URZ, UPT, UPT, URZ, URZ, URZ ;  /* 0x000000fffffff290 */ /* 0x000fe2000fffe0ff */
[----:B------:R-:W-:Y:S11]  /*66d0*/  @P3 BRA `(.L_x_81) ;  /* 0x0000000000083947 */ /* 0x000ff60003800000 */
[----:B------:R-:W1:Y:S02]  /*66e0*/  SYNCS.PHASECHK.TRANS64.TRYWAIT P1, [UR5+0x70], R0 ;  /* 0x00007000ff0075a7 */ /* 0x000e640008021105 */
[----:B-1----:R-:W-:Y:S05]  /*66f0*/  @!P1 BRA `(.L_x_82) ;  /* 0x0000008000d89947 */ /* 0x002fea0003800000 */
.L_x_81:
[----:B------:R-:W-:Y:S05]  /*6700*/  @!P0 BRA `(.L_x_83) ;  /* 0x0000000000408947 */ /* 0x000fea0003800000 */
[----:B------:R-:W2:Y:S01]  /*6710*/  LDCU.64 UR8, c[0x4][0x68] ;  /* 0x01000d00ff0877ac */ /* 0x000ea20008000a00 */
[----:B------:R-:W-:Y:S01]  /*6720*/  MOV R15, 0x0 ;  /* 0x00000000000f7802 */ /* 0x000fe20000000f00 */
[----:B------:R-:W-:Y:S02]  /*6730*/  HFMA2 R12, -RZ, RZ, 0, 5.9604644775390625e-08 ;  /* 0x00000001ff0c7431 */ /* 0x000fe400000001ff */
[----:B------:R-:W-:Y:S02]  /*6740*/  IMAD.MOV.U32 R8, RZ, RZ, 0x192 ;  /* 0x00000192ff087424 */ /* 0x000fe400078e00ff */
[----:B------:R-:W-:Y:S01]  /*6750*/  IMAD.MOV.U32 R13, RZ, RZ, RZ ;  /* 0x000000ffff0d7224 */ /* 0x000fe200078e00ff */
[----:B------:R-:W3:Y:S01]  /*6760*/  LDCU.64 UR6, c[0x4][0x70] ;  /* 0x01000e00ff0677ac */ /* 0x000ee20008000a00 */
[----:B------:R-:W4:Y:S01]  /*6770*/  LDC.64 R14, c[0x4][R15] ;  /* 0x010000000f0e7b82 */ /* 0x000f220000000a00 */
[----:B------:R-:W5:Y:S01]  /*6780*/  LDCU.64 UR4, c[0x4][0x8] ;  /* 0x01000100ff0477ac */ /* 0x000f620008000a00 */
[----:B--2---:R-:W-:Y:S01]  /*6790*/  MOV R5, UR9 ;  /* 0x0000000900057c02 */ /* 0x004fe20008000f00 */
[----:B------:R-:W-:Y:S01]  /*67a0*/  IMAD.U32 R4, RZ, RZ, UR8 ;  /* 0x00000008ff047e24 */ /* 0x000fe2000f8e00ff */
[----:B---3--:R-:W-:Y:S01]  /*67b0*/  MOV R7, UR7 ;  /* 0x0000000700077c02 */ /* 0x008fe20008000f00 */
[----:B------:R-:W-:Y:S01]  /*67c0*/  IMAD.U32 R6, RZ, RZ, UR6 ;  /* 0x00000006ff067e24 */ /* 0x000fe2000f8e00ff */
[----:B-----5:R-:W-:Y:S01]  /*67d0*/  MOV R11, UR5 ;  /* 0x00000005000b7c02 */ /* 0x020fe20008000f00 */
[----:B------:R-:W-:Y:S02]  /*67e0*/  IMAD.U32 R10, RZ, RZ, UR4 ;  /* 0x00000004ff0a7e24 */ /* 0x000fe4000f8e00ff */
[----:B------:R-:W-:Y:S07]  /*67f0*/  LEPC R20, `(.L_x_83) ;  /* 0x000000001014794e */ /* 0x000fee0000000000 */
[----:B-1--4-:R-:W-:Y:S05]  /*6800*/  CALL.ABS.NOINC R14 ;  /* 0x000000000e007343 */ /* 0x012fea0003c00000 */
.L_x_83:
[----:B------:R-:W-:Y:S05]  /*6810*/  WARPSYNC.ALL ;  /* 0x0000000000007948 */ /* 0x000fea0003800000 */
[C---:B------:R-:W-:Y:S01]  /*6820*/  R2UR UR4, R249.reuse ;  /* 0x00000000f90472ca */ /* 0x040fe200000e0000 */
[----:B-1----:R-:W-:Y:S05]  /*6830*/  VIADD R3, R249, 0x10 ;  /* 0x00000010f9037836 */ /* 0x002fea0000000000 */
[----:B------:R-:W-:Y:S04]  /*6840*/  SHF.R.U32.HI R3, RZ, 0x15, R3 ;  /* 0x00000015ff037819 */ /* 0x000fe80000011603 */
[----:B------:R-:W-:Y:S03]  /*6850*/  LOP3.LUT P0, RZ, R3, 0x3, R22, 0x48, !PT ;  /* 0x0000000303ff7812 */ /* 0x000fe60007804816 */
[----:B------:R-:W1:Y:S10]  /*6860*/  LDTM.x16 R232, tmem[UR4] ;  /* 0x0000000400e879ee */ /* 0x000e740008240000 */
[----:B-1----:R-:W-:Y:S05]  /*6870*/  @!P0 BRA `(.L_x_84) ;  /* 0x0000000000408947 */ /* 0x002fea0003800000 */
[----:B------:R-:W1:Y:S01]  /*6880*/  LDCU.64 UR8, c[0x4][0x68] ;  /* 0x01000d00ff0877ac */ /* 0x000e620008000a00 */
[----:B------:R-:W-:Y:S01]  /*6890*/  MOV R15, 0x0 ;  /* 0x00000000000f7802 */ /* 0x000fe20000000f00 */
[----:B------:R-:W-:Y:S02]  /*68a0*/  HFMA2 R12, -RZ, RZ, 0, 5.9604644775390625e-08 ;  /* 0x00000001ff0c7431 */ /* 0x000fe400000001ff */
[----:B------:R-:W-:Y:S02]  /*68b0*/  IMAD.MOV.U32 R8, RZ, RZ, 0x192 ;  /* 0x00000192ff087424 */ /* 0x000fe400078e00ff */
[----:B------:R-:W-:Y:S01]  /*68c0*/  IMAD.MOV.U32 R13, RZ, RZ, RZ ;  /* 0x000000ffff0d7224 */ /* 0x000fe200078e00ff */
[----:B------:R-:W2:Y:S01]  /*68d0*/  LDCU.64 UR6, c[0x4][0x70] ;  /* 0x01000e00ff0677ac */ /* 0x000ea20008000a00 */
[----:B------:R-:W3:Y:S01]  /*68e0*/  LDC.64 R14, c[0x4][R15] ;  /* 0x010000000f0e7b82 */ /* 0x000ee20000000a00 */
[----:B------:R-:W4:Y:S01]  /*68f0*/  LDCU.64 UR4, c[0x4][0x8] ;  /* 0x01000100ff0477ac */ /* 0x000f220008000a00 */
[----:B-1----:R-:W-:Y:S01]  /*6900*/  MOV R5, UR9 ;  /* 0x0000000900057c02 */ /* 0x002fe20008000f00 */
[----:B------:R-:W-:Y:S01]  /*6910*/  IMAD.U32 R4, RZ, RZ, UR8 ;  /* 0x00000008ff047e24 */ /* 0x000fe2000f8e00ff */
[----:B--2---:R-:W-:Y:S01]  /*6920*/  MOV R7, UR7 ;  /* 0x0000000700077c02 */ /* 0x004fe20008000f00 */
[----:B------:R-:W-:Y:S01]  /*6930*/  IMAD.U32 R6, RZ, RZ, UR6 ;  /* 0x00000006ff067e24 */ /* 0x000fe2000f8e00ff */
[----:B----4-:R-:W-:Y:S01]  /*6940*/  MOV R11, UR5 ;  /* 0x00000005000b7c02 */ /* 0x010fe20008000f00 */
[----:B------:R-:W-:Y:S02]  /*6950*/  IMAD.U32 R10, RZ, RZ, UR4 ;  /* 0x00000004ff0a7e24 */ /* 0x000fe4000f8e00ff */
[----:B------:R-:W-:Y:S07]  /*6960*/  LEPC R20, `(.L_x_84) ;  /* 0x000000001014794e */ /* 0x000fee0000000000 */
[----:B---3--:R-:W-:Y:S05]  /*6970*/  CALL.ABS.NOINC R14 ;  /* 0x000000000e007343 */ /* 0x008fea0003c00000 */
.L_x_84:
[----:B------:R-:W-:Y:S05]  /*6980*/  WARPSYNC.ALL ;  /* 0x0000000000007948 */ /* 0x000fea0003800000 */
[C---:B------:R-:W-:Y:S01]  /*6990*/  R2UR UR4, R249.reuse ;  /* 0x00000000f90472ca */ /* 0x040fe200000e0000 */
[----:B------:R-:W-:Y:S05]  /*69a0*/  VIADD R3, R249, 0x20 ;  /* 0x00000020f9037836 */ /* 0x000fea0000000000 */
[----:B------:R-:W-:Y:S04]  /*69b0*/  SHF.R.U32.HI R3, RZ, 0x15, R3 ;  /* 0x00000015ff037819 */ /* 0x000fe80000011603 */
[----:B------:R-:W-:Y:S03]  /*69c0*/  LOP3.LUT P0, RZ, R3, 0x3, R22, 0x48, !PT ;  /* 0x0000000303ff7812 */ /* 0x000fe60007804816 */
[----:B------:R-:W1:Y:S10]  /*69d0*/  LDTM.x16 R216, tmem[UR4+0x10] ;  /* 0x0000100400d879ee */ /* 0x000e740008240000 */
        /* <DEDUP_REMOVED lines=17> */
.L_x_85:
        /* <DEDUP_REMOVED lines=23> */
.L_x_86:
        /* <DEDUP_REMOVED lines=23> */
.L_x_87:
        /* <DEDUP_REMOVED lines=23> */
.L_x_88:
        /* <DEDUP_REMOVED lines=23> */
.L_x_89:
        /* <DEDUP_REMOVED lines=23> */
.L_x_90:
        /* <DEDUP_REMOVED lines=23> */
.L_x_91:
        /* <DEDUP_REMOVED lines=23> */
.L_x_92:
        /* <DEDUP_REMOVED lines=23> */
.L_x_93:
        /* <DEDUP_REMOVED lines=23> */
.L_x_94:
[----:B------:R-:W1:Y:S01]  /*77e0*/  S2R R0, SR_TID.X ;  /* 0x0000000000007919 */ /* 0x000e620000002100 */
[----:B------:R-:W-:Y:S05]  /*77f0*/  WARPSYNC.ALL ;  /* 0x0000000000007948 */ /* 0x000fea0003800000 */
[C---:B------:R-:W-:Y:S01]  /*7800*/  R2UR UR4, R249.reuse ;  /* 0x00000000f90472ca */ /* 0x040fe200000e0000 */
[----:B------:R-:W-:Y:S05]  /*7810*/  VIADD R3, R249, 0xc0 ;  /* 0x000000c0f9037836 */ /* 0x000fea0000000000 */
[----:B------:R-:W-:Y:S07]  /*7820*/  SHF.R.U32.HI R3, RZ, 0x15, R3 ;  /* 0x00000015ff037819 */ /* 0x000fee0000011603 */
[----:B------:R-:W2:Y:S01]  /*7830*/  LDTM.x16 R56, tmem[UR4+0xb0] ;  /* 0x0000b004003879ee */ /* 0x000ea20008240000 */
[----:B-1----:R-:W-:Y:S04]  /*7840*/  SHF.R.U32.HI R0, RZ, 0x5, R0 ;  /* 0x00000005ff007819 */ /* 0x002fe80000011600 */
[----:B------:R-:W-:Y:S11]  /*7850*/  LOP3.LUT P0, RZ, R3, 0x3, R0, 0x48, !PT ;  /* 0x0000000303ff7812 */ /* 0x000ff60007804800 */
[----:B------:R-:W-:Y:S02]  /*7860*/  @!UPT UIADD3 URZ, UPT, UPT, URZ, URZ, URZ ;  /* 0x000000fffffff290 */ /* 0x000fe4000fffe0ff */
[----:B--2---:R-:W-:Y:S05]  /*7870*/  @!P0 BRA `(.L_x_95) ;  /* 0x0000000000408947 */ /* 0x004fea0003800000 */
        /* <DEDUP_REMOVED lines=16> */
.L_x_95:
        /* <DEDUP_REMOVED lines=26> */
.L_x_96:
        /* <DEDUP_REMOVED lines=26> */
.L_x_97:
[----:B------:R-:W1:Y:S01]  /*7cc0*/  S2R R0, SR_TID.X ;  /* 0x0000000000007919 */ /* 0x000e620000002100 */
[----:B------:R-:W-:Y:S05]  /*7cd0*/  WARPSYNC.ALL ;  /* 0x0000000000007948 */ /* 0x000fea0003800000 */
[----:B-1----:R-:W-:Y:S01]  /*7ce0*/  LOP3.LUT P0, RZ, R0, 0x60, RZ, 0xc0, !PT ;  /* 0x0000006000ff7812 */ /* 0x002fe2000780c0ff */
[----:B------:R-:W2:Y:S01]  /*7cf0*/  LDL.LU R21, [R1+0xd0] ;  /* 0x0000d00001157983 */ /* 0x000ea20000300800 */
[----:B------:R-:W-:Y:S01]  /*7d00*/  FMUL R134, R134, UR37 ;  /* 0x0000002586867c20 */ /* 0x000fe20008400000 */
[----:B------:R-:W-:Y:S01]  /*7d10*/  FMUL R135, R135, UR37 ;  /* 0x0000002587877c20 */ /* 0x000fe20008400000 */
[----:B------:R-:W-:Y:S01]  /*7d20*/  R2UR UR4, R249 ;  /* 0x00000000f90472ca */ /* 0x000fe200000e0000 */
[----:B------:R1:W-:Y:S01]  /*7d30*/  STL [R1+0x3c8], R103 ;  /* 0x0003c86701007387 */ /* 0x0003e20000100800 */
[----:B------:R-:W-:Y:S01]  /*7d40*/  FMUL R0, R232, UR37 ;  /* 0x00000025e8007c20 */ /* 0x000fe20008400000 */
        /* <DEDUP_REMOVED lines=23> */
[----:B-1----:R-:W3:Y:S01]  /*7ec0*/  LDL.LU R103, [R1+0xdc] ;  /* 0x0000dc0001677983 */ /* 0x002ee20000300800 */
[----:B------:R-:W-:Y:S01]  /*7ed0*/  FMUL R213, R213, UR37 ;  /* 0x00000025d5d57c20 */ /* 0x000fe20008400000 */
[----:B------:R-:W-:Y:S01]  /*7ee0*/  FMUL R214, R214, UR37 ;  /* 0x00000025d6d67c20 */ /* 0x000fe20008400000 */
[----:B------:R-:W-:Y:S01]  /*7ef0*/  FMUL R215, R215, UR37 ;  /* 0x00000025d7d77c20 */ /* 0x000fe20008400000 */
[----:B------:R-:W-:Y:S01]  /*7f00*/  STL [R1+0x3c4], R72 ;  /* 0x0003c44801007387 */ /* 0x000fe20000100800 */
[----:B------:R-:W-:Y:S01]  /*7f10*/  FMUL R184, R184, UR37 ;  /* 0x00000025b8b87c20 */ /* 0x000fe20008400000 */
[----:B------:R-:W-:Y:S01]  /*7f20*/  FMUL R185, R185, UR37 ;  /* 0x00000025b9b97c20 */ /* 0x000fe20008400000 */
[----:B------:R-:W-:Y:S01]  /*7f30*/  FMUL R186, R186, UR37 ;  /* 0x00000025baba7c20 */ /* 0x000fe20008400000 */
        /* <DEDUP_REMOVED lines=25> */
[----:B-1----:R-:W4:Y:S01]  /*80d0*/  LDL.LU R73, [R1+0xd8] ;  /* 0x0000d80001497983 */ /* 0x002f220000300800 */
[----:B------:R-:W-:Y:S01]  /*80e0*/  FMUL R179, R179, UR37 ;  /* 0x00000025b3b37c20 */ /* 0x000fe20008400000 */
[----:B------:R-:W-:Y:S01]  /*80f0*/  FMUL R180, R180, UR37 ;  /* 0x00000025b4b47c20 */ /* 0x000fe20008400000 */
[----:B------:R-:W-:Y:S01]  /*8100*/  FMUL R181, R181, UR37 ;  /* 0x00000025b5b57c20 */ /* 0x000fe20008400000 */
[----:B------:R-:W-:Y:S01]  /*8110*/  STL [R1+0x3bc], R74 ;  /* 0x0003bc4a01007387 */ /* 0x000fe20000100800 */
        /* <DEDUP_REMOVED lines=10> */
[----:B------:R-:W1:Y:S01]  /*81c0*/  S2UR UR6, SR_CgaCtaId ;  /* 0x00000000000679c3 */ /* 0x000e620000008800 */
[----:B------:R1:W-:Y:S01]  /*81d0*/  STL [R1+0x3b0], R77 ;  /* 0x0003b04d01007387 */ /* 0x0003e20000100800 */
[-C--:B------:R-:W-:Y:S01]  /*81e0*/  F2FP.F16.E4M3.UNPACK_B R250, R16.reuse ;  /* 0x00000010fffa723e */ /* 0x080fe200020006ff */
[----:B------:R-:W-:Y:S01]  /*81f0*/  FMUL R9, R239, UR37 ;  /* 0x00000025ef097c20 */ /* 0x000fe20008400000 */
[----:B------:R-:W-:Y:S01]  /*8200*/  F2FP.F16.E4M3.UNPACK_B R252, R16.H1 ;  /* 0x00000010fffc723e */ /* 0x000fe200030006ff */
[----:B------:R-:W-:Y:S01]  /*8210*/  FMUL R154, R154, UR37 ;  /* 0x000000259a9a7c20 */ /* 0x000fe20008400000 */
[----:B------:R-:W-:Y:S01]  /*8220*/  F2FP.F16.E4M3.UNPACK_B R15, R19 ;  /* 0x00000013ff0f723e */ /* 0x000fe200020006ff */
[--C-:B------:R-:W-:Y:S02]  /*8230*/  HADD2.F32 R251, -RZ, R250.reuse.H0_H0 ;  /* 0x200000fafffb7230 */ /* 0x100fe40000004100 */
[----:B------:R-:W-:Y:S01]  /*8240*/  FMUL R155, R155, UR37 ;  /* 0x000000259b9b7c20 */ /* 0x000fe20008400000 */
[----:B------:R-:W-:Y:S02]  /*8250*/  HADD2.F32 R250, -RZ, R250.H1_H1 ;  /* 0x300000fafffa7230 */ /* 0x000fe40000004100 */
[----:B------:R-:W-:Y:S01]  /*8260*/  FMUL R156, R156, UR37 ;  /* 0x000000259c9c7c20 */ /* 0x000fe20008400000 */
[--C-:B------:R-:W-:Y:S02]  /*8270*/  HADD2.F32 R16, -RZ, R15.reuse.H1_H1 ;  /* 0x3000000fff107230 */ /* 0x100fe40000004100 */
[----:B------:R-:W-:Y:S01]  /*8280*/  FFMA R0, R251, UR44, R0 ;  /* 0x0000002cfb007c23 */ /* 0x000fe20008000000 */
[--C-:B------:R-:W-:Y:S02]  /*8290*/  HADD2.F32 R251, -RZ, R252.reuse.H0_H0 ;  /* 0x200000fcfffb7230 */ /* 0x100fe40000004100 */
[----:B------:R-:W-:Y:S01]  /*82a0*/  FFMA R3, R250, UR44, R3 ;  /* 0x0000002cfa037c23 */ /* 0x000fe20008000003 */
[----:B------:R-:W-:Y:S01]  /*82b0*/  HADD2.F32 R250, -RZ, R252.H1_H1 ;  /* 0x300000fcfffa7230 */ /* 0x000fe20000004100 */
[-C--:B------:R-:W-:Y:S01]  /*82c0*/  F2FP.F16.E4M3.UNPACK_B R252, R17.reuse.H1 ;  /* 0x00000011fffc723e */ /* 0x080fe200030006ff */
[----:B------:R-:W-:Y:S01]  /*82d0*/  FMUL R157, R157, UR37 ;  /* 0x000000259d9d7c20 */ /* 0x000fe20008400000 */
[----:B------:R-:W-:Y:S01]  /*82e0*/  FFMA R4, R251, UR44, R4 ;  /* 0x0000002cfb047c23 */ /* 0x000fe20008000004 */
[----:B------:R-:W-:Y:S01]  /*82f0*/  FMUL R158, R158, UR37 ;  /* 0x000000259e9e7c20 */ /* 0x000fe20008400000 */
[----:B------:R-:W-:Y:S01]  /*8300*/  FFMA R5, R250, UR44, R5 ;  /* 0x0000002cfa057c23 */ /* 0x000fe20008000005 */
[----:B------:R-:W-:Y:S01]  /*8310*/  F2FP.F16.E4M3.UNPACK_B R250, R17 ;  /* 0x00000011fffa723e */ /* 0x000fe200020006ff */
[----:B------:R-:W-:Y:S02]  /*8320*/  HADD2.F32 R17, -RZ, R15.H0_H0 ;  /* 0x2000000fff117230 */ /* 0x000fe40000004100 */
[----:B------:R-:W-:Y:S01]  /*8330*/  FMUL R15, R245, UR37 ;  /* 0x00000025f50f7c20 */ /* 0x000fe20008400000 */
[----:B------:R-:W-:Y:S01]  /*8340*/  FMUL R159, R159, UR37 ;  /* 0x000000259f9f7c20 */ /* 0x000fe20008400000 */
[----:B------:R-:W-:Y:S01]  /*8350*/  FMUL R161, R161, UR37 ;  /* 0x00000025a1a17c20 */ /* 0x000fe20008400000 */
[----:B-1----:R-:W2:Y:S01]  /*8360*/  LDL.LU R77, [R1+0xd4] ;  /* 0x0000d400014d7983 */ /* 0x002ea20000300800 */
[--C-:B------:R-:W-:Y:S02]  /*8370*/  HADD2.F32 R251, -RZ, R250.reuse.H0_H0 ;  /* 0x200000fafffb7230 */ /* 0x100fe40000004100 */
[----:B------:R-:W-:Y:S01]  /*8380*/  FMUL R163, R163, UR37 ;  /* 0x00000025a3a37c20 */ /* 0x000fe20008400000 */
[----:B------:R-:W-:Y:S01]  /*8390*/  HADD2.F32 R250, -RZ, R250.H1_H1 ;  /* 0x300000fafffa7230 */ /* 0x000fe20000004100 */
[----:B------:R-:W-:Y:S01]  /*83a0*/  STL [R1+0x3ac], R78 ;  /* 0x0003ac4e01007387 */ /* 0x000fe20000100800 */
[----:B------:R-:W-:Y:S01]  /*83b0*/  FMUL R165, R165, UR37 ;  /* 0x00000025a5a57c20 */ /* 0x000fe20008400000 */
[----:B------:R-:W-:Y:S01]  /*83c0*/  FFMA R6, R251, UR44, R6 ;  /* 0x0000002cfb067c23 */ /* 0x000fe20008000006 */
[--C-:B------:R-:W-:Y:S01]  /*83d0*/  HADD2.F32 R251, -RZ, R252.reuse.H0_H0 ;  /* 0x200000fcfffb7230 */ /* 0x100fe20000004100 */
[----:B------:R-:W-:Y:S01]  /*83e0*/  STL [R1+0x3a8], R79 ;  /* 0x0003a84f01007387 */ /* 0x000fe20000100800 */
[----:B------:R-:W-:Y:S01]  /*83f0*/  FFMA R7, R250, UR44, R7 ;  /* 0x0000002cfa077c23 */ /* 0x000fe20008000007 */
[----:B------:R-:W-:Y:S01]  /*8400*/  HADD2.F32 R250, -RZ, R252.H1_H1 ;  /* 0x300000fcfffa7230 */ /* 0x000fe20000004100 */
[-C--:B------:R-:W-:Y:S01]  /*8410*/  F2FP.F16.E4M3.UNPACK_B R252, R18.reuse.H1 ;  /* 0x00000012fffc723e */ /* 0x080fe200030006ff */
[----:B------:R-:W-:Y:S01]  /*8420*/  STL [R1+0x3a4], R80 ;  /* 0x0003a45001007387 */ /* 0x000fe20000100800 */
[----:B------:R-:W-:Y:S01]  /*8430*/  FFMA R8, R251, UR44, R8 ;  /* 0x0000002cfb087c23 */ /* 0x000fe20008000008 */
[----:B------:R-:W-:Y:S01]  /*8440*/  FMUL R166, R166, UR37 ;  /* 0x00000025a6a67c20 */ /* 0x000fe20008400000 */
[----:B------:R-:W-:Y:S01]  /*8450*/  FFMA R9, R250, UR44, R9 ;  /* 0x0000002cfa097c23 */ /* 0x000fe20008000009 */
[----:B------:R-:W-:Y:S01]  /*8460*/  STL [R1+0x3a0], R81 ;  /* 0x0003a05101007387 */ /* 0x000fe20000100800 */
[----:B------:R-:W-:Y:S01]  /*8470*/  HADD2.F32 R14, -RZ, R252.H1_H1 ;  /* 0x300000fcff0e7230 */ /* 0x000fe20000004100 */
[----:B------:R-:W-:Y:S01]  /*8480*/  F2FP.F16.E4M3.UNPACK_B R250, R18 ;  /* 0x00000012fffa723e */ /* 0x000fe200020006ff */
[----:B------:R-:W-:Y:S01]  /*8490*/  FMUL R136, R136, UR37 ;  /* 0x0000002588887c20 */ /* 0x000fe20008400000 */
[----:B------:R-:W-:Y:S01]  /*84a0*/  STL [R1+0x39c], R82 ;  /* 0x00039c5201007387 */ /* 0x000fe20000100800 */
[----:B------:R-:W-:Y:S01]  /*84b0*/  F2FP.SATFINITE.E4M3.F32.PACK_AB_MERGE_C R8, R9, R8, RZ ;  /* 0x000000080908723e */ /* 0x000fe200048070ff */
[----:B------:R-:W-:Y:S01]  /*84c0*/  FMUL R137, R137, UR37 ;  /* 0x0000002589897c20 */ /* 0x000fe20008400000 */
[--C-:B------:R-:W-:Y:S01]  /*84d0*/  HADD2.F32 R251, -RZ, R250.reuse.H0_H0 ;  /* 0x200000fafffb7230 */ /* 0x100fe20000004100 */
[----:B------:R1:W-:Y:S01]  /*84e0*/  STL [R1+0x398], R83 ;  /* 0x0003985301007387 */ /* 0x0003e20000100800 */
[----:B------:R-:W-:Y:S01]  /*84f0*/  HADD2.F32 R250, -RZ, R250.H1_H1 ;  /* 0x300000fafffa7230 */ /* 0x000fe20000004100 */
[----:B------:R-:W-:Y:S01]  /*8500*/  F2FP.F16.E4M3.UNPACK_B R18, R19.H1 ;  /* 0x00000013ff12723e */ /* 0x000fe200030006ff */
[----:B------:R-:W-:Y:S01]  /*8510*/  FMUL R138, R138, UR37 ;  /* 0x000000258a8a7c20 */ /* 0x000fe20008400000 */
[----:B------:R1:W-:Y:S01]  /*8520*/  STL [R1+0x394], R84 ;  /* 0x0003945401007387 */ /* 0x0003e20000100800 */
[----:B------:R-:W-:Y:S01]  /*8530*/  FFMA R10, R251, UR44, R10 ;  /* 0x0000002cfb0a7c23 */ /* 0x000fe2000800000a */
[----:B------:R-:W-:Y:S01]  /*8540*/  FFMA R11, R250, UR44, R11 ;  /* 0x0000002cfa0b7c23 */ /* 0x000fe2000800000b */
[----:B------:R-:W-:Y:S01]  /*8550*/  HADD2.F32 R251, -RZ, R252.H0_H0 ;  /* 0x200000fcfffb7230 */ /* 0x000fe20000004100 */
[----:B------:R-:W-:Y:S01]  /*8560*/  STL [R1+0x390], R85 ;  /* 0x0003905501007387 */ /* 0x000fe20000100800 */
[--C-:B------:R-:W-:Y:S02]  /*8570*/  HADD2.F32 R19, -RZ, R18.reuse.H0_H0 ;  /* 0x20000012ff137230 */ /* 0x100fe40000004100 */
[----:B------:R-:W-:Y:S01]  /*8580*/  FMUL R139, R139, UR37 ;  /* 0x000000258b8b7c20 */ /* 0x000fe20008400000 */
[----:B------:R-:W-:Y:S01]  /*8590*/  HADD2.F32 R18, -RZ, R18.H1_H1 ;  /* 0x30000012ff127230 */ /* 0x000fe20000004100 */
[----:B------:R-:W-:Y:S01]  /*85a0*/  STL [R1+0x38c], R86 ;  /* 0x00038c5601007387 */ /* 0x000fe20000100800 */
[----:B------:R-:W-:Y:S01]  /*85b0*/  FFMA R12, R251, UR44, R12 ;  /* 0x0000002cfb0c7c23 */ /* 0x000fe2000800000c */
[----:B------:R-:W-:Y:S01]  /*85c0*/  FFMA R13, R14, UR44, R13 ;  /* 0x0000002c0e0d7c23 */ /* 0x000fe2000800000d */
[----:B------:R-:W-:Y:S01]  /*85d0*/  FMUL R14, R244, UR37 ;  /* 0x00000025f40e7c20 */ /* 0x000fe20008400000 */
[----:B------:R-:W-:Y:S01]  /*85e0*/  STL [R1+0x388], R87 ;  /* 0x0003885701007387 */ /* 0x000fe20000100800 */
[----:B------:R-:W-:Y:S01]  /*85f0*/  FMUL R140, R140, UR37 ;  /* 0x000000258c8c7c20 */ /* 0x000fe20008400000 */
[----:B------:R-:W-:Y:S01]  /*8600*/  FMUL R141, R141, UR37 ;  /* 0x000000258d8d7c20 */ /* 0x000fe20008400000 */
[----:B------:R-:W-:Y:S01]  /*8610*/  FFMA R14, R17, UR44, R14 ;  /* 0x0000002c110e7c23 */ /* 0x000fe2000800000e */
[----:B------:R-:W-:Y:S01]  /*8620*/  STL [R1+0x384], R56 ;  /* 0x0003843801007387 */ /* 0x000fe20000100800 */
[----:B------:R-:W-:Y:S01]  /*8630*/  FFMA R15, R16, UR44, R15 ;  /* 0x0000002c100f7c23 */ /* 0x000fe2000800000f */
[----:B------:R-:W-:Y:S01]  /*8640*/  FMUL R16, R246, UR37 ;  /* 0x00000025f6107c20 */ /* 0x000fe20008400000 */
[----:B------:R-:W-:Y:S01]  /*8650*/  FMUL R17, R247, UR37 ;  /* 0x00000025f7117c20 */ /* 0x000fe20008400000 */
[----:B------:R-:W-:Y:S01]  /*8660*/  STL [R1+0x380], R57 ;  /* 0x0003803901007387 */ /* 0x000fe20000100800 */
[----:B------:R-:W-:Y:S01]  /*8670*/  FMUL R142, R142, UR37 ;  /* 0x000000258e8e7c20 */ /* 0x000fe20008400000 */
[----:B------:R-:W-:Y:S01]  /*8680*/  FFMA R16, R19, UR44, R16 ;  /* 0x0000002c13107c23 */ /* 0x000fe20008000010 */
[----:B------:R-:W-:Y:S01]  /*8690*/  FFMA R17, R18, UR44, R17 ;  /* 0x0000002c12117c23 */ /* 0x000fe20008000011 */
        /* <DEDUP_REMOVED lines=78> */
[----:B------:R-:W-:Y:S02]  /*8b80*/  BSSY.RECONVERGENT B0, `(.L_x_98) ;  /* 0x0000559000007945 */ /* 0x000fe40003800200 */
[----:B------:R-:W-:Y:S04]  /*8b90*/  STL [R1+0x32c], R46 ;  /* 0x00032c2e01007387 */ /* 0x000fe80000100800 */
[----:B------:R-:W-:Y:S04]  /*8ba0*/  STL [R1+0x328], R47 ;  /* 0x0003282f01007387 */ /* 0x000fe80000100800 */
[----:B------:R-:W-:Y:S04]  /*8bb0*/  STL [R1+0x324], R48 ;  /* 0x0003243001007387 */ /* 0x000fe80000100800 */
[----:B------:R-:W-:Y:S04]  /*8bc0*/  STL [R1+0x320], R49 ;  /* 0x0003203101007387 */ /* 0x000fe80000100800 */
[----:B------:R1:W-:Y:S04]  /*8bd0*/  STL [R1+0x31c], R50 ;  /* 0x00031c3201007387 */ /* 0x0003e80000100800 */
[----:B------:R-:W-:Y:S04]  /*8be0*/  STL [R1+0x318], R51 ;  /* 0x0003183301007387 */ /* 0x000fe80000100800 */
[----:B------:R-:W-:Y:S04]  /*8bf0*/  STL [R1+0x314], R52 ;  /* 0x0003143401007387 */ /* 0x000fe80000100800 */
[----:B------:R1:W-:Y:S04]  /*8c00*/  STL [R1+0x310], R53 ;  /* 0x0003103501007387 */ /* 0x0003e80000100800 */
[----:B------:R-:W-:Y:S04]  /*8c10*/  STL [R1+0x30c], R54 ;  /* 0x00030c3601007387 */ /* 0x000fe80000100800 */
[----:B------:R-:W-:Y:S04]  /*8c20*/  STL [R1+0x308], R55 ;  /* 0x0003083701007387 */ /* 0x000fe80000100800 */
[----:B------:R1:W-:Y:S04]  /*8c30*/  STL [R1+0x304], R24 ;  /* 0x0003041801007387 */ /* 0x0003e80000100800 */
[----:B------:R1:W-:Y:S04]  /*8c40*/  STL [R1+0x300], R25 ;  /* 0x0003001901007387 */ /* 0x0003e80000100800 */
[----:B------:R1:W-:Y:S04]  /*8c50*/  STL [R1+0x2fc], R26 ;  /* 0x0002fc1a01007387 */ /* 0x0003e80000100800 */
[----:B------:R-:W-:Y:S04]  /*8c60*/  STL [R1+0x2f8], R27 ;  /* 0x0002f81b01007387 */ /* 0x000fe80000100800 */
[----:B------:R-:W-:Y:S04]  /*8c70*/  STL [R1+0x2f4], R28 ;  /* 0x0002f41c01007387 */ /* 0x000fe80000100800 */
[----:B------:R-:W-:Y:S04]  /*8c80*/  STL [R1+0x2f0], R29 ;  /* 0x0002f01d01007387 */ /* 0x000fe80000100800 */
[----:B------:R1:W-:Y:S04]  /*8c90*/  STL [R1+0x2ec], R30 ;  /* 0x0002ec1e01007387 */ /* 0x0003e80000100800 */
[----:B------:R-:W-:Y:S04]  /*8ca0*/  STL [R1+0x2e8], R31 ;  /* 0x0002e81f01007387 */ /* 0x000fe80000100800 */
[----:B------:R1:W-:Y:S04]  /*8cb0*/  STL [R1+0x2e4], R32 ;  /* 0x0002e42001007387 */ /* 0x0003e80000100800 */
[----:B------:R-:W-:Y:S04]  /*8cc0*/  STL [R1+0x2e0], R33 ;  /* 0x0002e02101007387 */ /* 0x000fe80000100800 */
[----:B------:R1:W-:Y:S04]  /*8cd0*/  STL [R1+0x2dc], R34 ;  /* 0x0002dc2201007387 */ /* 0x0003e80000100800 */
[----:B------:R-:W-:Y:S04]  /*8ce0*/  STL [R1+0x2d8], R35 ;  /* 0x0002d82301007387 */ /* 0x000fe80000100800 */
[----:B------:R-:W-:Y:S04]  /*8cf0*/  STL [R1+0x2d4], R36 ;  /* 0x0002d42401007387 */ /* 0x000fe80000100800 */
[----:B------:R-:W-:Y:S04]  /*8d00*/  STL [R1+0x2d0], R37 ;  /* 0x0002d02501007387 */ /* 0x000fe80000100800 */
[----:B------:R1:W-:Y:S04]  /*8d10*/  STL [R1+0x2cc], R38 ;  /* 0x0002cc2601007387 */ /* 0x0003e80000100800 */
[----:B------:R1:W-:Y:S04]  /*8d20*/  STL [R1+0x2c8], R39 ;  /* 0x0002c82701007387 */ /* 0x0003e80000100800 */
[----:B------:R-:W-:Y:S04]  /*8d30*/  STL [R1+0x138], R248 ;  /* 0x000138f801007387 */ /* 0x000fe80000100800 */
        /* <DEDUP_REMOVED lines=10> */
[----:B------:R-:W-:Y:S01]  /*8de0*/  STL [R1+0x20c], R17 ;  /* 0x00020c1101007387 */ /* 0x000fe20000100800 */
[----:B--2---:R-:W-:Y:S02]  /*8df0*/  F2FP.F16.E4M3.UNPACK_B R247, R77.H1 ;  /* 0x0000004dfff7723e */ /* 0x004fe400030006ff */
[-C--:B------:R-:W-:Y:S02]  /*8e00*/  F2FP.F16.E4M3.UNPACK_B R20, R21.reuse ;  /* 0x00000015ff14723e */ /* 0x080fe400020006ff */
[----:B------:R-:W-:Y:S02]  /*8e10*/  F2FP.F16.E4M3.UNPACK_B R242, R21.H1 ;  /* 0x00000015fff2723e */ /* 0x000fe400030006ff */
[-C--:B---3--:R-:W-:Y:S01]  /*8e20*/  F2FP.F16.E4M3.UNPACK_B R250, R103.reuse ;  /* 0x00000067fffa723e */ /* 0x088fe200020006ff */
[--C-:B------:R-:W-:Y:S01]  /*8e30*/  HADD2.F32 R21, -RZ, R20.reuse.H0_H0 ;  /* 0x20000014ff157230 */ /* 0x100fe20000004100 */
[----:B------:R-:W-:Y:S01]  /*8e40*/  F2FP.F16.E4M3.UNPACK_B R246, R103.H1 ;  /* 0x00000067fff6723e */ /* 0x000fe200030006ff */
[----:B------:R-:W-:Y:S02]  /*8e50*/  HADD2.F32 R22, -RZ, R20.H1_H1 ;  /* 0x30000014ff167230 */ /* 0x000fe40000004100 */
[----:B------:R-:W-:Y:S01]  /*8e60*/  FMUL R20, R218, UR37 ;  /* 0x00000025da147c20 */ /* 0x000fe20008400000 */
[--C-:B------:R-:W-:Y:S02]  /*8e70*/  HADD2.F32 R23, -RZ, R242.reuse.H0_H0 ;  /* 0x200000f2ff177230 */ /* 0x100fe40000004100 */
[----:B------:R-:W-:Y:S01]  /*8e80*/  FFMA R18, R21, UR44, R18 ;  /* 0x0000002c15127c23 */ /* 0x000fe20008000012 */
[----:B----4-:R-:W-:Y:S01]  /*8e90*/  F2FP.F16.E4M3.UNPACK_B R245, R73 ;  /* 0x00000049fff5723e */ /* 0x010fe200020006ff */
[----:B------:R-:W-:Y:S01]  /*8ea0*/  FFMA R19, R22, UR44, R19 ;  /* 0x0000002c16137c23 */ /* 0x000fe20008000013 */
[----:B------:R-:W-:Y:S01]  /*8eb0*/  F2FP.F16.E4M3.UNPACK_B R22, R77 ;  /* 0x0000004dff16723e */ /* 0x000fe200020006ff */
[----:B------:R-:W-:Y:S01]  /*8ec0*/  FFMA R20, R23, UR44, R20 ;  /* 0x0000002c17147c23 */ /* 0x000fe20008000014 */
[----:B------:R-:W-:Y:S01]  /*8ed0*/  STL [R1+0x210], R18 ;  /* 0x0002101201007387 */ /* 0x000fe20000100800 */
[----:B------:R-:W-:Y:S01]  /*8ee0*/  F2FP.F16.E4M3.UNPACK_B R244, R73.H1 ;  /* 0x00000049fff4723e */ /* 0x000fe200030006ff */
[----:B------:R-:W-:Y:S02]  /*8ef0*/  HADD2.F32 R216, -RZ, R242.H1_H1 ;  /* 0x300000f2ffd87230 */ /* 0x000fe40000004100 */
[----:B------:R-:W-:Y:S01]  /*8f00*/  FMUL R21, R219, UR37 ;  /* 0x00000025db157c20 */ /* 0x000fe20008400000 */
[----:B------:R-:W-:Y:S01]  /*8f10*/  STL [R1+0x214], R19 ;  /* 0x0002141301007387 */ /* 0x000fe20000100800 */
[--C-:B------:R-:W-:Y:S02]  /*8f20*/  HADD2.F32 R243, -RZ, R22.reuse.H0_H0 ;  /* 0x20000016fff37230 */ /* 0x100fe40000004100 */
[----:B------:R-:W-:Y:S01]  /*8f30*/  FMUL R23, R221, UR37 ;  /* 0x00000025dd177c20 */ /* 0x000fe20008400000 */
[----:B------:R-:W-:Y:S01]  /*8f40*/  FFMA R21, R216, UR44, R21 ;  /* 0x0000002cd8157c23 */ /* 0x000fe20008000015 */
[----:B------:R-:W-:Y:S01]  /*8f50*/  STL [R1+0x218], R20 ;  /* 0x0002181401007387 */ /* 0x000fe20000100800 */
[----:B------:R-:W-:Y:S02]  /*8f60*/  HADD2.F32 R242, -RZ, R22.H1_H1 ;  /* 0x30000016fff27230 */ /* 0x000fe40000004100 */
[----:B------:R-:W-:Y:S01]  /*8f70*/  FMUL R22, R220, UR37 ;  /* 0x00000025dc167c20 */ /* 0x000fe20008400000 */
[----:B------:R-:W-:Y:S01]  /*8f80*/  FMUL R221, R227, UR37 ;  /* 0x00000025e3dd7c20 */ /* 0x000fe20008400000 */
[----:B------:R-:W2:Y:S01]  /*8f90*/  LDL.LU R103, [R1+0xc4] ;  /* 0x0000c40001677983 */ /* 0x000ea20000300800 */
[--C-:B------:R-:W-:Y:S02]  /*8fa0*/  HADD2.F32 R227, -RZ, R247.reuse.H0_H0 ;  /* 0x200000f7ffe37230 */ /* 0x100fe40000004100 */
[----:B------:R-:W-:Y:S01]  /*8fb0*/  FFMA R22, R243, UR44, R22 ;  /* 0x0000002cf3167c23 */ /* 0x000fe20008000016 */
[----:B------:R-:W-:Y:S01]  /*8fc0*/  FFMA R23, R242, UR44, R23 ;  /* 0x0000002cf2177c23 */ /* 0x000fe20008000017 */
[----:B------:R-:W3:Y:S01]  /*8fd0*/  LDL.LU R77, [R1+0xc8] ;  /* 0x0000c800014d7983 */ /* 0x000ee20000300800 */
[----:B------:R-:W-:Y:S01]  /*8fe0*/  FMUL R216, R222, UR37 ;  /* 0x00000025ded87c20 */ /* 0x000fe20008400000 */
[----:B------:R-:W-:Y:S01]  /*8ff0*/  FMUL R220, R226, UR37 ;  /* 0x00000025e2dc7c20 */ /* 0x000fe20008400000 */
[----:B------:R-:W-:Y:S01]  /*9000*/  HADD2.F32 R226, -RZ, R247.H1_H1 ;  /* 0x300000f7ffe27230 */ /* 0x000fe20000004100 */
[----:B------:R-:W4:Y:S01]  /*9010*/  LDL.LU R73, [R1+0xcc] ;  /* 0x0000cc0001497983 */ /* 0x000f220000300800 */
[----:B------:R-:W-:Y:S01]  /*9020*/  FFMA R216, R227, UR44, R216 ;  /* 0x0000002ce3d87c23 */ /* 0x000fe200080000d8 */
[--C-:B------:R-:W-:Y:S02]  /*9030*/  HADD2.F32 R229, -RZ, R245.reuse.H0_H0 ;  /* 0x200000f5ffe57230 */ /* 0x100fe40000004100 */
[----:B------:R-:W-:Y:S01]  /*9040*/  FMUL R218, R224, UR37 ;  /* 0x00000025e0da7c20 */ /* 0x000fe20008400000 */
[----:B------:R-:W-:Y:S01]  /*9050*/  STL [R1+0x21c], R21 ;  /* 0x00021c1501007387 */ /* 0x000fe20000100800 */
[----:B------:R-:W-:Y:S01]  /*9060*/  FFMA R217, R226, UR44, R217 ;  /* 0x0000002ce2d97c23 */ /* 0x000fe200080000d9 */
[----:B------:R-:W-:Y:S01]  /*9070*/  FMUL R222, R228, UR37 ;  /* 0x00000025e4de7c20 */ /* 0x000fe20008400000 */
[----:B------:R-:W-:Y:S01]  /*9080*/  FFMA R218, R229, UR44, R218 ;  /* 0x0000002ce5da7c23 */ /* 0x000fe200080000da */
[----:B------:R-:W-:Y:S01]  /*9090*/  STL [R1+0x220], R22 ;  /* 0x0002201601007387 */ /* 0x000fe20000100800 */
[----:B------:R-:W-:Y:S02]  /*90a0*/  HADD2.F32 R228, -RZ, R245.H1_H1 ;  /* 0x300000f5ffe47230 */ /* 0x000fe40000004100 */
[----:B------:R-:W-:Y:S01]  /*90b0*/  FMUL R219, R225, UR37 ;  /* 0x00000025e1db7c20 */ /* 0x000fe20008400000 */
[----:B------:R-:W-:Y:S01]  /*90c0*/  HADD2.F32 R227, -RZ, R244.H0_H0 ;  /* 0x200000f4ffe37230 */ /* 0x000fe20000004100 */
[----:B------:R-:W-:Y:S01]  /*90d0*/  STL [R1+0x224], R23 ;  /* 0x0002241701007387 */ /* 0x000fe20000100800 */
[----:B------:R-:W-:Y:S01]  /*90e0*/  FMUL R224, R230, UR37 ;  /* 0x00000025e6e07c20 */ /* 0x000fe20008400000 */
[----:B------:R-:W-:Y:S01]  /*90f0*/  FFMA R219, R228, UR44, R219 ;  /* 0x0000002ce4db7c23 */ /* 0x000fe200080000db */
[----:B------:R-:W-:Y:S01]  /*9100*/  HADD2.F32 R228, -RZ, R246.H1_H1 ;  /* 0x300000f6ffe47230 */ /* 0x000fe20000004100 */
[----:B------:R-:W-:Y:S01]  /*9110*/  STL [R1+0x228], R216 ;  /* 0x000228d801007387 */ /* 0x000fe20000100800 */
[----:B------:R-:W-:Y:S01]  /*9120*/  FFMA R220, R227, UR44, R220 ;  /* 0x0000002ce3dc7c23 */ /* 0x000fe200080000dc */
[----:B------:R-:W-:Y:S01]  /*9130*/  FMUL R225, R231, UR37 ;  /* 0x00000025e7e17c20 */ /* 0x000fe20008400000 */
[----:B------:R-:W-:Y:S01]  /*9140*/  HADD2.F32 R230, -RZ, R244.H1_H1 ;  /* 0x300000f4ffe67230 */ /* 0x000fe20000004100 */
[----:B------:R-:W4:Y:S01]  /*9150*/  LDL.LU R226, [R1+0xc0] ;  /* 0x0000c00001e27983 */ /* 0x000f220000300800 */
[----:B------:R-:W-:Y:S03]  /*9160*/  HADD2.F32 R227, -RZ, R250.H0_H0 ;  /* 0x200000faffe37230 */ /* 0x000fe60000004100 */
[----:B------:R-:W-:Y:S01]  /*9170*/  STL [R1+0x22c], R217 ;  /* 0x00022cd901007387 */ /* 0x000fe20000100800 */
[----:B------:R-:W-:Y:S01]  /*9180*/  FFMA R221, R230, UR44, R221 ;  /* 0x0000002ce6dd7c23 */ /* 0x000fe200080000dd */
[----:B------:R-:W-:Y:S01]  /*9190*/  FFMA R222, R227, UR44, R222 ;  /* 0x0000002ce3de7c23 */ /* 0x000fe200080000de */
[----:B------:R-:W-:Y:S01]  /*91a0*/  HADD2.F32 R227, -RZ, R246.H0_H0 ;  /* 0x200000f6ffe37230 */ /* 0x000fe20000004100 */
[----:B------:R-:W-:Y:S04]  /*91b0*/  STL [R1+0x230], R218 ;  /* 0x000230da01007387 */ /* 0x000fe80000100800 */
[----:B------:R-:W-:Y:S04]  /*91c0*/  STL [R1+0x234], R219 ;  /* 0x000234db01007387 */ /* 0x000fe80000100800 */
[----:B------:R-:W-:Y:S01]  /*91d0*/  STL [R1+0x238], R220 ;  /* 0x000238dc01007387 */ /* 0x000fe20000100800 */
[-C--:B--2---:R-:W-:Y:S02]  /*91e0*/  F2FP.F16.E4M3.UNPACK_B R247, R103.reuse ;  /* 0x00000067fff7723e */ /* 0x084fe400020006ff */
[----:B------:R-:W-:Y:S02]  /*91f0*/  F2FP.F16.E4M3.UNPACK_B R245, R103.H1 ;  /* 0x00000067fff5723e */ /* 0x000fe400030006ff */
[----:B------:R-:W2:Y:S01]  /*9200*/  LDL.LU R103, [R1+0xb4] ;  /* 0x0000b40001677983 */ /* 0x000ea20000300800 */
[-C--:B---3--:R-:W-:Y:S02]  /*9210*/  F2FP.F16.E4M3.UNPACK_B R244, R77.reuse ;  /* 0x0000004dfff4723e */ /* 0x088fe400020006ff */
[----:B------:R-:W-:Y:S02]  /*9220*/  F2FP.F16.E4M3.UNPACK_B R231, R77.H1 ;  /* 0x0000004dffe7723e */ /* 0x000fe400030006ff */
[----:B------:R-:W3:Y:S01]  /*9230*/  LDL.LU R77, [R1+0xb8] ;  /* 0x0000b800014d7983 */ /* 0x000ee20000300800 */
[-C--:B----4-:R-:W-:Y:S02]  /*9240*/  F2FP.F16.E4M3.UNPACK_B R236, R73.reuse ;  /* 0x00000049ffec723e */ /* 0x090fe400020006ff */
[----:B------:R-:W-:Y:S02]  /*9250*/  F2FP.F16.E4M3.UNPACK_B R235, R73.H1 ;  /* 0x00000049ffeb723e */ /* 0x000fe400030006ff */
[----:B------:R-:W4:Y:S04]  /*9260*/  LDL.LU R73, [R1+0xbc] ;  /* 0x0000bc0001497983 */ /* 0x000f280000300800 */
[----:B------:R-:W-:Y:S04]  /*9270*/  STL [R1+0x23c], R221 ;  /* 0x00023cdd01007387 */ /* 0x000fe80000100800 */
[----:B------:R-:W-:Y:S01]  /*9280*/  STL [R1+0x240], R222 ;  /* 0x000240de01007387 */ /* 0x000fe20000100800 */
[-C--:B------:R-:W-:Y:S02]  /*9290*/  F2FP.F16.E4M3.UNPACK_B R243, R226.reuse ;  /* 0x000000e2fff3723e */ /* 0x080fe400020006ff */
[----:B------:R-:W-:Y:S01]  /*92a0*/  F2FP.F16.E4M3.UNPACK_B R242, R226.H1 ;  /* 0x000000e2fff2723e */ /* 0x000fe200030006ff */
[----:B------:R-:W-:Y:S02]  /*92b0*/  HADD2.F32 R226, -RZ, R250.H1_H1 ;  /* 0x300000faffe27230 */ /* 0x000fe40000004100 */
[--C-:B------:R-:W-:Y:S02]  /*92c0*/  HADD2.F32 R229, -RZ, R243.reuse.H0_H0 ;  /* 0x200000f3ffe57230 */ /* 0x100fe40000004100 */
[--C-:B------:R-:W-:Y:S02]  /*92d0*/  HADD2.F32 R230, -RZ, R242.reuse.H1_H1 ;  /* 0x300000f2ffe67230 */ /* 0x100fe40000004100 */
[----:B------:R-:W-:Y:S01]  /*92e0*/  FFMA R223, R226, UR44, R223 ;  /* 0x0000002ce2df7c23 */ /* 0x000fe200080000df */
[----:B------:R-:W-:Y:S01]  /*92f0*/  FFMA R224, R227, UR44, R224 ;  /* 0x0000002ce3e07c23 */ /* 0x000fe200080000e0 */
[----:B------:R-:W-:Y:S01]  /*9300*/  FFMA R225, R228, UR44, R225 ;  /* 0x0000002ce4e17c23 */ /* 0x000fe200080000e1 */
[----:B------:R-:W-:Y:S01]  /*9310*/  FFMA R200, R229, UR44, R200 ;  /* 0x0000002ce5c87c23 */ /* 0x000fe200080000c8 */
[----:B------:R-:W-:Y:S01]  /*9320*/  HADD2.F32 R226, -RZ, R243.H1_H1 ;  /* 0x300000f3ffe27230 */ /* 0x000fe20000004100 */
[----:B------:R-:W-:Y:S01]  /*9330*/  STL [R1+0x244], R223 ;  /* 0x000244df01007387 */ /* 0x000fe20000100800 */
[----:B------:R-:W-:Y:S02]  /*9340*/  HADD2.F32 R227, -RZ, R242.H0_H0 ;  /* 0x200000f2ffe37230 */ /* 0x000fe40000004100 */
[--C-:B------:R-:W-:Y:S01]  /*9350*/  HADD2.F32 R229, -RZ, R244.reuse.H0_H0 ;  /* 0x200000f4ffe57230 */ /* 0x100fe20000004100 */
[----:B------:R-:W-:Y:S01]  /*9360*/  STL [R1+0x248], R224 ;  /* 0x000248e001007387 */ /* 0x000fe20000100800 */
[----:B------:R-:W-:Y:S01]  /*9370*/  FFMA R201, R226, UR44, R201 ;  /* 0x0000002ce2c97c23 */ /* 0x000fe200080000c9 */
[----:B------:R-:W-:Y:S01]  /*9380*/  FFMA R202, R227, UR44, R202 ;  /* 0x0000002ce3ca7c23 */ /* 0x000fe200080000ca */
[----:B------:R-:W-:Y:S01]  /*9390*/  FFMA R203, R230, UR44, R203 ;  /* 0x0000002ce6cb7c23 */ /* 0x000fe200080000cb */
[----:B------:R-:W4:Y:S01]  /*93a0*/  LDL.LU R228, [R1+0xb0] ;  /* 0x0000b00001e47983 */ /* 0x000f220000300800 */
[--C-:B------:R-:W-:Y:S02]  /*93b0*/  HADD2.F32 R227, -RZ, R247.reuse.H0_H0 ;  /* 0x200000f7ffe37230 */ /* 0x100fe40000004100 */
[----:B------:R-:W-:Y:S01]  /*93c0*/  HADD2.F32 R226, -RZ, R247.H1_H1 ;  /* 0x300000f7ffe27230 */ /* 0x000fe20000004100 */
[----:B------:R-:W-:Y:S01]  /*93d0*/  STL [R1+0x24c], R225 ;  /* 0x00024ce101007387 */ /* 0x000fe20000100800 */
[----:B------:R-:W-:Y:S02]  /*93e0*/  HADD2.F32 R230, -RZ, R231.H1_H1 ;  /* 0x300000e7ffe67230 */ /* 0x000fe40000004100 */
[----:B------:R-:W-:Y:S01]  /*93f0*/  FFMA R204, R227, UR44, R204 ;  /* 0x0000002ce3cc7c23 */ /* 0x000fe200080000cc */
[----:B------:R-:W-:Y:S01]  /*9400*/  HADD2.F32 R227, -RZ, R245.H0_H0 ;  /* 0x200000f5ffe37230 */ /* 0x000fe20000004100 */
[----:B------:R-:W-:Y:S01]  /*9410*/  STL [R1+0x1d8], R200 ;  /* 0x0001d8c801007387 */ /* 0x000fe20000100800 */
[----:B------:R-:W-:Y:S01]  /*9420*/  FFMA R205, R226, UR44, R205 ;  /* 0x0000002ce2cd7c23 */ /* 0x000fe200080000cd */
[----:B------:R-:W-:Y:S02]  /*9430*/  HADD2.F32 R226, -RZ, R244.H1_H1 ;  /* 0x300000f4ffe27230 */ /* 0x000fe40000004100 */
[----:B------:R-:W-:Y:S01]  /*9440*/  STL [R1+0x1dc], R201 ;  /* 0x0001dcc901007387 */ /* 0x000fe20000100800 */
[----:B------:R-:W-:Y:S01]  /*9450*/  FFMA R206, R227, UR44, R206 ;  /* 0x0000002ce3ce7c23 */ /* 0x000fe200080000ce */
[----:B------:R-:W-:Y:S02]  /*9460*/  HADD2.F32 R227, -RZ, R231.H0_H0 ;  /* 0x200000e7ffe37230 */ /* 0x000fe40000004100 */
        /* <DEDUP_REMOVED lines=11> */
[----:B------:R-:W-:Y:S04]  /*9520*/  STL [R1+0x1a8], R204 ;  /* 0x0001a8cc01007387 */ /* 0x000fe80000100800 */
[----:B------:R-:W-:Y:S04]  /*9530*/  STL [R1+0x1ac], R205 ;  /* 0x0001accd01007387 */ /* 0x000fe80000100800 */
[----:B------:R-:W-:Y:S01]  /*9540*/  STL [R1+0x1c8], R206 ;  /* 0x0001c8ce01007387 */ /* 0x000fe20000100800 */
[-C--:B------:R-:W-:Y:S02]  /*9550*/  F2FP.F16.E4M3.UNPACK_B R240, R228.reuse ;  /* 0x000000e4fff0723e */ /* 0x080fe400020006ff */
[----:B------:R-:W-:Y:S01]  /*9560*/  F2FP.F16.E4M3.UNPACK_B R239, R228.H1 ;  /* 0x000000e4ffef723e */ /* 0x000fe200030006ff */
[----:B------:R-:W-:Y:S05]  /*9570*/  HADD2.F32 R228, -RZ, R245.H1_H1 ;  /* 0x300000f5ffe47230 */ /* 0x000fea0000004100 */
[----:B------:R-:W-:Y:S01]  /*9580*/  FFMA R207, R228, UR44, R207 ;  /* 0x0000002ce4cf7c23 */ /* 0x000fe200080000cf */
[----:B------:R-:W-:Y:S01]  /*9590*/  FFMA R208, R229, UR44, R208 ;  /* 0x0000002ce5d07c23 */ /* 0x000fe200080000d0 */
[----:B------:R-:W4:Y:S01]  /*95a0*/  LDL.LU R228, [R1+0xa0] ;  /* 0x0000a00001e47983 */ /* 0x000f220000300800 */
[----:B------:R-:W-:Y:S01]  /*95b0*/  FFMA R209, R226, UR44, R209 ;  /* 0x0000002ce2d17c23 */ /* 0x000fe200080000d1 */
[----:B------:R-:W-:Y:S01]  /*95c0*/  FFMA R210, R227, UR44, R210 ;  /* 0x0000002ce3d27c23 */ /* 0x000fe200080000d2 */
[----:B------:R-:W-:Y:S01]  /*95d0*/  FFMA R211, R230, UR44, R211 ;  /* 0x0000002ce6d37c23 */ /* 0x000fe200080000d3 */
[----:B------:R-:W-:Y:S01]  /*95e0*/  STL [R1+0x1cc], R207 ;  /* 0x0001cccf01007387 */ /* 0x000fe20000100800 */
[--C-:B------:R-:W-:Y:S02]  /*95f0*/  HADD2.F32 R227, -RZ, R236.reuse.H0_H0 ;  /* 0x200000ecffe37230 */ /* 0x100fe40000004100 */
[----:B------:R-:W-:Y:S01]  /*9600*/  HADD2.F32 R226, -RZ, R236.H1_H1 ;  /* 0x300000ecffe27230 */ /* 0x000fe20000004100 */
[----:B------:R-:W-:Y:S01]  /*9610*/  STL [R1+0x1b0], R208 ;  /* 0x0001b0d001007387 */ /* 0x000fe20000100800 */
[--C-:B------:R-:W-:Y:S02]  /*9620*/  HADD2.F32 R229, -RZ, R240.reuse.H0_H0 ;  /* 0x200000f0ffe57230 */ /* 0x100fe40000004100 */
[----:B------:R-:W-:Y:S01]  /*9630*/  FFMA R212, R227, UR44, R212 ;  /* 0x0000002ce3d47c23 */ /* 0x000fe200080000d4 */
[----:B------:R-:W-:Y:S01]  /*9640*/  HADD2.F32 R227, -RZ, R235.H0_H0 ;  /* 0x200000ebffe37230 */ /* 0x000fe20000004100 */
[----:B------:R-:W-:Y:S01]  /*9650*/  STL [R1+0x1b4], R209 ;  /* 0x0001b4d101007387 */ /* 0x000fe20000100800 */
[----:B------:R-:W-:Y:S01]  /*9660*/  FFMA R213, R226, UR44, R213 ;  /* 0x0000002ce2d57c23 */ /* 0x000fe200080000d5 */
[----:B------:R-:W-:Y:S02]  /*9670*/  HADD2.F32 R226, -RZ, R240.H1_H1 ;  /* 0x300000f0ffe27230 */ /* 0x000fe40000004100 */
[----:B------:R-:W-:Y:S01]  /*9680*/  STL [R1+0x1c0], R210 ;  /* 0x0001c0d201007387 */ /* 0x000fe20000100800 */
[----:B------:R-:W-:Y:S01]  /*9690*/  FFMA R214, R227, UR44, R214 ;  /* 0x0000002ce3d67c23 */ /* 0x000fe200080000d6 */
[--C-:B------:R-:W-:Y:S02]  /*96a0*/  HADD2.F32 R227, -RZ, R239.reuse.H0_H0 ;  /* 0x200000efffe37230 */ /* 0x100fe40000004100 */
[----:B------:R-:W-:Y:S01]  /*96b0*/  HADD2.F32 R230, -RZ, R239.H1_H1 ;  /* 0x300000efffe67230 */ /* 0x000fe20000004100 */
[-C--:B--2---:R-:W-:Y:S02]  /*96c0*/  F2FP.F16.E4M3.UNPACK_B R252, R103.reuse ;  /* 0x00000067fffc723e */ /* 0x084fe400020006ff */
[----:B------:R-:W-:Y:S02]  /*96d0*/  F2FP.F16.E4M3.UNPACK_B R251, R103.H1 ;  /* 0x00000067fffb723e */ /* 0x000fe400030006ff */
[----:B------:R-:W2:Y:S01]  /*96e0*/  LDL.LU R103, [R1+0x90] ;  /* 0x0000900001677983 */ /* 0x000ea20000300800 */
[-C--:B---3--:R-:W-:Y:S02]  /*96f0*/  F2FP.F16.E4M3.UNPACK_B R250, R77.reuse ;  /* 0x0000004dfffa723e */ /* 0x088fe400020006ff */
[----:B------:R-:W-:Y:S02]  /*9700*/  F2FP.F16.E4M3.UNPACK_B R231, R77.H1 ;  /* 0x0000004dffe7723e */ /* 0x000fe400030006ff */
[-C--:B----4-:R-:W-:Y:S02]  /*9710*/  F2FP.F16.E4M3.UNPACK_B R247, R73.reuse ;  /* 0x00000049fff7723e */ /* 0x090fe400020006ff */
[----:B------:R-:W-:Y:S02]  /*9720*/  F2FP.F16.E4M3.UNPACK_B R233, R73.H1 ;  /* 0x00000049ffe9723e */ /* 0x000fe400030006ff */
[----:B------:R-:W3:Y:S04]  /*9730*/  LDL.LU R73, [R1+0x94] ;  /* 0x0000940001497983 */ /* 0x000ee80000300800 */
        /* <DEDUP_REMOVED lines=15> */
[----:B------:R-:W-:Y:S03]  /*9830*/  HADD2.F32 R230, -RZ, R246.H1_H1 ;  /* 0x300000f6ffe67230 */ /* 0x000fe60000004100 */
        /* <DEDUP_REMOVED lines=8> */
[C---:B-1----:R-:W-:Y:S02]  /*98c0*/  PRMT R83, R72.reuse, 0x7610, R83 ;  /* 0x0000761048537816 */ /* 0x042fe40000000053 */
[----:B------:R-:W-:Y:S02]  /*98d0*/  PRMT R84, R72, 0x7632, R84 ;  /* 0x0000763248547816 */ /* 0x000fe40000000054 */
[----:B------:R-:W3:Y:S01]  /*98e0*/  LDL.LU R72, [R1+0x3c4] ;  /* 0x0003c40001487983 */ /* 0x000ee20000300800 */
[-C--:B----4-:R-:W-:Y:S02]  /*98f0*/  F2FP.F16.E4M3.UNPACK_B R74, R77.reuse.H1 ;  /* 0x0000004dff4a723e */ /* 0x090fe400030006ff */
[----:B------:R-:W-:Y:S01]  /*9900*/  F2FP.F16.E4M3.UNPACK_B R232, R77 ;  /* 0x0000004dffe8723e */ /* 0x000fe200020006ff */
[----:B------:R-:W4:Y:S01]  /*9910*/  LDL.LU R73, [R1+0x3c0] ;  /* 0x0003c00001497983 */ /* 0x000f220000300800 */
[C---:B------:R-:W-:Y:S02]  /*9920*/  PRMT R63, R74.reuse, 0x7610, R63 ;  /* 0x000076104a3f7816 */ /* 0x040fe4000000003f */
[----:B------:R-:W-:Y:S02]  /*9930*/  PRMT R64, R74, 0x7632, R64 ;  /* 0x000076324a407816 */ /* 0x000fe40000000040 */
[----:B------:R-:W4:Y:S01]  /*9940*/  LDL.LU R74, [R1+0x80] ;  /* 0x00008000014a7983 */ /* 0x000f220000300800 */
[C---:B------:R-:W-:Y:S02]  /*9950*/  PRMT R85, R229.reuse, 0x7610, R85 ;  /* 0x00007610e5557816 */ /* 0x040fe40000000055 */
[----:B------:R-:W-:Y:S01]  /*9960*/  PRMT R58, R229, 0x7632, R58 ;  /* 0x00007632e53a7816 */ /* 0x000fe2000000003a */
[----:B------:R-:W4:Y:S01]  /*9970*/  LDL.LU R77, [R1+0x84] ;  /* 0x00008400014d7983 */ /* 0x000f220000300800 */
[----:B------:R-:W-:Y:S03]  /*9980*/  HADD2.F32 R229, -RZ, R234.H0_H0 ;  /* 0x200000eaffe57230 */ /* 0x000fe60000004100 */
[----:B------:R-:W-:Y:S01]  /*9990*/  STL [R1+0x1e0], R187 ;  /* 0x0001e0bb01007387 */ /* 0x000fe20000100800 */
[-C--:B------:R-:W-:Y:S02]  /*99a0*/  F2FP.F16.E4M3.UNPACK_B R227, R228.reuse ;  /* 0x000000e4ffe3723e */ /* 0x080fe400020006ff */
[----:B------:R-:W-:Y:S01]  /*99b0*/  F2FP.F16.E4M3.UNPACK_B R226, R228.H1 ;  /* 0x000000e4ffe2723e */ /* 0x000fe200030006ff */
[--C-:B------:R-:W-:Y:S01]  /*99c0*/  HADD2.F32 R228, -RZ, R237.reuse.H1_H1 ;  /* 0x300000edffe47230 */ /* 0x100fe20000004100 */
[C---:B------:R-:W-:Y:S02]  /*99d0*/  PRMT R86, R227.reuse, 0x7610, R86 ;  /* 0x00007610e3567816 */ /* 0x040fe40000000056 */
[----:B------:R-:W-:Y:S01]  /*99e0*/  PRMT R87, R227, 0x7632, R87 ;  /* 0x00007632e3577816 */ /* 0x000fe20000000057 */
[--C-:B------:R-:W-:Y:S01]  /*99f0*/  HADD2.F32 R227, -RZ, R238.reuse.H0_H0 ;  /* 0x200000eeffe37230 */ /* 0x100fe20000004100 */
[C---:B------:R-:W-:Y:S02]  /*9a00*/  PRMT R56, R226.reuse, 0x7610, R56 ;  /* 0x00007610e2387816 */ /* 0x040fe40000000038 */
[----:B------:R-:W-:Y:S01]  /*9a10*/  PRMT R61, R226, 0x7632, R61 ;  /* 0x00007632e23d7816 */ /* 0x000fe2000000003d */
[----:B------:R-:W-:Y:S02]  /*9a20*/  HADD2.F32 R226, -RZ, R238.H1_H1 ;  /* 0x300000eeffe27230 */ /* 0x000fe40000004100 */
[----:B------:R-:W-:Y:S01]  /*9a30*/  FFMA R188, R227, UR44, R188 ;  /* 0x0000002ce3bc7c23 */ /* 0x000fe200080000bc */
[----:B------:R-:W-:Y:S02]  /*9a40*/  HADD2.F32 R227, -RZ, R237.H0_H0 ;  /* 0x200000edffe37230 */ /* 0x000fe40000004100 */
[----:B------:R-:W-:Y:S02]  /*9a50*/  FFMA R189, R226, UR44, R189 ;  /* 0x0000002ce2bd7c23 */ /* 0x000fe400080000bd */
[----:B------:R-:W-:Y:S01]  /*9a60*/  STL [R1+0x254], R188 ;  /* 0x000254bc01007387 */ /* 0x000fe20000100800 */
[----:B------:R-:W-:Y:S01]  /*9a70*/  FFMA R190, R227, UR44, R190 ;  /* 0x0000002ce3be7c23 */ /* 0x000fe200080000be */
[----:B------:R-:W-:Y:S01]  /*9a80*/  FFMA R191, R228, UR44, R191 ;  /* 0x0000002ce4bf7c23 */ /* 0x000fe200080000bf */
[----:B------:R-:W-:Y:S01]  /*9a90*/  FFMA R192, R229, UR44, R192 ;  /* 0x0000002ce5c07c23 */ /* 0x000fe200080000c0 */
[----:B------:R-:W-:Y:S01]  /*9aa0*/  STL [R1+0x258], R189 ;  /* 0x000258bd01007387 */ /* 0x000fe20000100800 */
[----:B------:R-:W-:Y:S02]  /*9ab0*/  HADD2.F32 R226, -RZ, R234.H1_H1 ;  /* 0x300000eaffe27230 */ /* 0x000fe40000004100 */
[----:B------:R-:W-:Y:S01]  /*9ac0*/  HADD2.F32 R227, -RZ, R246.H0_H0 ;  /* 0x200000f6ffe37230 */ /* 0x000fe20000004100 */
[----:B------:R-:W-:Y:S02]  /*9ad0*/  STL [R1+0x25c], R190 ;  /* 0x00025cbe01007387 */ /* 0x000fe40000100800 */
[----:B------:R-:W-:Y:S02]  /*9ae0*/  FFMA R193, R226, UR44, R193 ;  /* 0x0000002ce2c17c23 */ /* 0x000fe400080000c1 */
[----:B------:R-:W4:Y:S01]  /*9af0*/  LDL.LU R228, [R1+0x88] ;  /* 0x0000880001e47983 */ /* 0x000f220000300800 */
[----:B------:R-:W-:Y:S01]  /*9b00*/  FFMA R194, R227, UR44, R194 ;  /* 0x0000002ce3c27c23 */ /* 0x000fe200080000c2 */
[----:B------:R-:W-:Y:S01]  /*9b10*/  FFMA R195, R230, UR44, R195 ;  /* 0x0000002ce6c37c23 */ /* 0x000fe200080000c3 */
[----:B------:R-:W-:Y:S01]  /*9b20*/  HADD2.F32 R230, -RZ, R244.H1_H1 ;  /* 0x300000f4ffe67230 */ /* 0x000fe20000004100 */
[----:B------:R-:W-:Y:S04]  /*9b30*/  STL [R1+0x260], R191 ;  /* 0x000260bf01007387 */ /* 0x000fe80000100800 */
[----:B------:R-:W-:Y:S04]  /*9b40*/  STL [R1+0x194], R192 ;  /* 0x000194c001007387 */ /* 0x000fe80000100800 */
[----:B------:R-:W-:Y:S04]  /*9b50*/  STL [R1+0x198], R193 ;  /* 0x000198c101007387 */ /* 0x000fe80000100800 */
[----:B------:R-:W-:Y:S01]  /*9b60*/  STL [R1+0x264], R194 ;  /* 0x000264c201007387 */ /* 0x000fe20000100800 */
[----:B--2---:R-:W-:Y:S01]  /*9b70*/  FMUL R103, R103, UR37 ;  /* 0x0000002567677c20 */ /* 0x004fe20008400000 */
[----:B---3--:R-:W-:Y:S01]  /*9b80*/  FMUL R72, R72, UR37 ;  /* 0x0000002548487c20 */ /* 0x008fe20008400000 */
[----:B----4-:R-:W-:Y:S01]  /*9b90*/  FMUL R73, R73, UR37 ;  /* 0x0000002549497c20 */ /* 0x010fe20008400000 */
[-C--:B------:R-:W-:Y:S02]  /*9ba0*/  F2FP.F16.E4M3.UNPACK_B R82, R74.reuse ;  /* 0x0000004aff52723e */ /* 0x080fe400020006ff */
[----:B------:R-:W-:Y:S02]  /*9bb0*/  F2FP.F16.E4M3.UNPACK_B R75, R74.H1 ;  /* 0x0000004aff4b723e */ /* 0x000fe400030006ff */
[C---:B------:R-:W-:Y:S02]  /*9bc0*/  PRMT R65, R82.reuse, 0x7610, R65 ;  /* 0x0000761052417816 */ /* 0x040fe40000000041 */
[----:B------:R-:W-:Y:S02]  /*9bd0*/  PRMT R71, R82, 0x7632, R71 ;  /* 0x0000763252477816 */ /* 0x000fe40000000047 */
[----:B------:R-:W2:Y:S01]  /*9be0*/  LDL.LU R82, [R1+0x8c] ;  /* 0x00008c0001527983 */ /* 0x000ea20000300800 */
[C---:B------:R-:W-:Y:S02]  /*9bf0*/  PRMT R66, R75.reuse, 0x7610, R66 ;  /* 0x000076104b427816 */ /* 0x040fe40000000042 */
[----:B------:R-:W-:Y:S01]  /*9c00*/  PRMT R67, R75, 0x7632, R67 ;  /* 0x000076324b437816 */ /* 0x000fe20000000043 */
[----:B------:R-:W3:Y:S01]  /*9c10*/  LDL.LU R74, [R1+0x3bc] ;  /* 0x0003bc00014a7983 */ /* 0x000ee20000300800 */
[-C--:B------:R-:W-:Y:S02]  /*9c20*/  F2FP.F16.E4M3.UNPACK_B R76, R77.reuse ;  /* 0x0000004dff4c723e */ /* 0x080fe400020006ff */
[----:B------:R-:W-:Y:S01]  /*9c30*/  F2FP.F16.E4M3.UNPACK_B R78, R77.H1 ;  /* 0x0000004dff4e723e */ /* 0x000fe200030006ff */
[----:B------:R-:W4:Y:S01]  /*9c40*/  LDL.LU R75, [R1+0x3b8] ;  /* 0x0003b800014b7983 */ /* 0x000f220000300800 */
[C---:B------:R-:W-:Y:S02]  /*9c50*/  PRMT R42, R76.reuse, 0x7610, R42 ;  /* 0x000076104c2a7816 */ /* 0x040fe4000000002a */
[----:B------:R-:W-:Y:S02]  /*9c60*/  PRMT R43, R76, 0x7632, R43 ;  /* 0x000076324c2b7816 */ /* 0x000fe4000000002b */
[----:B------:R-:W4:Y:S01]  /*9c70*/  LDL.LU R76, [R1+0x3b4] ;  /* 0x0003b400014c7983 */ /* 0x000f220000300800 */
[C---:B------:R-:W-:Y:S02]  /*9c80*/  PRMT R44, R78.reuse, 0x7610, R44 ;  /* 0x000076104e2c7816 */ /* 0x040fe4000000002c */
[----:B------:R-:W-:Y:S01]  /*9c90*/  PRMT R50, R78, 0x7632, R50 ;  /* 0x000076324e327816 */ /* 0x000fe20000000032 */
[----:B------:R-:W4:Y:S04]  /*9ca0*/  LDL.LU R77, [R1+0x3b0] ;  /* 0x0003b000014d7983 */ /* 0x000f280000300800 */
[----:B------:R-:W4:Y:S01]  /*9cb0*/  LDL.LU R78, [R1+0x3ac] ;  /* 0x0003ac00014e7983 */ /* 0x000f220000300800 */
[-C--:B------:R-:W-:Y:S02]  /*9cc0*/  F2FP.F16.E4M3.UNPACK_B R227, R228.reuse.H1 ;  /* 0x000000e4ffe3723e */ /* 0x080fe400030006ff */
[----:B------:R-:W-:Y:S01]  /*9cd0*/  F2FP.F16.E4M3.UNPACK_B R229, R228 ;  /* 0x000000e4ffe5723e */ /* 0x000fe200020006ff */
[--C-:B------:R-:W-:Y:S01]  /*9ce0*/  HADD2.F32 R228, -RZ, R242.reuse.H1_H1 ;  /* 0x300000f2ffe47230 */ /* 0x100fe20000004100 */
[C---:B------:R-:W-:Y:S02]  /*9cf0*/  PRMT R47, R227.reuse, 0x7610, R47 ;  /* 0x00007610e32f7816 */ /* 0x040fe4000000002f */
[----:B------:R-:W-:Y:S01]  /*9d00*/  PRMT R53, R227, 0x7632, R53 ;  /* 0x00007632e3357816 */ /* 0x000fe20000000035 */
[----:B------:R-:W-:Y:S01]  /*9d10*/  HADD2.F32 R227, -RZ, R243.H0_H0 ;  /* 0x200000f3ffe37230 */ /* 0x000fe20000004100 */
[C---:B------:R-:W-:Y:S02]  /*9d20*/  PRMT R45, R229.reuse, 0x7610, R45 ;  /* 0x00007610e52d7816 */ /* 0x040fe4000000002d */
[----:B------:R-:W-:Y:S01]  /*9d30*/  PRMT R46, R229, 0x7632, R46 ;  /* 0x00007632e52e7816 */ /* 0x000fe2000000002e */
[----:B------:R-:W-:Y:S02]  /*9d40*/  HADD2.F32 R229, -RZ, R245.H0_H0 ;  /* 0x200000f5ffe57230 */ /* 0x000fe40000004100 */
[----:B------:R-:W-:Y:S01]  /*9d50*/  FFMA R196, R227, UR44, R196 ;  /* 0x0000002ce3c47c23 */ /* 0x000fe200080000c4 */
[----:B------:R-:W-:Y:S01]  /*9d60*/  HADD2.F32 R227, -RZ, R242.H0_H0 ;  /* 0x200000f2ffe37230 */ /* 0x000fe20000004100 */
[-C--:B--2---:R-:W-:Y:S02]  /*9d70*/  F2FP.F16.E4M3.UNPACK_B R80, R82.reuse.H1 ;  /* 0x00000052ff50723e */ /* 0x084fe400030006ff */
[----:B------:R-:W-:Y:S02]  /*9d80*/  F2FP.F16.E4M3.UNPACK_B R226, R82 ;  /* 0x00000052ffe2723e */ /* 0x000fe400020006ff */
[----:B------:R-:W-:Y:S01]  /*9d90*/  PRMT R24, R80, 0x7610, R24 ;  /* 0x0000761050187816 */ /* 0x000fe20000000018 */
[----:B---3--:R-:W-:Y:S01]  /*9da0*/  FMUL R74, R74, UR37 ;  /* 0x000000254a4a7c20 */ /* 0x008fe20008400000 */
[----:B------:R-:W-:Y:S02]  /*9db0*/  PRMT R25, R80, 0x7632, R25 ;  /* 0x0000763250197816 */ /* 0x000fe40000000019 */
[----:B------:R-:W2:Y:S01]  /*9dc0*/  LDL.LU R80, [R1+0x70] ;  /* 0x0000700001507983 */ /* 0x000ea20000300800 */
[C---:B------:R-:W-:Y:S01]  /*9dd0*/  PRMT R48, R226.reuse, 0x7610, R48 ;  /* 0x00007610e2307816 */ /* 0x040fe20000000030 */
[----:B----4-:R-:W-:Y:S01]  /*9de0*/  FMUL R75, R75, UR37 ;  /* 0x000000254b4b7c20 */ /* 0x010fe20008400000 */
[----:B------:R-:W-:Y:S01]  /*9df0*/  PRMT R49, R226, 0x7632, R49 ;  /* 0x00007632e2317816 */ /* 0x000fe20000000031 */
[----:B------:R-:W3:Y:S01]  /*9e00*/  LDL.LU R82, [R1+0x7c] ;  /* 0x00007c0001527983 */ /* 0x000ee20000300800 */
[----:B------:R-:W-:Y:S02]  /*9e10*/  HADD2.F32 R226, -RZ, R243.H1_H1 ;  /* 0x300000f3ffe27230 */ /* 0x000fe40000004100 */
[----:B------:R-:W-:Y:S01]  /*9e20*/  FMUL R76, R76, UR37 ;  /* 0x000000254c4c7c20 */ /* 0x000fe20008400000 */
[----:B------:R-:W-:Y:S01]  /*9e30*/  STL [R1+0x268], R195 ;  /* 0x000268c301007387 */ /* 0x000fe20000100800 */
[----:B------:R-:W-:Y:S01]  /*9e40*/  FMUL R77, R77, UR37 ;  /* 0x000000254d4d7c20 */ /* 0x000fe20008400000 */
[----:B------:R-:W-:Y:S01]  /*9e50*/  FFMA R197, R226, UR44, R197 ;  /* 0x0000002ce2c57c23 */ /* 0x000fe200080000c5 */
[----:B------:R-:W-:Y:S01]  /*9e60*/  FFMA R198, R227, UR44, R198 ;  /* 0x0000002ce3c67c23 */ /* 0x000fe200080000c6 */
[----:B------:R-:W-:Y:S01]  /*9e70*/  STL [R1+0x26c], R196 ;  /* 0x00026cc401007387 */ /* 0x000fe20000100800 */
[----:B------:R-:W-:Y:S01]  /*9e80*/  FFMA R199, R228, UR44, R199 ;  /* 0x0000002ce4c77c23 */ /* 0x000fe200080000c7 */
[----:B------:R-:W-:Y:S01]  /*9e90*/  FFMA R168, R229, UR44, R168 ;  /* 0x0000002ce5a87c23 */ /* 0x000fe200080000a8 */
[----:B------:R-:W-:Y:S01]  /*9ea0*/  HADD2.F32 R226, -RZ, R245.H1_H1 ;  /* 0x300000f5ffe27230 */ /* 0x000fe20000004100 */
[----:B------:R-:W-:Y:S01]  /*9eb0*/  STL [R1+0x270], R197 ;  /* 0x000270c501007387 */ /* 0x000fe20000100800 */
[----:B------:R-:W-:Y:S02]  /*9ec0*/  HADD2.F32 R227, -RZ, R244.H0_H0 ;  /* 0x200000f4ffe37230 */ /* 0x000fe40000004100 */
[----:B------:R-:W-:Y:S01]  /*9ed0*/  FMUL R78, R78, UR37 ;  /* 0x000000254e4e7c20 */ /* 0x000fe20008400000 */
[----:B------:R-:W-:Y:S01]  /*9ee0*/  STL [R1+0x274], R198 ;  /* 0x000274c601007387 */ /* 0x000fe20000100800 */
[----:B------:R-:W-:Y:S01]  /*9ef0*/  FFMA R169, R226, UR44, R169 ;  /* 0x0000002ce2a97c23 */ /* 0x000fe200080000a9 */
[----:B------:R-:W-:Y:S01]  /*9f00*/  FFMA R170, R227, UR44, R170 ;  /* 0x0000002ce3aa7c23 */ /* 0x000fe200080000aa */
[----:B------:R-:W-:Y:S01]  /*9f10*/  FFMA R171, R230, UR44, R171 ;  /* 0x0000002ce6ab7c23 */ /* 0x000fe200080000ab */
[----:B------:R-:W4:Y:S01]  /*9f20*/  LDL.LU R228, [R1+0x78] ;  /* 0x0000780001e47983 */ /* 0x000f220000300800 */
[----:B------:R-:W-:Y:S03]  /*9f30*/  HADD2.F32 R230, -RZ, R231.H1_H1 ;  /* 0x300000e7ffe67230 */ /* 0x000fe60000004100 */
[----:B------:R-:W-:Y:S04]  /*9f40*/  STL [R1+0x278], R199 ;  /* 0x000278c701007387 */ /* 0x000fe80000100800 */
[----:B------:R-:W4:Y:S04]  /*9f50*/  LDL.LU R229, [R1+0x74] ;  /* 0x0000740001e57983 */ /* 0x000f280000300800 */
[----:B------:R-:W-:Y:S04]  /*9f60*/  STL [R1+0x27c], R168 ;  /* 0x00027ca801007387 */ /* 0x000fe80000100800 */
[----:B------:R-:W-:Y:S04]  /*9f70*/  STL [R1+0x280], R169 ;  /* 0x000280a901007387 */ /* 0x000fe80000100800 */
[----:B------:R-:W-:Y:S01]  /*9f80*/  STL [R1+0x284], R170 ;  /* 0x000284aa01007387 */ /* 0x000fe20000100800 */
[-C--:B--2---:R-:W-:Y:S02]  /*9f90*/  F2FP.F16.E4M3.UNPACK_B R79, R80.reuse ;  /* 0x00000050ff4f723e */ /* 0x084fe400020006ff */
[----:B------:R-:W-:Y:S02]  /*9fa0*/  F2FP.F16.E4M3.UNPACK_B R227, R80.H1 ;  /* 0x00000050ffe3723e */ /* 0x000fe400030006ff */
[C---:B------:R-:W-:Y:S02]  /*9fb0*/  PRMT R26, R79.reuse, 0x7610, R26 ;  /* 0x000076104f1a7816 */ /* 0x040fe4000000001a */
[----:B------:R-:W-:Y:S02]  /*9fc0*/  PRMT R30, R79, 0x7632, R30 ;  /* 0x000076324f1e7816 */ /* 0x000fe4000000001e */
[----:B------:R-:W2:Y:S01]  /*9fd0*/  LDL.LU R79, [R1+0x3a8] ;  /* 0x0003a800014f7983 */ /* 0x000ea20000300800 */
[-C--:B---3--:R-:W-:Y:S02]  /*9fe0*/  F2FP.F16.E4M3.UNPACK_B R243, R82.reuse ;  /* 0x00000052fff3723e */ /* 0x088fe400020006ff */
[----:B------:R-:W-:Y:S01]  /*9ff0*/  F2FP.F16.E4M3.UNPACK_B R242, R82.H1 ;  /* 0x00000052fff2723e */ /* 0x000fe200030006ff */
[----:B------:R-:W3:Y:S01]  /*a000*/  LDL.LU R80, [R1+0x3a4] ;  /* 0x0003a40001507983 */ /* 0x000ee20000300800 */
[C---:B------:R-:W-:Y:S02]  /*a010*/  PRMT R32, R227.reuse, 0x7610, R32 ;  /* 0x00007610e3207816 */ /* 0x040fe40000000020 */
[----:B------:R-:W-:Y:S01]  /*a020*/  PRMT R34, R227, 0x7632, R34 ;  /* 0x00007632e3227816 */ /* 0x000fe20000000022 */
[----:B------:R-:W3:Y:S01]  /*a030*/  LDL.LU R82, [R1+0x60] ;  /* 0x0000600001527983 */ /* 0x000ee20000300800 */
[----:B------:R-:W-:Y:S03]  /*a040*/  HADD2.F32 R227, -RZ, R252.H0_H0 ;  /* 0x200000fcffe37230 */ /* 0x000fe60000004100 */
[----:B------:R-:W-:Y:S02]  /*a050*/  STL [R1+0x288], R171 ;  /* 0x000288ab01007387 */ /* 0x000fe40000100800 */
[----:B------:R-:W-:Y:S01]  /*a060*/  FFMA R172, R227, UR44, R172 ;  /* 0x0000002ce3ac7c23 */ /* 0x000fe200080000ac */
[--C-:B------:R-:W-:Y:S01]  /*a070*/  HADD2.F32 R227, -RZ, R251.reuse.H0_H0 ;  /* 0x200000fbffe37230 */ /* 0x100fe20000004100 */
[----:B------:R1:W-:Y:S01]  /*a080*/  STL [R1+0x2c4], R134 ;  /* 0x0002c48601007387 */ /* 0x0003e20000100800 */
[-C--:B----4-:R-:W-:Y:S02]  /*a090*/  F2FP.F16.E4M3.UNPACK_B R244, R228.reuse.H1 ;  /* 0x000000e4fff4723e */ /* 0x090fe400030006ff */
[----:B------:R-:W-:Y:S01]  /*a0a0*/  F2FP.F16.E4M3.UNPACK_B R245, R228 ;  /* 0x000000e4fff5723e */ /* 0x000fe200020006ff */
[----:B------:R4:W-:Y:S01]  /*a0b0*/  STL [R1+0x2c0], R135 ;  /* 0x0002c08701007387 */ /* 0x0009e20000100800 */
[----:B------:R-:W-:Y:S03]  /*a0c0*/  HADD2.F32 R228, -RZ, R251.H1_H1 ;  /* 0x300000fbffe47230 */ /* 0x000fe60000004100 */
[----:B------:R-:W-:Y:S01]  /*a0d0*/  STL [R1+0x28c], R172 ;  /* 0x00028cac01007387 */ /* 0x000fe20000100800 */
[-C--:B------:R-:W-:Y:S02]  /*a0e0*/  F2FP.F16.E4M3.UNPACK_B R226, R229.reuse ;  /* 0x000000e5ffe2723e */ /* 0x080fe400020006ff */
[----:B------:R-:W-:Y:S01]  /*a0f0*/  F2FP.F16.E4M3.UNPACK_B R246, R229.H1 ;  /* 0x000000e5fff6723e */ /* 0x000fe200030006ff */
[----:B------:R-:W-:Y:S01]  /*a100*/  HADD2.F32 R229, -RZ, R250.H0_H0 ;  /* 0x200000faffe57230 */ /* 0x000fe20000004100 */
[C---:B------:R-:W-:Y:S02]  /*a110*/  PRMT R38, R226.reuse, 0x7610, R38 ;  /* 0x00007610e2267816 */ /* 0x040fe40000000026 */
[----:B------:R-:W-:Y:S01]  /*a120*/  PRMT R39, R226, 0x7632, R39 ;  /* 0x00007632e2277816 */ /* 0x000fe20000000027 */
[----:B------:R-:W-:Y:S05]  /*a130*/  HADD2.F32 R226, -RZ, R252.H1_H1 ;  /* 0x300000fcffe27230 */ /* 0x000fea0000004100 */
        /* <DEDUP_REMOVED lines=12> */
[----:B------:R-:W-:Y:S01]  /*a200*/  STL [R1+0x298], R175 ;  /* 0x000298af01007387 */ /* 0x000fe20000100800 */
[----:B------:R-:W-:Y:S01]  /*a210*/  FFMA R180, R231, UR44, R180 ;  /* 0x0000002ce7b47c23 */ /* 0x000fe200080000b4 */
[----:B------:R-:W-:Y:S02]  /*a220*/  HADD2.F32 R228, -RZ, R247.H1_H1 ;  /* 0x300000f7ffe47230 */ /* 0x000fe40000004100 */
[----:B------:R-:W4:Y:S03]  /*a230*/  LDL.LU R229, [R1+0x6c] ;  /* 0x00006c0001e57983 */ /* 0x000f260000300800 */
[----:B------:R-:W-:Y:S01]  /*a240*/  FFMA R181, R228, UR44, R181 ;  /* 0x0000002ce4b57c23 */ /* 0x000fe200080000b5 */
[----:B------:R-:W-:Y:S01]  /*a250*/  STL [R1+0x29c], R176 ;  /* 0x00029cb001007387 */ /* 0x000fe20000100800 */
[--C-:B------:R-:W-:Y:S03]  /*a260*/  HADD2.F32 R228, -RZ, R236.reuse.H1_H1 ;  /* 0x300000ecffe47230 */ /* 0x100fe60000004100 */
[----:B------:R-:W4:Y:S04]  /*a270*/  LDL.LU R226, [R1+0x68] ;  /* 0x0000680001e27983 */ /* 0x000f280000300800 */
[----:B------:R-:W-:Y:S04]  /*a280*/  STL [R1+0x2a0], R177 ;  /* 0x0002a0b101007387 */ /* 0x000fe80000100800 */
[----:B------:R-:W4:Y:S04]  /*a290*/  LDL.LU R227, [R1+0x64] ;  /* 0x0000640001e37983 */ /* 0x000f280000300800 */
[----:B------:R-:W-:Y:S04]  /*a2a0*/  STL [R1+0x2a4], R178 ;  /* 0x0002a4b201007387 */ /* 0x000fe80000100800 */
[----:B------:R-:W-:Y:S01]  /*a2b0*/  STL [R1+0x2a8], R179 ;  /* 0x0002a8b301007387 */ /* 0x000fe20000100800 */
[----:B--2---:R-:W-:Y:S01]  /*a2c0*/  FMUL R79, R79, UR37 ;  /* 0x000000254f4f7c20 */ /* 0x004fe20008400000 */
[----:B---3--:R-:W-:Y:S01]  /*a2d0*/  FMUL R80, R80, UR37 ;  /* 0x0000002550507c20 */ /* 0x008fe20008400000 */
[-C--:B------:R-:W-:Y:S02]  /*a2e0*/  F2FP.F16.E4M3.UNPACK_B R81, R82.reuse ;  /* 0x00000052ff51723e */ /* 0x080fe400020006ff */
[----:B------:R-:W-:Y:S03]  /*a2f0*/  F2FP.F16.E4M3.UNPACK_B R230, R82.H1 ;  /* 0x00000052ffe6723e */ /* 0x000fe600030006ff */
[----:B------:R2:W-:Y:S01]  /*a300*/  STL [R1+0x90], R81 ;  /* 0x0000905101007387 */ /* 0x0005e20000100800 */
[C---:B-1----:R-:W-:Y:S02]  /*a310*/  PRMT R134, R230.reuse, 0x7610, R134 ;  /* 0x00007610e6867816 */ /* 0x042fe40000000086 */
[----:B----4-:R-:W-:Y:S01]  /*a320*/  PRMT R135, R230, 0x7632, R135 ;  /* 0x00007632e6877816 */ /* 0x010fe20000000087 */
[----:B------:R-:W-:Y:S01]  /*a330*/  HADD2.F32 R230, -RZ, R235.H1_H1 ;  /* 0x300000ebffe67230 */ /* 0x000fe20000004100 */
[----:B--2---:R-:W2:Y:S04]  /*a340*/  LDL.LU R81, [R1+0x3a0] ;  /* 0x0003a00001517983 */ /* 0x004ea80000300800 */
[----:B------:R-:W3:Y:S04]  /*a350*/  LDL.LU R82, [R1+0x39c] ;  /* 0x00039c0001527983 */ /* 0x000ee80000300800 */
[----:B------:R-:W4:Y:S04]  /*a360*/  LDL.LU R231, [R1+0x5c] ;  /* 0x00005c0001e77983 */ /* 0x000f280000300800 */
[----:B------:R-:W-:Y:S01]  /*a370*/  STL [R1+0x2ac], R180 ;  /* 0x0002acb401007387 */ /* 0x000fe20000100800 */
[-C--:B------:R-:W-:Y:S03]  /*a380*/  F2FP.F16.E4M3.UNPACK_B R234, R229.reuse ;  /* 0x000000e5ffea723e */ /* 0x080fe600020006ff */
[----:B------:R-:W-:Y:S01]  /*a390*/  STL [R1+0x2b0], R181 ;  /* 0x0002b0b501007387 */ /* 0x000fe20000100800 */
[----:B------:R-:W-:Y:S01]  /*a3a0*/  F2FP.F16.E4M3.UNPACK_B R252, R229.H1 ;  /* 0x000000e5fffc723e */ /* 0x000fe200030006ff */
[----:B------:R-:W-:Y:S01]  /*a3b0*/  HADD2.F32 R229, -RZ, R236.H0_H0 ;  /* 0x200000ecffe57230 */ /* 0x000fe20000004100 */
[-C--:B------:R-:W-:Y:S02]  /*a3c0*/  F2FP.F16.E4M3.UNPACK_B R251, R226.reuse ;  /* 0x000000e2fffb723e */ /* 0x080fe400020006ff */
[----:B------:R-:W-:Y:S01]  /*a3d0*/  F2FP.F16.E4M3.UNPACK_B R250, R226.H1 ;  /* 0x000000e2fffa723e */ /* 0x000fe200030006ff */
[--C-:B------:R-:W-:Y:S01]  /*a3e0*/  HADD2.F32 R226, -RZ, R233.reuse.H1_H1 ;  /* 0x300000e9ffe27230 */ /* 0x100fe20000004100 */
[-C--:B------:R-:W-:Y:S02]  /*a3f0*/  F2FP.F16.E4M3.UNPACK_B R249, R227.reuse ;  /* 0x000000e3fff9723e */ /* 0x080fe400020006ff */
[----:B------:R-:W-:Y:S01]  /*a400*/  F2FP.F16.E4M3.UNPACK_B R247, R227.H1 ;  /* 0x000000e3fff7723e */ /* 0x000fe200030006ff */
[----:B------:R-:W-:Y:S05]  /*a410*/  HADD2.F32 R227, -RZ, R233.H0_H0 ;  /* 0x200000e9ffe37230 */ /* 0x000fea0000004100 */
[----:B------:R-:W-:Y:S01]  /*a420*/  FFMA R182, R227, UR44, R182 ;  /* 0x0000002ce3b67c23 */ /* 0x000fe200080000b6 */
[----:B------:R-:W-:Y:S01]  /*a430*/  FFMA R183, R226, UR44, R183 ;  /* 0x0000002ce2b77c23 */ /* 0x000fe200080000b7 */
[----:B------:R-:W-:Y:S01]  /*a440*/  FFMA R152, R229, UR44, R152 ;  /* 0x0000002ce5987c23 */ /* 0x000fe20008000098 */
[----:B------:R-:W-:Y:S01]  /*a450*/  FFMA R153, R228, UR44, R153 ;  /* 0x0000002ce4997c23 */ /* 0x000fe20008000099 */
[----:B------:R-:W-:Y:S01]  /*a460*/  HADD2.F32 R227, -RZ, R235.H0_H0 ;  /* 0x200000ebffe37230 */ /* 0x000fe20000004100 */
[----:B------:R-:W-:Y:S04]  /*a470*/  STL [R1+0x2b4], R182 ;  /* 0x0002b4b601007387 */ /* 0x000fe80000100800 */
[----:B------:R-:W4:Y:S01]  /*a480*/  LDL.LU R226, [R1+0x58] ;  /* 0x0000580001e27983 */ /* 0x000f220000300800 */
[----:B------:R-:W-:Y:S01]  /*a490*/  FFMA R154, R227, UR44, R154 ;  /* 0x0000002ce39a7c23 */ /* 0x000fe2000800009a */
[----:B------:R-:W-:Y:S02]  /*a4a0*/  HADD2.F32 R227, -RZ, R83.H0_H0 ;  /* 0x20000053ffe37230 */ /* 0x000fe40000004100 */
[----:B------:R-:W-:Y:S01]  /*a4b0*/  FFMA R155, R230, UR44, R155 ;  /* 0x0000002ce69b7c23 */ /* 0x000fe2000800009b */
[----:B------:R-:W-:Y:S01]  /*a4c0*/  STL [R1+0x2b8], R183 ;  /* 0x0002b8b701007387 */ /* 0x000fe20000100800 */
[----:B------:R-:W-:Y:S02]  /*a4d0*/  HADD2.F32 R230, -RZ, R61.H0_H0 ;  /* 0x2000003dffe67230 */ /* 0x000fe40000004100 */
[----:B------:R-:W-:Y:S01]  /*a4e0*/  FFMA R156, R227, UR44, R156 ;  /* 0x0000002ce39c7c23 */ /* 0x000fe2000800009c */
[----:B------:R-:W4:Y:S01]  /*a4f0*/  LDL.LU R229, [R1+0x54] ;  /* 0x0000540001e57983 */ /* 0x000f220000300800 */
[----:B------:R-:W-:Y:S01]  /*a500*/  HADD2.F32 R227, -RZ, R85.H0_H0 ;  /* 0x20000055ffe37230 */ /* 0x000fe20000004100 */
[----:B------:R-:W-:Y:S02]  /*a510*/  F2FP.SATFINITE.E4M3.F32.PACK_AB_MERGE_C R154, R155, R154, RZ ;  /* 0x0000009a9b9a723e */ /* 0x000fe400048070ff */
[----:B------:R1:W-:Y:S04]  /*a520*/  STL [R1+0x2bc], R152 ;  /* 0x0002bc9801007387 */ /* 0x0003e80000100800 */
[----:B------:R-:W4:Y:S04]  /*a530*/  LDL.LU R228, [R1+0x50] ;  /* 0x0000500001e47983 */ /* 0x000f280000300800 */
[----:B------:R-:W4:Y:S01]  /*a540*/  LDL.LU R83, [R1+0x398] ;  /* 0x0003980001537983 */ /* 0x000f220000300800 */
[----:B--2---:R-:W-:Y:S01]  /*a550*/  FMUL R81, R81, UR37 ;  /* 0x0000002551517c20 */ /* 0x004fe20008400000 */
[----:B---3--:R-:W-:Y:S01]  /*a560*/  FMUL R82, R82, UR37 ;  /* 0x0000002552527c20 */ /* 0x008fe20008400000 */
[-C--:B----4-:R-:W-:Y:S02]  /*a570*/  F2FP.F16.E4M3.UNPACK_B R237, R231.reuse ;  /* 0x000000e7ffed723e */ /* 0x090fe400020006ff */
[----:B------:R-:W-:Y:S01]  /*a580*/  F2FP.F16.E4M3.UNPACK_B R239, R231.H1 ;  /* 0x000000e7ffef723e */ /* 0x000fe200030006ff */
[----:B------:R-:W-:Y:S01]  /*a590*/  HADD2.F32 R231, -RZ, R232.H0_H0 ;  /* 0x200000e8ffe77230 */ /* 0x000fe20000004100 */
[-C--:B------:R-:W-:Y:S02]  /*a5a0*/  F2FP.F16.E4M3.UNPACK_B R233, R226.reuse ;  /* 0x000000e2ffe9723e */ /* 0x080fe400020006ff */
[----:B------:R-:W-:Y:S01]  /*a5b0*/  F2FP.F16.E4M3.UNPACK_B R235, R226.H1 ;  /* 0x000000e2ffeb723e */ /* 0x000fe200030006ff */
[----:B------:R-:W-:Y:S02]  /*a5c0*/  HADD2.F32 R226, -RZ, R84.H0_H0 ;  /* 0x20000054ffe27230 */ /* 0x000fe40000004100 */
[----:B------:R-:W2:Y:S01]  /*a5d0*/  LDL.LU R84, [R1+0x394] ;  /* 0x0003940001547983 */ /* 0x000ea20000300800 */
[-C--:B------:R-:W-:Y:S03]  /*a5e0*/  F2FP.F16.E4M3.UNPACK_B R238, R229.reuse ;  /* 0x000000e5ffee723e */ /* 0x080fe600020006ff */
[----:B------:R-:W3:Y:S01]  /*a5f0*/  LDL.LU R85, [R1+0x390] ;  /* 0x0003900001557983 */ /* 0x000ee20000300800 */
[----:B------:R-:W-:Y:S01]  /*a600*/  F2FP.F16.E4M3.UNPACK_B R240, R229.H1 ;  /* 0x000000e5fff0723e */ /* 0x000fe200030006ff */
[----:B------:R-:W-:Y:S02]  /*a610*/  HADD2.F32 R229, -RZ, R86.H0_H0 ;  /* 0x20000056ffe57230 */ /* 0x000fe40000004100 */
[----:B------:R-:W-:Y:S01]  /*a620*/  FFMA R157, R226, UR44, R157 ;  /* 0x0000002ce29d7c23 */ /* 0x000fe2000800009d */
[----:B------:R-:W-:Y:S02]  /*a630*/  HADD2.F32 R226, -RZ, R87.H0_H0 ;  /* 0x20000057ffe27230 */ /* 0x000fe40000004100 */
[----:B------:R-:W-:Y:S01]  /*a640*/  FFMA R158, R227, UR44, R158 ;  /* 0x0000002ce39e7c23 */ /* 0x000fe2000800009e */
[----:B------:R-:W-:Y:S01]  /*a650*/  HADD2.F32 R227, -RZ, R56.H0_H0 ;  /* 0x20000038ffe37230 */ /* 0x000fe20000004100 */
[-C--:B------:R-:W-:Y:S02]  /*a660*/  F2FP.F16.E4M3.UNPACK_B R241, R228.reuse ;  /* 0x000000e4fff1723e */ /* 0x080fe400020006ff */
[----:B------:R-:W-:Y:S01]  /*a670*/  F2FP.F16.E4M3.UNPACK_B R236, R228.H1 ;  /* 0x000000e4ffec723e */ /* 0x000fe200030006ff */
[----:B------:R-:W-:Y:S02]  /*a680*/  HADD2.F32 R228, -RZ, R58.H0_H0 ;  /* 0x2000003affe47230 */ /* 0x000fe40000004100 */
[----:B------:R-:W-:Y:S01]  /*a690*/  FMUL R83, R83, UR37 ;  /* 0x0000002553537c20 */ /* 0x000fe20008400000 */
[----:B------:R-:W4:Y:S02]  /*a6a0*/  LDL.LU R58, [R1+0x40] ;  /* 0x00004000013a7983 */ /* 0x000f240000300800 */
[----:B------:R-:W-:Y:S02]  /*a6b0*/  FFMA R159, R228, UR44, R159 ;  /* 0x0000002ce49f7c23 */ /* 0x000fe4000800009f */
[----:B------:R-:W4:Y:S01]  /*a6c0*/  LDL.LU R86, [R1+0x38c] ;  /* 0x00038c0001567983 */ /* 0x000f220000300800 */
[----:B------:R-:W-:Y:S01]  /*a6d0*/  FFMA R160, R229, UR44, R160 ;  /* 0x0000002ce5a07c23 */ /* 0x000fe200080000a0 */
[----:B------:R-:W-:Y:S01]  /*a6e0*/  FFMA R161, R226, UR44, R161 ;  /* 0x0000002ce2a17c23 */ /* 0x000fe200080000a1 */
[----:B------:R-:W-:Y:S01]  /*a6f0*/  FFMA R162, R227, UR44, R162 ;  /* 0x0000002ce3a27c23 */ /* 0x000fe200080000a2 */
[----:B------:R-:W4:Y:S01]  /*a700*/  LDL.LU R87, [R1+0x388] ;  /* 0x0003880001577983 */ /* 0x000f220000300800 */
[----:B------:R-:W-:Y:S02]  /*a710*/  HADD2.F32 R228, -RZ, R232.H1_H1 ;  /* 0x300000e8ffe47230 */ /* 0x000fe40000004100 */
[----:B------:R-:W-:Y:S01]  /*a720*/  FFMA R163, R230, UR44, R163 ;  /* 0x0000002ce6a37c23 */ /* 0x000fe200080000a3 */
[----:B------:R-:W-:Y:S01]  /*a730*/  FFMA R164, R231, UR44, R164 ;  /* 0x0000002ce7a47c23 */ /* 0x000fe200080000a4 */
[----:B------:R-:W4:Y:S01]  /*a740*/  LDL.LU R56, [R1+0x384] ;  /* 0x0003840001387983 */ /* 0x000f220000300800 */
[----:B------:R-:W-:Y:S01]  /*a750*/  F2FP.SATFINITE.E4M3.F32.PACK_AB_MERGE_C R158, R159, R158, RZ ;  /* 0x0000009e9f9e723e */ /* 0x000fe200048070ff */
[----:B------:R-:W-:Y:S01]  /*a760*/  FFMA R165, R228, UR44, R165 ;  /* 0x0000002ce4a57c23 */ /* 0x000fe200080000a5 */
[----:B------:R-:W-:Y:S01]  /*a770*/  HADD2.F32 R228, -RZ, R71.H0_H0 ;  /* 0x20000047ffe47230 */ /* 0x000fe20000004100 */
[----:B------:R-:W4:Y:S01]  /*a780*/  LDL.LU R61, [R1+0x44] ;  /* 0x00004400013d7983 */ /* 0x000f220000300800 */
[----:B------:R-:W-:Y:S03]  /*a790*/  F2FP.SATFINITE.E4M3.F32.PACK_AB_MERGE_C R162, R163, R162, RZ ;  /* 0x000000a2a3a2723e */ /* 0x000fe600048070ff */
[----:B------:R-:W4:Y:S04]  /*a7a0*/  LDL.LU R229, [R1+0x4c] ;  /* 0x00004c0001e57983 */ /* 0x000f280000300800 */
[----:B------:R-:W4:Y:S01]  /*a7b0*/  LDL.LU R227, [R1+0x48] ;  /* 0x0000480001e37983 */ /* 0x000f220000300800 */
[----:B--2---:R-:W-:Y:S01]  /*a7c0*/  FMUL R84, R84, UR37 ;  /* 0x0000002554547c20 */ /* 0x004fe20008400000 */
[----:B---3--:R-:W-:Y:S01]  /*a7d0*/  FMUL R85, R85, UR37 ;  /* 0x0000002555557c20 */ /* 0x008fe20008400000 */
[-C--:B----4-:R-:W-:Y:S02]  /*a7e0*/  F2FP.F16.E4M3.UNPACK_B R57, R58.reuse ;  /* 0x0000003aff39723e */ /* 0x090fe400020006ff */
[----:B------:R-:W-:Y:S02]  /*a7f0*/  F2FP.F16.E4M3.UNPACK_B R59, R58.H1 ;  /* 0x0000003aff3b723e */ /* 0x000fe400030006ff */
[C---:B-1----:R-:W-:Y:S01]  /*a800*/  PRMT R152, R57.reuse, 0x7610, R152 ;  /* 0x0000761039987816 */ /* 0x042fe20000000098 */
[----:B------:R-:W-:Y:S01]  /*a810*/  FMUL R86, R86, UR37 ;  /* 0x0000002556567c20 */ /* 0x000fe20008400000 */
[----:B------:R-:W-:Y:S02]  /*a820*/  PRMT R183, R57, 0x7632, R183 ;  /* 0x0000763239b77816 */ /* 0x000fe400000000b7 */
[----:B------:R-:W2:Y:S01]  /*a830*/  LDL.LU R57, [R1+0x380] ;  /* 0x0003800001397983 */ /* 0x000ea20000300800 */
[----:B------:R-:W-:Y:S01]  /*a840*/  PRMT R182, R59, 0x7610, R182 ;  /* 0x000076103bb67816 */ /* 0x000fe200000000b6 */
[----:B------:R-:W-:Y:S01]  /*a850*/  FMUL R87, R87, UR37 ;  /* 0x0000002557577c20 */ /* 0x000fe20008400000 */
[----:B------:R-:W-:Y:S01]  /*a860*/  PRMT R181, R59, 0x7632, R181 ;  /* 0x000076323bb57816 */ /* 0x000fe200000000b5 */
[----:B------:R-:W3:Y:S01]  /*a870*/  LDL.LU R58, [R1+0x37c] ;  /* 0x00037c00013a7983 */ /* 0x000ee20000300800 */
[----:B------:R-:W-:Y:S03]  /*a880*/  FMUL R56, R56, UR37 ;  /* 0x0000002538387c20 */ /* 0x000fe60008400000 */
[----:B------:R-:W4:Y:S01]  /*a890*/  LDL.LU R59, [R1+0x378] ;  /* 0x00037800013b7983 */ /* 0x000f220000300800 */
[-C--:B------:R-:W-:Y:S02]  /*a8a0*/  F2FP.F16.E4M3.UNPACK_B R60, R61.reuse ;  /* 0x0000003dff3c723e */ /* 0x080fe400020006ff */
[----:B------:R-:W-:Y:S02]  /*a8b0*/  F2FP.F16.E4M3.UNPACK_B R62, R61.H1 ;  /* 0x0000003dff3e723e */ /* 0x000fe400030006ff */
[C---:B------:R-:W-:Y:S02]  /*a8c0*/  PRMT R180, R60.reuse, 0x7610, R180 ;  /* 0x000076103cb47816 */ /* 0x040fe400000000b4 */
[----:B------:R-:W-:Y:S02]  /*a8d0*/  PRMT R179, R60, 0x7632, R179 ;  /* 0x000076323cb37816 */ /* 0x000fe400000000b3 */
[----:B------:R-:W4:Y:S01]  /*a8e0*/  LDL.LU R60, [R1+0x374] ;  /* 0x00037400013c7983 */ /* 0x000f220000300800 */
[C---:B------:R-:W-:Y:S02]  /*a8f0*/  PRMT R178, R62.reuse, 0x7610, R178 ;  /* 0x000076103eb27816 */ /* 0x040fe400000000b2 */
[----:B------:R-:W-:Y:S01]  /*a900*/  PRMT R177, R62, 0x7632, R177 ;  /* 0x000076323eb17816 */ /* 0x000fe200000000b1 */
[----:B------:R-:W4:Y:S01]  /*a910*/  LDL.LU R61, [R1+0x370] ;  /* 0x00037000013d7983 */ /* 0x000f220000300800 */
[----:B------:R-:W-:Y:S02]  /*a920*/  F2FP.F16.E4M3.UNPACK_B R68, R229.H1 ;  /* 0x000000e5ff44723e */ /* 0x000fe400030006ff */
[-C--:B------:R-:W-:Y:S01]  /*a930*/  F2FP.F16.E4M3.UNPACK_B R230, R227.reuse ;  /* 0x000000e3ffe6723e */ /* 0x080fe200020006ff */
[----:B------:R-:W4:Y:S01]  /*a940*/  LDL.LU R62, [R1+0x36c] ;  /* 0x00036c00013e7983 */ /* 0x000f220000300800 */
[C---:B------:R-:W-:Y:S02]  /*a950*/  PRMT R172, R68.reuse, 0x7610, R172 ;  /* 0x0000761044ac7816 */ /* 0x040fe400000000ac */
[----:B------:R-:W-:Y:S02]  /*a960*/  PRMT R171, R68, 0x7632, R171 ;  /* 0x0000763244ab7816 */ /* 0x000fe400000000ab */
[----:B------:R-:W4:Y:S01]  /*a970*/  LDL.LU R68, [R1+0x30] ;  /* 0x0000300001447983 */ /* 0x000f220000300800 */
[----:B------:R-:W-:Y:S01]  /*a980*/  F2FP.F16.E4M3.UNPACK_B R232, R227.H1 ;  /* 0x000000e3ffe8723e */ /* 0x000fe200030006ff */
[----:B------:R-:W-:Y:S01]  /*a990*/  HADD2.F32 R227, -RZ, R63.H0_H0 ;  /* 0x2000003fffe37230 */ /* 0x000fe20000004100 */
[----:B------:R-:W-:Y:S01]  /*a9a0*/  F2FP.F16.E4M3.UNPACK_B R226, R229 ;  /* 0x000000e5ffe2723e */ /* 0x000fe200020006ff */
[----:B------:R-:W4:Y:S01]  /*a9b0*/  LDL.LU R63, [R1+0x368] ;  /* 0x00036800013f7983 */ /* 0x000f220000300800 */
[----:B------:R-:W-:Y:S01]  /*a9c0*/  HADD2.F32 R229, -RZ, R65.H0_H0 ;  /* 0x20000041ffe57230 */ /* 0x000fe20000004100 */
[----:B------:R-:W-:Y:S01]  /*a9d0*/  PRMT R176, R230, 0x7610, R176 ;  /* 0x00007610e6b07816 */ /* 0x000fe200000000b0 */
[----:B------:R-:W-:Y:S01]  /*a9e0*/  FFMA R166, R227, UR44, R166 ;  /* 0x0000002ce3a67c23 */ /* 0x000fe200080000a6 */
[C---:B------:R-:W-:Y:S01]  /*a9f0*/  PRMT R174, R226.reuse, 0x7610, R174 ;  /* 0x00007610e2ae7816 */ /* 0x040fe200000000ae */
[----:B------:R-:W-:Y:S01]  /*aa00*/  HADD2.F32 R227, -RZ, R66.H0_H0 ;  /* 0x20000042ffe37230 */ /* 0x000fe20000004100 */
[----:B------:R-:W-:Y:S01]  /*aa10*/  PRMT R173, R226, 0x7632, R173 ;  /* 0x00007632e2ad7816 */ /* 0x000fe200000000ad */
[----:B------:R-:W-:Y:S01]  /*aa20*/  HADD2.F32 R226, -RZ, R64.H0_H0 ;  /* 0x20000040ffe27230 */ /* 0x000fe20000004100 */
[----:B------:R-:W-:Y:S01]  /*aa30*/  PRMT R175, R230, 0x7632, R175 ;  /* 0x00007632e6af7816 */ /* 0x000fe200000000af */
[----:B------:R-:W4:Y:S01]  /*aa40*/  LDL.LU R64, [R1+0x364] ;  /* 0x0003640001407983 */ /* 0x000f220000300800 */
[----:B------:R-:W-:Y:S02]  /*aa50*/  HADD2.F32 R230, -RZ, R67.H0_H0 ;  /* 0x20000043ffe67230 */ /* 0x000fe40000004100 */
[----:B------:R-:W-:Y:S01]  /*aa60*/  FFMA R167, R226, UR44, R167 ;  /* 0x0000002ce2a77c23 */ /* 0x000fe200080000a7 */
[----:B------:R-:W4:Y:S01]  /*aa70*/  LDL.LU R65, [R1+0x360] ;  /* 0x0003600001417983 */ /* 0x000f220000300800 */
[----:B------:R-:W-:Y:S01]  /*aa80*/  FFMA R136, R229, UR44, R136 ;  /* 0x0000002ce5887c23 */ /* 0x000fe20008000088 */
[----:B------:R-:W-:Y:S01]  /*aa90*/  FFMA R137, R228, UR44, R137 ;  /* 0x0000002ce4897c23 */ /* 0x000fe20008000089 */
[----:B------:R-:W-:Y:S01]  /*aaa0*/  FFMA R138, R227, UR44, R138 ;  /* 0x0000002ce38a7c23 */ /* 0x000fe2000800008a */
[----:B------:R-:W4:Y:S01]  /*aab0*/  LDL.LU R71, [R1+0x34] ;  /* 0x0000340001477983 */ /* 0x000f220000300800 */
[----:B------:R-:W-:Y:S01]  /*aac0*/  FFMA R139, R230, UR44, R139 ;  /* 0x0000002ce68b7c23 */ /* 0x000fe2000800008b */
[----:B------:R-:W-:Y:S01]  /*aad0*/  HADD2.F32 R230, -RZ, R53.H0_H0 ;  /* 0x20000035ffe67230 */ /* 0x000fe20000004100 */
[----:B------:R-:W-:Y:S01]  /*aae0*/  F2FP.SATFINITE.E4M3.F32.PACK_AB_MERGE_C R155, R167, R166, RZ ;  /* 0x000000a6a79b723e */ /* 0x000fe200048070ff */
[----:B------:R-:W4:Y:S02]  /*aaf0*/  LDL.LU R66, [R1+0x35c] ;  /* 0x00035c0001427983 */ /* 0x000f240000300800 */
[----:B------:R-:W-:Y:S02]  /*ab00*/  F2FP.SATFINITE.E4M3.F32.PACK_AB_MERGE_C R138, R139, R138, RZ ;  /* 0x0000008a8b8a723e */ /* 0x000fe400048070ff */
[----:B------:R-:W4:Y:S01]  /*ab10*/  LDL.LU R67, [R1+0x358] ;  /* 0x0003580001437983 */ /* 0x000f220000300800 */
[----:B------:R-:W-:Y:S02]  /*ab20*/  F2FP.SATFINITE.E4M3.F32.PACK_AB_MERGE_C R155, R165, R164, R155 ;  /* 0x000000a4a59b723e */ /* 0x000fe4000480709b */
[----:B------:R-:W-:Y:S01]  /*ab30*/  F2FP.SATFINITE.E4M3.F32.PACK_AB_MERGE_C R136, R137, R136, R138 ;  /* 0x000000888988723e */ /* 0x000fe2000480708a */
[----:B------:R-:W4:Y:S01]  /*ab40*/  LDL.LU R231, [R1+0x38] ;  /* 0x0000380001e77983 */ /* 0x000f220000300800 */
[----:B--2---:R-:W-:Y:S01]  /*ab50*/  FMUL R57, R57, UR37 ;  /* 0x0000002539397c20 */ /* 0x004fe20008400000 */
[----:B---3--:R-:W-:Y:S01]  /*ab60*/  FMUL R58, R58, UR37 ;  /* 0x000000253a3a7c20 */ /* 0x008fe20008400000 */
[----:B----4-:R-:W-:Y:S01]  /*ab70*/  FMUL R59, R59, UR37 ;  /* 0x000000253b3b7c20 */ /* 0x010fe20008400000 */
[----:B------:R-:W-:Y:S01]  /*ab80*/  FMUL R60, R60, UR37 ;  /* 0x000000253c3c7c20 */ /* 0x000fe20008400000 */
[----:B------:R-:W-:Y:S01]  /*ab90*/  FMUL R61, R61, UR37 ;  /* 0x000000253d3d7c20 */ /* 0x000fe20008400000 */
[----:B------:R-:W-:Y:S01]  /*aba0*/  FMUL R62, R62, UR37 ;  /* 0x000000253e3e7c20 */ /* 0x000fe20008400000 */
[-C--:B------:R-:W-:Y:S02]  /*abb0*/  F2FP.F16.E4M3.UNPACK_B R227, R68.reuse ;  /* 0x00000044ffe3723e */ /* 0x080fe400020006ff */
[----:B------:R-:W-:Y:S02]  /*abc0*/  F2FP.F16.E4M3.UNPACK_B R69, R68.H1 ;  /* 0x00000044ff45723e */ /* 0x000fe400030006ff */
[----:B------:R-:W-:Y:S01]  /*abd0*/  PRMT R170, R227, 0x7610, R170 ;  /* 0x00007610e3aa7816 */ /* 0x000fe200000000aa */
[----:B------:R-:W-:Y:S01]  /*abe0*/  FMUL R63, R63, UR37 ;  /* 0x000000253f3f7c20 */ /* 0x000fe20008400000 */
[----:B------:R-:W-:Y:S02]  /*abf0*/  PRMT R169, R227, 0x7632, R169 ;  /* 0x00007632e3a97816 */ /* 0x000fe400000000a9 */
[----:B------:R-:W2:Y:S01]  /*ac00*/  LDL.LU R227, [R1+0x3c] ;  /* 0x00003c0001e37983 */ /* 0x000ea20000300800 */
[C---:B------:R-:W-:Y:S02]  /*ac10*/  PRMT R168, R69.reuse, 0x7610, R168 ;  /* 0x0000761045a87816 */ /* 0x040fe400000000a8 */
[----:B------:R-:W-:Y:S01]  /*ac20*/  PRMT R199, R69, 0x7632, R199 ;  /* 0x0000763245c77816 */ /* 0x000fe200000000c7 */
[----:B------:R-:W3:Y:S01]  /*ac30*/  LDL.LU R68, [R1+0x354] ;  /* 0x0003540001447983 */ /* 0x000ee20000300800 */
[----:B------:R-:W-:Y:S03]  /*ac40*/  FMUL R64, R64, UR37 ;  /* 0x0000002540407c20 */ /* 0x000fe60008400000 */
[----:B------:R-:W4:Y:S01]  /*ac50*/  LDL.LU R69, [R1+0x350] ;  /* 0x0003500001457983 */ /* 0x000f220000300800 */
[----:B------:R-:W-:Y:S01]  /*ac60*/  FMUL R65, R65, UR37 ;  /* 0x0000002541417c20 */ /* 0x000fe20008400000 */
[-C--:B------:R-:W-:Y:S02]  /*ac70*/  F2FP.F16.E4M3.UNPACK_B R70, R71.reuse ;  /* 0x00000047ff46723e */ /* 0x080fe400020006ff */
[----:B------:R-:W-:Y:S02]  /*ac80*/  F2FP.F16.E4M3.UNPACK_B R40, R71.H1 ;  /* 0x00000047ff28723e */ /* 0x000fe400030006ff */
[----:B------:R-:W-:Y:S01]  /*ac90*/  PRMT R198, R70, 0x7610, R198 ;  /* 0x0000761046c67816 */ /* 0x000fe200000000c6 */
[----:B------:R-:W-:Y:S01]  /*aca0*/  FMUL R66, R66, UR37 ;  /* 0x0000002542427c20 */ /* 0x000fe20008400000 */
[----:B------:R-:W-:Y:S02]  /*acb0*/  PRMT R197, R70, 0x7632, R197 ;  /* 0x0000763246c57816 */ /* 0x000fe400000000c5 */
[----:B------:R-:W4:Y:S01]  /*acc0*/  LDL.LU R70, [R1+0x34c] ;  /* 0x00034c0001467983 */ /* 0x000f220000300800 */
[C---:B------:R-:W-:Y:S01]  /*acd0*/  PRMT R196, R40.reuse, 0x7610, R196 ;  /* 0x0000761028c47816 */ /* 0x040fe200000000c4 */
[----:B------:R-:W-:Y:S01]  /*ace0*/  FMUL R67, R67, UR37 ;  /* 0x0000002543437c20 */ /* 0x000fe20008400000 */
[----:B------:R-:W-:Y:S01]  /*acf0*/  PRMT R195, R40, 0x7632, R195 ;  /* 0x0000763228c37816 */ /* 0x000fe200000000c3 */
[----:B------:R-:W4:Y:S01]  /*ad00*/  LDL.LU R71, [R1+0x348] ;  /* 0x0003480001477983 */ /* 0x000f220000300800 */
[-C--:B------:R-:W-:Y:S02]  /*ad10*/  F2FP.F16.E4M3.UNPACK_B R41, R231.reuse ;  /* 0x000000e7ff29723e */ /* 0x080fe400020006ff */
[----:B------:R-:W-:Y:S01]  /*ad20*/  F2FP.F16.E4M3.UNPACK_B R229, R231.H1 ;  /* 0x000000e7ffe5723e */ /* 0x000fe200030006ff */
[----:B------:R-:W4:Y:S01]  /*ad30*/  LDL.LU R40, [R1+0x344] ;  /* 0x0003440001287983 */ /* 0x000f220000300800 */
[C---:B------:R-:W-:Y:S01]  /*ad40*/  PRMT R194, R41.reuse, 0x7610, R194 ;  /* 0x0000761029c27816 */ /* 0x040fe200000000c2 */
[----:B------:R-:W-:Y:S01]  /*ad50*/  HADD2.F32 R231, -RZ, R48.H0_H0 ;  /* 0x20000030ffe77230 */ /* 0x000fe20000004100 */
[----:B------:R-:W-:Y:S02]  /*ad60*/  PRMT R191, R41, 0x7632, R191 ;  /* 0x0000763229bf7816 */ /* 0x000fe400000000bf */
[----:B------:R-:W4:Y:S01]  /*ad70*/  LDL.LU R41, [R1+0x340] ;  /* 0x0003400001297983 */ /* 0x000f220000300800 */
[C---:B------:R-:W-:Y:S02]  /*ad80*/  PRMT R190, R229.reuse, 0x7610, R190 ;  /* 0x00007610e5be7816 */ /* 0x040fe400000000be */
[----:B------:R-:W-:Y:S01]  /*ad90*/  PRMT R189, R229, 0x7632, R189 ;  /* 0x00007632e5bd7816 */ /* 0x000fe200000000bd */
[----:B------:R-:W-:Y:S01]  /*ada0*/  HADD2.F32 R229, -RZ, R45.H0_H0 ;  /* 0x2000002dffe57230 */ /* 0x000fe20000004100 */
[-C--:B--2---:R-:W-:Y:S02]  /*adb0*/  F2FP.F16.E4M3.UNPACK_B R228, R227.reuse ;  /* 0x000000e3ffe4723e */ /* 0x084fe400020006ff */
[----:B------:R-:W-:Y:S01]  /*adc0*/  F2FP.F16.E4M3.UNPACK_B R226, R227.H1 ;  /* 0x000000e3ffe2723e */ /* 0x000fe200030006ff */
[----:B------:R-:W-:Y:S01]  /*add0*/  HADD2.F32 R227, -RZ, R42.H0_H0 ;  /* 0x2000002affe37230 */ /* 0x000fe20000004100 */
[----:B------:R-:W-:Y:S01]  /*ade0*/  PRMT R188, R228, 0x7610, R188 ;  /* 0x00007610e4bc7816 */ /* 0x000fe200000000bc */
[----:B------:R-:W2:Y:S01]  /*adf0*/  LDL.LU R42, [R1+0x33c] ;  /* 0x00033c00012a7983 */ /* 0x000ea20000300800 */
[----:B------:R-:W-:Y:S01]  /*ae00*/  PRMT R225, R226, 0x7610, R225 ;  /* 0x00007610e2e17816 */ /* 0x000fe200000000e1 */
[----:B---3--:R-:W-:Y:S01]  /*ae10*/  FMUL R68, R68, UR37 ;  /* 0x0000002544447c20 */ /* 0x008fe20008400000 */
[----:B------:R-:W-:Y:S01]  /*ae20*/  PRMT R224, R226, 0x7632, R224 ;  /* 0x00007632e2e07816 */ /* 0x000fe200000000e0 */
[----:B------:R-:W-:Y:S01]  /*ae30*/  HADD2.F32 R226, -RZ, R43.H0_H0 ;  /* 0x2000002bffe27230 */ /* 0x000fe20000004100 */
[----:B------:R-:W-:Y:S01]  /*ae40*/  PRMT R203, R228, 0x7632, R203 ;  /* 0x00007632e4cb7816 */ /* 0x000fe200000000cb */
[----:B------:R-:W3:Y:S01]  /*ae50*/  LDL.LU R43, [R1+0x338] ;  /* 0x00033800012b7983 */ /* 0x000ee20000300800 */
[----:B------:R-:W-:Y:S01]  /*ae60*/  FFMA R140, R227, UR44, R140 ;  /* 0x0000002ce38c7c23 */ /* 0x000fe2000800008c */
[----:B------:R-:W-:Y:S02]  /*ae70*/  HADD2.F32 R227, -RZ, R44.H0_H0 ;  /* 0x2000002cffe37230 */ /* 0x000fe40000004100 */
[----:B------:R-:W-:Y:S01]  /*ae80*/  FFMA R141, R226, UR44, R141 ;  /* 0x0000002ce28d7c23 */ /* 0x000fe2000800008d */
[----:B------:R-:W3:Y:S01]  /*ae90*/  LDL.LU R44, [R1+0x334] ;  /* 0x00033400012c7983 */ /* 0x000ee20000300800 */
[----:B------:R-:W-:Y:S02]  /*aea0*/  HADD2.F32 R228, -RZ, R50.H0_H0 ;  /* 0x20000032ffe47230 */ /* 0x000fe40000004100 */
[----:B----4-:R-:W-:Y:S01]  /*aeb0*/  FMUL R69, R69, UR37 ;  /* 0x0000002545457c20 */ /* 0x010fe20008400000 */
[----:B------:R-:W-:Y:S01]  /*aec0*/  HADD2.F32 R226, -RZ, R46.H0_H0 ;  /* 0x2000002effe27230 */ /* 0x000fe20000004100 */
[----:B------:R-:W4:Y:S01]  /*aed0*/  LDL.LU R50, [R1+0x20] ;  /* 0x0000200001327983 */ /* 0x000f220000300800 */
[----:B------:R-:W-:Y:S01]  /*aee0*/  FFMA R142, R227, UR44, R142 ;  /* 0x0000002ce38e7c23 */ /* 0x000fe2000800008e */
[----:B------:R-:W-:Y:S02]  /*aef0*/  HADD2.F32 R227, -RZ, R47.H0_H0 ;  /* 0x2000002fffe37230 */ /* 0x000fe40000004100 */
[----:B------:R-:W-:Y:S01]  /*af00*/  FFMA R143, R228, UR44, R143 ;  /* 0x0000002ce48f7c23 */ /* 0x000fe2000800008f */
[----:B------:R-:W4:Y:S01]  /*af10*/  LDL.LU R45, [R1+0x330] ;  /* 0x00033000012d7983 */ /* 0x000f220000300800 */
[----:B------:R-:W-:Y:S02]  /*af20*/  HADD2.F32 R228, -RZ, R49.H0_H0 ;  /* 0x20000031ffe47230 */ /* 0x000fe40000004100 */
[----:B------:R-:W-:Y:S01]  /*af30*/  FFMA R144, R229, UR44, R144 ;  /* 0x0000002ce5907c23 */ /* 0x000fe20008000090 */
[----:B------:R-:W-:Y:S01]  /*af40*/  FFMA R145, R226, UR44, R145 ;  /* 0x0000002ce2917c23 */ /* 0x000fe20008000091 */
[----:B------:R-:W4:Y:S01]  /*af50*/  LDL.LU R46, [R1+0x32c] ;  /* 0x00032c00012e7983 */ /* 0x000f220000300800 */
[----:B------:R-:W-:Y:S01]  /*af60*/  FFMA R146, R227, UR44, R146 ;  /* 0x0000002ce3927c23 */ /* 0x000fe20008000092 */
[----:B------:R-:W-:Y:S01]  /*af70*/  FFMA R147, R230, UR44, R147 ;  /* 0x0000002ce6937c23 */ /* 0x000fe20008000093 */
[----:B------:R-:W-:Y:S01]  /*af80*/  FFMA R148, R231, UR44, R148 ;  /* 0x0000002ce7947c23 */ /* 0x000fe20008000094 */
[----:B------:R-:W4:Y:S01]  /*af90*/  LDL.LU R47, [R1+0x328] ;  /* 0x00032800012f7983 */ /* 0x000f220000300800 */
[----:B------:R-:W-:Y:S01]  /*afa0*/  FFMA R149, R228, UR44, R149 ;  /* 0x0000002ce4957c23 */ /* 0x000fe20008000095 */
[----:B------:R-:W-:Y:S02]  /*afb0*/  HADD2.F32 R228, -RZ, R30.H0_H0 ;  /* 0x2000001effe47230 */ /* 0x000fe40000004100 */
[----:B------:R-:W-:Y:S01]  /*afc0*/  FMUL R41, R41, UR37 ;  /* 0x0000002529297c20 */ /* 0x000fe20008400000 */
[----:B------:R-:W4:Y:S01]  /*afd0*/  LDL.LU R53, [R1+0x24] ;  /* 0x0000240001357983 */ /* 0x000f220000300800 */
[----:B------:R-:W-:Y:S01]  /*afe0*/  FMUL R71, R71, UR37 ;  /* 0x0000002547477c20 */ /* 0x000fe20008400000 */
[----:B------:R-:W-:Y:S01]  /*aff0*/  F2FP.SATFINITE.E4M3.F32.PACK_AB_MERGE_C R142, R143, R142, RZ ;  /* 0x0000008e8f8e723e */ /* 0x000fe200048070ff */
[----:B------:R-:W-:Y:S01]  /*b000*/  FMUL R70, R70, UR37 ;  /* 0x0000002546467c20 */ /* 0x000fe20008400000 */
[----:B------:R-:W4:Y:S01]  /*b010*/  LDL.LU R48, [R1+0x324] ;  /* 0x0003240001307983 */ /* 0x000f220000300800 */
[----:B------:R-:W-:Y:S01]  /*b020*/  F2FP.SATFINITE.E4M3.F32.PACK_AB_MERGE_C R146, R147, R146, RZ ;  /* 0x000000929392723e */ /* 0x000fe200048070ff */
[----:B------:R-:W-:Y:S01]  /*b030*/  FMUL R40, R40, UR37 ;  /* 0x0000002528287c20 */ /* 0x000fe20008400000 */
[----:B------:R-:W-:Y:S01]  /*b040*/  F2FP.SATFINITE.E4M3.F32.PACK_AB_MERGE_C R137, R141, R140, R142 ;  /* 0x0000008c8d89723e */ /* 0x000fe2000480708e */
[----:B------:R-:W4:Y:S01]  /*b050*/  LDL.LU R49, [R1+0x320] ;  /* 0x0003200001317983 */ /* 0x000f220000300800 */
[----:B------:R-:W-:Y:S03]  /*b060*/  F2FP.SATFINITE.E4M3.F32.PACK_AB_MERGE_C R138, R145, R144, R146 ;  /* 0x00000090918a723e */ /* 0x000fe60004807092 */
[----:B------:R-:W4:Y:S01]  /*b070*/  LDL.LU R230, [R1+0x28] ;  /* 0x0000280001e67983 */ /* 0x000f220000300800 */
[----:B--2---:R-:W-:Y:S01]  /*b080*/  FMUL R42, R42, UR37 ;  /* 0x000000252a2a7c20 */ /* 0x004fe20008400000 */
[----:B---3--:R-:W-:Y:S01]  /*b090*/  FMUL R43, R43, UR37 ;  /* 0x000000252b2b7c20 */ /* 0x008fe20008400000 */
[----:B------:R-:W-:Y:S01]  /*b0a0*/  FMUL R44, R44, UR37 ;  /* 0x000000252c2c7c20 */ /* 0x000fe20008400000 */
[-C--:B----4-:R-:W-:Y:S02]  /*b0b0*/  F2FP.F16.E4M3.UNPACK_B R226, R50.reuse ;  /* 0x00000032ffe2723e */ /* 0x090fe400020006ff */
[----:B------:R-:W-:Y:S02]  /*b0c0*/  F2FP.F16.E4M3.UNPACK_B R51, R50.H1 ;  /* 0x00000032ff33723e */ /* 0x000fe400030006ff */
[C---:B------:R-:W-:Y:S01]  /*b0d0*/  PRMT R223, R226.reuse, 0x7610, R223 ;  /* 0x00007610e2df7816 */ /* 0x040fe200000000df */
[----:B------:R-:W-:Y:S01]  /*b0e0*/  FMUL R45, R45, UR37 ;  /* 0x000000252d2d7c20 */ /* 0x000fe20008400000 */
[----:B------:R-:W-:Y:S02]  /*b0f0*/  PRMT R222, R226, 0x7632, R222 ;  /* 0x00007632e2de7816 */ /* 0x000fe400000000de */
[----:B------:R-:W2:Y:S01]  /*b100*/  LDL.LU R226, [R1+0x2c] ;  /* 0x00002c0001e27983 */ /* 0x000ea20000300800 */
[C---:B------:R-:W-:Y:S01]  /*b110*/  PRMT R221, R51.reuse, 0x7610, R221 ;  /* 0x0000761033dd7816 */ /* 0x040fe200000000dd */
[----:B------:R-:W-:Y:S01]  /*b120*/  FMUL R46, R46, UR37 ;  /* 0x000000252e2e7c20 */ /* 0x000fe20008400000 */
[----:B------:R-:W-:Y:S01]  /*b130*/  PRMT R220, R51, 0x7632, R220 ;  /* 0x0000763233dc7816 */ /* 0x000fe200000000dc */
[----:B------:R-:W3:Y:S01]  /*b140*/  LDL.LU R50, [R1+0x31c] ;  /* 0x00031c0001327983 */ /* 0x000ee20000300800 */
[----:B------:R-:W-:Y:S03]  /*b150*/  FMUL R47, R47, UR37 ;  /* 0x000000252f2f7c20 */ /* 0x000fe60008400000 */
[----:B------:R-:W4:Y:S01]  /*b160*/  LDL.LU R51, [R1+0x318] ;  /* 0x0003180001337983 */ /* 0x000f220000300800 */
[-C--:B------:R-:W-:Y:S02]  /*b170*/  F2FP.F16.E4M3.UNPACK_B R52, R53.reuse ;  /* 0x00000035ff34723e */ /* 0x080fe400020006ff */
[----:B------:R-:W-:Y:S01]  /*b180*/  F2FP.F16.E4M3.UNPACK_B R54, R53.H1 ;  /* 0x00000035ff36723e */ /* 0x000fe200030006ff */
[----:B------:R-:W-:Y:S01]  /*b190*/  FMUL R48, R48, UR37 ;  /* 0x0000002530307c20 */ /* 0x000fe20008400000 */
[C---:B------:R-:W-:Y:S02]  /*b1a0*/  PRMT R219, R52.reuse, 0x7610, R219 ;  /* 0x0000761034db7816 */ /* 0x040fe400000000db */
[----:B------:R-:W-:Y:S01]  /*b1b0*/  PRMT R218, R52, 0x7632, R218 ;  /* 0x0000763234da7816 */ /* 0x000fe200000000da */
[----:B------:R-:W-:Y:S01]  /*b1c0*/  FMUL R49, R49, UR37 ;  /* 0x0000002531317c20 */ /* 0x000fe20008400000 */
[----:B------:R-:W4:Y:S01]  /*b1d0*/  LDL.LU R52, [R1+0x314] ;  /* 0x0003140001347983 */ /* 0x000f220000300800 */
[C---:B------:R-:W-:Y:S02]  /*b1e0*/  PRMT R217, R54.reuse, 0x7610, R217 ;  /* 0x0000761036d97816 */ /* 0x040fe400000000d9 */
[----:B------:R-:W-:Y:S01]  /*b1f0*/  PRMT R216, R54, 0x7632, R216 ;  /* 0x0000763236d87816 */ /* 0x000fe200000000d8 */
[----:B------:R-:W4:Y:S01]  /*b200*/  LDL.LU R53, [R1+0x310] ;  /* 0x0003100001357983 */ /* 0x000f220000300800 */
        /* <DEDUP_REMOVED lines=8> */
[----:B------:R-:W-:Y:S01]  /*b290*/  HADD2.F32 R229, -RZ, R26.H0_H0 ;  /* 0x2000001affe57230 */ /* 0x000fe20000004100 */
[----:B------:R-:W-:Y:S02]  /*b2a0*/  F2FP.SATFINITE.E4M3.F32.PACK_AB_MERGE_C R230, R5, R4, RZ ;  /* 0x0000000405e6723e */ /* 0x000fe400048070ff */
[----:B------:R-:W-:Y:S04]  /*b2b0*/  PRMT R4, R34, 0x7610, R4 ;  /* 0x0000761022047816 */ /* 0x000fe80000000004 */
[----:B------:R-:W-:Y:S02]  /*b2c0*/  PRMT R231, R4, 0x7610, R231 ;  /* 0x0000761004e77816 */ /* 0x000fe400000000e7 */
[-C--:B--2---:R-:W-:Y:S02]  /*b2d0*/  F2FP.F16.E4M3.UNPACK_B R27, R226.reuse.H1 ;  /* 0x000000e2ff1b723e */ /* 0x084fe400030006ff */
[----:B------:R-:W-:Y:S01]  /*b2e0*/  F2FP.F16.E4M3.UNPACK_B R227, R226 ;  /* 0x000000e2ffe3723e */ /* 0x000fe200020006ff */
[----:B------:R-:W-:Y:S01]  /*b2f0*/  HADD2.F32 R226, -RZ, R25.H0_H0 ;  /* 0x20000019ffe27230 */ /* 0x000fe20000004100 */
[C---:B------:R-:W-:Y:S01]  /*b300*/  PRMT R17, R27.reuse, 0x7610, R17 ;  /* 0x000076101b117816 */ /* 0x040fe20000000011 */
[----:B---3--:R-:W-:Y:S01]  /*b310*/  FMUL R50, R50, UR37 ;  /* 0x0000002532327c20 */ /* 0x008fe20008400000 */
[----:B------:R-:W-:Y:S02]  /*b320*/  PRMT R16, R27, 0x7632, R16 ;  /* 0x000076321b107816 */ /* 0x000fe40000000010 */
[----:B------:R-:W2:Y:S01]  /*b330*/  LDL.LU R27, [R1] ;  /* 0x00000000011b7983 */ /* 0x000ea20000300800 */
[----:B------:R-:W-:Y:S01]  /*b340*/  PRMT R19, R227, 0x7610, R19 ;  /* 0x00007610e3137816 */ /* 0x000fe20000000013 */
[----:B----4-:R-:W-:Y:S01]  /*b350*/  FMUL R51, R51, UR37 ;  /* 0x0000002533337c20 */ /* 0x010fe20008400000 */
[----:B------:R-:W-:Y:S01]  /*b360*/  PRMT R18, R227, 0x7632, R18 ;  /* 0x00007632e3127816 */ /* 0x000fe20000000012 */
[----:B------:R-:W-:Y:S02]  /*b370*/  HADD2.F32 R227, -RZ, R24.H0_H0 ;  /* 0x20000018ffe37230 */ /* 0x000fe40000004100 */
[----:B------:R-:W3:Y:S01]  /*b380*/  LDL.LU R24, [R1+0x304] ;  /* 0x0003040001187983 */ /* 0x000ee20000300800 */
[----:B------:R-:W-:Y:S03]  /*b390*/  FMUL R52, R52, UR37 ;  /* 0x0000002534347c20 */ /* 0x000fe60008400000 */
[----:B------:R-:W4:Y:S01]  /*b3a0*/  LDL.LU R25, [R1+0x300] ;  /* 0x0003000001197983 */ /* 0x000f220000300800 */
[----:B------:R-:W-:Y:S01]  /*b3b0*/  FFMA R150, R227, UR44, R150 ;  /* 0x0000002ce3967c23 */ /* 0x000fe20008000096 */
[----:B------:R-:W-:Y:S02]  /*b3c0*/  HADD2.F32 R227, -RZ, R32.H0_H0 ;  /* 0x20000020ffe37230 */ /* 0x000fe40000004100 */
[----:B------:R-:W-:Y:S01]  /*b3d0*/  FMUL R53, R53, UR37 ;  /* 0x0000002535357c20 */ /* 0x000fe20008400000 */
[----:B------:R-:W4:Y:S01]  /*b3e0*/  LDL.LU R26, [R1+0x2fc] ;  /* 0x0002fc00011a7983 */ /* 0x000f220000300800 */
[----:B------:R-:W-:Y:S01]  /*b3f0*/  FFMA R151, R226, UR44, R151 ;  /* 0x0000002ce2977c23 */ /* 0x000fe20008000097 */
[----:B------:R-:W-:Y:S01]  /*b400*/  FFMA R120, R229, UR44, R120 ;  /* 0x0000002ce5787c23 */ /* 0x000fe20008000078 */
[----:B------:R-:W-:Y:S01]  /*b410*/  FMUL R54, R54, UR37 ;  /* 0x0000002536367c20 */ /* 0x000fe20008400000 */
[----:B------:R-:W4:Y:S01]  /*b420*/  LDL.LU R30, [R1+0x4] ;  /* 0x00000400011e7983 */ /* 0x000f220000300800 */
[----:B------:R-:W-:Y:S01]  /*b430*/  FFMA R121, R228, UR44, R121 ;  /* 0x0000002ce4797c23 */ /* 0x000fe20008000079 */
[----:B------:R-:W-:Y:S01]  /*b440*/  FFMA R122, R227, UR44, R122 ;  /* 0x0000002ce37a7c23 */ /* 0x000fe2000800007a */
[----:B------:R-:W-:Y:S01]  /*b450*/  F2FP.SATFINITE.E4M3.F32.PACK_AB_MERGE_C R139, R151, R150, RZ ;  /* 0x00000096978b723e */ /* 0x000fe200048070ff */
[----:B------:R-:W4:Y:S01]  /*b460*/  LDL.LU R32, [R1+0x8] ;  /* 0x0000080001207983 */ /* 0x000f220000300800 */
[----:B------:R-:W-:Y:S02]  /*b470*/  FMUL R55, R55, UR37 ;  /* 0x0000002537377c20 */ /* 0x000fe40008400000 */
[----:B------:R-:W-:Y:S02]  /*b480*/  F2FP.SATFINITE.E4M3.F32.PACK_AB_MERGE_C R139, R149, R148, R139 ;  /* 0x00000094958b723e */ /* 0x000fe4000480708b */
[-C--:B--2---:R-:W-:Y:S02]  /*b490*/  F2FP.F16.E4M3.UNPACK_B R212, R27.reuse ;  /* 0x0000001bffd4723e */ /* 0x084fe400020006ff */
[----:B------:R-:W-:Y:S02]  /*b4a0*/  F2FP.F16.E4M3.UNPACK_B R28, R27.H1 ;  /* 0x0000001bff1c723e */ /* 0x000fe400030006ff */
[C---:B------:R-:W-:Y:S02]  /*b4b0*/  PRMT R15, R212.reuse, 0x7610, R15 ;  /* 0x00007610d40f7816 */ /* 0x040fe4000000000f */
[----:B------:R-:W-:Y:S01]  /*b4c0*/  PRMT R14, R212, 0x7632, R14 ;  /* 0x00007632d40e7816 */ /* 0x000fe2000000000e */
[----:B---3--:R-:W-:Y:S01]  /*b4d0*/  FMUL R24, R24, UR37 ;  /* 0x0000002518187c20 */ /* 0x008fe20008400000 */
[----:B------:R-:W2:Y:S01]  /*b4e0*/  LDL.LU R212, [R1+0xc] ;  /* 0x00000c0001d47983 */ /* 0x000ea20000300800 */
[C---:B------:R-:W-:Y:S01]  /*b4f0*/  PRMT R13, R28.reuse, 0x7610, R13 ;  /* 0x000076101c0d7816 */ /* 0x040fe2000000000d */
[----:B----4-:R-:W-:Y:S01]  /*b500*/  FMUL R25, R25, UR37 ;  /* 0x0000002519197c20 */ /* 0x010fe20008400000 */
        /* <DEDUP_REMOVED lines=22> */
[----:B------:R-:W-:Y:S03]  /*b670*/  HADD2.F32 R193, -RZ, R193.H0_H0 ;  /* 0x200000c1ffc17230 */ /* 0x000fe60000004100 */
[----:B------:R-:W4:Y:S01]  /*b680*/  LDL.LU R34, [R1+0x2dc] ;  /* 0x0002dc0001227983 */ /* 0x000f220000300800 */
[-C--:B--2---:R-:W-:Y:S02]  /*b690*/  F2FP.F16.E4M3.UNPACK_B R227, R212.reuse ;  /* 0x000000d4ffe3723e */ /* 0x084fe400020006ff */
[----:B------:R-:W-:Y:S02]  /*b6a0*/  F2FP.F16.E4M3.UNPACK_B R5, R212.H1 ;  /* 0x000000d4ff05723e */ /* 0x000fe400030006ff */
[----:B------:R-:W-:Y:S01]  /*b6b0*/  PRMT R192, R227, 0x7610, R192 ;  /* 0x00007610e3c07816 */ /* 0x000fe200000000c0 */
[----:B---3--:R-:W-:Y:S01]  /*b6c0*/  FMUL R27, R27, UR37 ;  /* 0x000000251b1b7c20 */ /* 0x008fe20008400000 */
[----:B------:R-:W-:Y:S02]  /*b6d0*/  PRMT R184, R227, 0x7632, R184 ;  /* 0x00007632e3b87816 */ /* 0x000fe400000000b8 */
[----:B------:R-:W2:Y:S01]  /*b6e0*/  LDL.LU R227, [R1+0x18] ;  /* 0x0000180001e37983 */ /* 0x000ea20000300800 */
[----:B------:R-:W-:Y:S01]  /*b6f0*/  F2FP.SATFINITE.E4M3.F32.PACK_AB_MERGE_C R212, R3, R0, R230 ;  /* 0x0000000003d4723e */ /* 0x000fe200048070e6 */
[----:B----4-:R-:W-:Y:S02]  /*b700*/  FMUL R28, R28, UR37 ;  /* 0x000000251c1c7c20 */ /* 0x010fe40008400000 */
[----:B------:R-:W3:Y:S01]  /*b710*/  LDL.LU R230, [R1+0x14] ;  /* 0x0000140001e67983 */ /* 0x000ee20000300800 */
[----:B------:R-:W-:Y:S01]  /*b720*/  FMUL R29, R29, UR37 ;  /* 0x000000251d1d7c20 */ /* 0x000fe20008400000 */
[----:B------:R-:W-:Y:S01]  /*b730*/  FMUL R30, R30, UR37 ;  /* 0x000000251e1e7c20 */ /* 0x000fe20008400000 */
[-C--:B------:R-:W-:Y:S02]  /*b740*/  F2FP.F16.E4M3.UNPACK_B R3, R35.reuse ;  /* 0x00000023ff03723e */ /* 0x080fe400020006ff */
[----:B------:R-:W-:Y:S02]  /*b750*/  F2FP.F16.E4M3.UNPACK_B R36, R35.H1 ;  /* 0x00000023ff24723e */ /* 0x000fe400030006ff */
[----:B------:R-:W-:Y:S01]  /*b760*/  PRMT R202, R3, 0x7610, R202 ;  /* 0x0000761003ca7816 */ /* 0x000fe200000000ca */
[----:B------:R-:W-:Y:S01]  /*b770*/  FMUL R31, R31, UR37 ;  /* 0x000000251f1f7c20 */ /* 0x000fe20008400000 */
[----:B------:R-:W-:Y:S02]  /*b780*/  PRMT R187, R3, 0x7632, R187 ;  /* 0x0000763203bb7816 */ /* 0x000fe400000000bb */
[----:B------:R-:W4:Y:S01]  /*b790*/  LDL.LU R3, [R1+0x1c] ;  /* 0x00001c0001037983 */ /* 0x000f220000300800 */
[----:B------:R-:W-:Y:S01]  /*b7a0*/  PRMT R201, R36, 0x7610, R201 ;  /* 0x0000761024c97816 */ /* 0x000fe200000000c9 */
[----:B------:R-:W-:Y:S01]  /*b7b0*/  FMUL R32, R32, UR37 ;  /* 0x0000002520207c20 */ /* 0x000fe20008400000 */
[----:B------:R-:W-:Y:S01]  /*b7c0*/  PRMT R213, R36, 0x7632, R213 ;  /* 0x0000763224d57816 */ /* 0x000fe200000000d5 */
[----:B------:R-:W4:Y:S01]  /*b7d0*/  LDL.LU R35, [R1+0x2d8] ;  /* 0x0002d80001237983 */ /* 0x000f220000300800 */
[----:B------:R-:W-:Y:S03]  /*b7e0*/  FMUL R33, R33, UR37 ;  /* 0x0000002521217c20 */ /* 0x000fe60008400000 */
[----:B------:R-:W4:Y:S01]  /*b7f0*/  LDL.LU R36, [R1+0x2d4] ;  /* 0x0002d40001247983 */ /* 0x000f220000300800 */
[----:B------:R-:W-:Y:S01]  /*b800*/  FMUL R34, R34, UR37 ;  /* 0x0000002522227c20 */ /* 0x000fe20008400000 */
[-C--:B--2---:R-:W-:Y:S02]  /*b810*/  F2FP.F16.E4M3.UNPACK_B R226, R227.reuse.H1 ;  /* 0x000000e3ffe2723e */ /* 0x084fe400030006ff */
[----:B------:R-:W-:Y:S01]  /*b820*/  F2FP.F16.E4M3.UNPACK_B R228, R227 ;  /* 0x000000e3ffe4723e */ /* 0x000fe200020006ff */
[----:B------:R-:W-:Y:S01]  /*b830*/  HADD2.F32 R227, -RZ, R38.H0_H0 ;  /* 0x20000026ffe37230 */ /* 0x000fe20000004100 */
[-C--:B---3--:R-:W-:Y:S02]  /*b840*/  F2FP.F16.E4M3.UNPACK_B R37, R230.reuse ;  /* 0x000000e6ff25723e */ /* 0x088fe400020006ff */
[C---:B------:R-:W-:Y:S02]  /*b850*/  PRMT R210, R226.reuse, 0x7610, R210 ;  /* 0x00007610e2d27816 */ /* 0x040fe400000000d2 */
[C---:B------:R-:W-:Y:S02]  /*b860*/  PRMT R200, R37.reuse, 0x7610, R200 ;  /* 0x0000761025c87816 */ /* 0x040fe400000000c8 */
[----:B------:R-:W-:Y:S02]  /*b870*/  PRMT R186, R37, 0x7632, R186 ;  /* 0x0000763225ba7816 */ /* 0x000fe400000000ba */
[----:B------:R-:W2:Y:S01]  /*b880*/  LDL.LU R37, [R1+0x2d0] ;  /* 0x0002d00001257983 */ /* 0x000ea20000300800 */
[----:B------:R-:W-:Y:S01]  /*b890*/  PRMT R215, R226, 0x7632, R215 ;  /* 0x00007632e2d77816 */ /* 0x000fe200000000d7 */
[----:B------:R-:W-:Y:S01]  /*b8a0*/  HADD2.F32 R226, -RZ, R231.H0_H0 ;  /* 0x200000e7ffe27230 */ /* 0x000fe20000004100 */
[C---:B------:R-:W-:Y:S01]  /*b8b0*/  PRMT R206, R228.reuse, 0x7610, R206 ;  /* 0x00007610e4ce7816 */ /* 0x040fe200000000ce */
[----:B------:R1:W-:Y:S01]  /*b8c0*/  STL [R1+0x190], R60 ;  /* 0x0001903c01007387 */ /* 0x0003e20000100800 */
[----:B------:R-:W-:Y:S01]  /*b8d0*/  PRMT R211, R228, 0x7632, R211 ;  /* 0x00007632e4d37816 */ /* 0x000fe200000000d3 */
[----:B------:R-:W-:Y:S02]  /*b8e0*/  HADD2.F32 R231, -RZ, R243.H0_H0 ;  /* 0x200000f3ffe77230 */ /* 0x000fe40000004100 */
[----:B------:R-:W-:Y:S01]  /*b8f0*/  FFMA R123, R226, UR44, R123 ;  /* 0x0000002ce27b7c23 */ /* 0x000fe2000800007b */
[----:B------:R3:W-:Y:S01]  /*b900*/  STL [R1+0x18c], R62 ;  /* 0x00018c3e01007387 */ /* 0x0007e20000100800 */
[----:B------:R-:W-:Y:S01]  /*b910*/  HADD2.F32 R226, -RZ, R39.H0_H0 ;  /* 0x20000027ffe27230 */ /* 0x000fe20000004100 */
[----:B------:R-:W-:Y:S01]  /*b920*/  F2FP.F16.E4M3.UNPACK_B R229, R230.H1 ;  /* 0x000000e6ffe5723e */ /* 0x000fe200030006ff */
[----:B------:R-:W-:Y:S01]  /*b930*/  FFMA R124, R227, UR44, R124 ;  /* 0x0000002ce37c7c23 */ /* 0x000fe2000800007c */
[----:B------:R3:W-:Y:S01]  /*b940*/  STL [R1+0x188], R64 ;  /* 0x0001884001007387 */ /* 0x0007e20000100800 */
[----:B------:R-:W-:Y:S01]  /*b950*/  HADD2.F32 R230, -RZ, R244.H1_H1 ;  /* 0x300000f4ffe67230 */ /* 0x000fe20000004100 */
[-C--:B----4-:R-:W-:Y:S01]  /*b960*/  F2FP.F16.E4M3.UNPACK_B R0, R3.reuse.H1 ;  /* 0x00000003ff00723e */ /* 0x090fe200030006ff */
[----:B------:R-:W-:Y:S01]  /*b970*/  FFMA R125, R226, UR44, R125 ;  /* 0x0000002ce27d7c23 */ /* 0x000fe2000800007d */
[----:B------:R4:W-:Y:S01]  /*b980*/  STL [R1+0x184], R66 ;  /* 0x0001844201007387 */ /* 0x0009e20000100800 */
[C---:B------:R-:W-:Y:S01]  /*b990*/  PRMT R185, R229.reuse, 0x7610, R185 ;  /* 0x00007610e5b97816 */ /* 0x040fe200000000b9 */
[----:B------:R-:W-:Y:S01]  /*b9a0*/  HADD2.F32 R227, -RZ, R246.H0_H0 ;  /* 0x200000f6ffe37230 */ /* 0x000fe20000004100 */
[C---:B------:R-:W-:Y:S01]  /*b9b0*/  PRMT R214, R0.reuse, 0x7610, R214 ;  /* 0x0000761000d67816 */ /* 0x040fe200000000d6 */
[----:B------:R4:W-:Y:S01]  /*b9c0*/  STL [R1+0x180], R68 ;  /* 0x0001804401007387 */ /* 0x0009e20000100800 */
[----:B------:R-:W-:Y:S01]  /*b9d0*/  PRMT R209, R0, 0x7632, R209 ;  /* 0x0000763200d17816 */ /* 0x000fe200000000d1 */
[----:B------:R-:W-:Y:S01]  /*b9e0*/  FMUL R36, R36, UR37 ;  /* 0x0000002524247c20 */ /* 0x000fe20008400000 */
[----:B------:R-:W-:Y:S01]  /*b9f0*/  PRMT R207, R229, 0x7632, R207 ;  /* 0x00007632e5cf7816 */ /* 0x000fe200000000cf */
[----:B------:R4:W-:Y:S01]  /*ba00*/  STL [R1+0x17c], R41 ;  /* 0x00017c2901007387 */ /* 0x0009e20000100800 */
[----:B------:R-:W-:Y:S01]  /*ba10*/  F2FP.F16.E4M3.UNPACK_B R9, R3 ;  /* 0x00000003ff09723e */ /* 0x000fe200020006ff */
[----:B------:R-:W-:Y:S01]  /*ba20*/  HADD2.F32 R3, -RZ, R175.H0_H0 ;  /* 0x200000afff037230 */ /* 0x000fe20000004100 */
[----:B------:R-:W-:Y:S01]  /*ba30*/  F2FP.SATFINITE.E4M3.F32.PACK_AB_MERGE_C R122, R123, R122, RZ ;  /* 0x0000007a7b7a723e */ /* 0x000fe200048070ff */
[----:B------:R4:W-:Y:S01]  /*ba40*/  STL [R1+0x178], R43 ;  /* 0x0001782b01007387 */ /* 0x0009e20000100800 */
[----:B-1----:R-:W-:Y:S01]  /*ba50*/  HADD2.F32 R60, -RZ, R171.H0_H0 ;  /* 0x200000abff3c7230 */ /* 0x002fe20000004100 */
[----:B------:R-:W-:Y:S01]  /*ba60*/  PRMT R248, R9, 0x7610, R248 ;  /* 0x0000761009f87816 */ /* 0x000fe200000000f8 */
[----:B------:R-:W-:Y:S01]  /*ba70*/  HADD2.F32 R229, -RZ, R245.H0_H0 ;  /* 0x200000f5ffe57230 */ /* 0x000fe20000004100 */
[----:B------:R1:W-:Y:S01]  /*ba80*/  STL [R1+0x174], R45 ;  /* 0x0001742d01007387 */ /* 0x0003e20000100800 */
[----:B---3--:R-:W-:Y:S01]  /*ba90*/  HADD2.F32 R62, -RZ, R169.H0_H0 ;  /* 0x200000a9ff3e7230 */ /* 0x008fe20000004100 */
[----:B------:R-:W-:Y:S01]  /*baa0*/  F2FP.SATFINITE.E4M3.F32.PACK_AB_MERGE_C R120, R121, R120, R122 ;  /* 0x000000787978723e */ /* 0x000fe2000480707a */
[----:B------:R-:W-:Y:S01]  /*bab0*/  HADD2.F32 R248, -RZ, R248.H0_H0 ;  /* 0x200000f8fff87230 */ /* 0x000fe20000004100 */
[----:B------:R3:W-:Y:S01]  /*bac0*/  STL [R1+0x170], R47 ;  /* 0x0001702f01007387 */ /* 0x0007e20000100800 */
[----:B------:R-:W-:Y:S01]  /*bad0*/  HADD2.F32 R64, -RZ, R199.H0_H0 ;  /* 0x200000c7ff407230 */ /* 0x000fe20000004100 */
[----:B------:R-:W-:Y:S01]  /*bae0*/  PRMT R2, R9, 0x7632, R2 ;  /* 0x0000763209027816 */ /* 0x000fe20000000002 */
[----:B------:R-:W-:Y:S01]  /*baf0*/  HADD2.F32 R9, -RZ, R173.H0_H0 ;  /* 0x200000adff097230 */ /* 0x000fe20000004100 */
[----:B------:R3:W-:Y:S01]  /*bb00*/  STL [R1+0x168], R48 ;  /* 0x0001683001007387 */ /* 0x0007e20000100800 */
[----:B----4-:R-:W-:Y:S02]  /*bb10*/  HADD2.F32 R66, -RZ, R197.H0_H0 ;  /* 0x200000c5ff427230 */ /* 0x010fe40000004100 */
[----:B------:R-:W-:Y:S01]  /*bb20*/  FFMA R126, R227, UR44, R126 ;  /* 0x0000002ce37e7c23 */ /* 0x000fe2000800007e */
[----:B------:R-:W-:Y:S01]  /*bb30*/  HADD2.F32 R2, -RZ, R2.H0_H0 ;  /* 0x20000002ff027230 */ /* 0x000fe20000004100 */
[----:B------:R4:W-:Y:S01]  /*bb40*/  STL [R1+0x164], R49 ;  /* 0x0001643101007387 */ /* 0x0009e20000100800 */
[----:B------:R-:W-:Y:S02]  /*bb50*/  HADD2.F32 R68, -RZ, R195.H0_H0 ;  /* 0x200000c3ff447230 */ /* 0x000fe40000004100 */
[----:B------:R-:W-:Y:S01]  /*bb60*/  FMUL R35, R35, UR37 ;  /* 0x0000002523237c20 */ /* 0x000fe20008400000 */
[----:B------:R-:W-:Y:S01]  /*bb70*/  HADD2.F32 R227, -RZ, R244.H0_H0 ;  /* 0x200000f4ffe37230 */ /* 0x000fe20000004100 */
[----:B------:R4:W-:Y:S01]  /*bb80*/  STL [R1+0x16c], R50 ;  /* 0x00016c3201007387 */ /* 0x0009e20000100800 */
[----:B------:R-:W-:Y:S02]  /*bb90*/  HADD2.F32 R244, -RZ, R135.H0_H0 ;  /* 0x20000087fff47230 */ /* 0x000fe40000004100 */
[----:B------:R-:W-:Y:S01]  /*bba0*/  HADD2.F32 R41, -RZ, R191.H0_H0 ;  /* 0x200000bfff297230 */ /* 0x000fe20000004100 */
[----:B------:R4:W-:Y:S01]  /*bbb0*/  STL [R1+0x160], R51 ;  /* 0x0001603301007387 */ /* 0x0009e20000100800 */
[----:B------:R-:W-:Y:S02]  /*bbc0*/  HADD2.F32 R43, -RZ, R189.H0_H0 ;  /* 0x200000bdff2b7230 */ /* 0x000fe40000004100 */
[----:B------:R-:W-:Y:S01]  /*bbd0*/  HADD2.F32 R226, -RZ, R245.H1_H1 ;  /* 0x300000f5ffe27230 */ /* 0x000fe20000004100 */
[----:B------:R4:W-:Y:S01]  /*bbe0*/  STL [R1+0x15c], R52 ;  /* 0x00015c3401007387 */ /* 0x0009e20000100800 */
[----:B-1----:R-:W-:Y:S02]  /*bbf0*/  HADD2.F32 R45, -RZ, R203.H0_H0 ;  /* 0x200000cbff2d7230 */ /* 0x002fe40000004100 */
[----:B------:R-:W-:Y:S01]  /*bc00*/  HADD2.F32 R245, -RZ, R249.H0_H0 ;  /* 0x200000f9fff57230 */ /* 0x000fe20000004100 */
[----:B------:R1:W-:Y:S01]  /*bc10*/  STL [R1+0x158], R54 ;  /* 0x0001583601007387 */ /* 0x0003e20000100800 */
[----:B---3--:R-:W-:Y:S02]  /*bc20*/  HADD2.F32 R47, -RZ, R224.H0_H0 ;  /* 0x200000e0ff2f7230 */ /* 0x008fe40000004100 */
[----:B------:R-:W-:Y:S01]  /*bc30*/  HADD2.F32 R228, -RZ, R246.H1_H1 ;  /* 0x300000f6ffe47230 */ /* 0x000fe20000004100 */
[----:B------:R-:W3:Y:S01]  /*bc40*/  LDL.LU R38, [R1+0x2cc] ;  /* 0x0002cc0001267983 */ /* 0x000ee20000300800 */
[----:B------:R-:W-:Y:S02]  /*bc50*/  HADD2.F32 R48, -RZ, R220.H0_H0 ;  /* 0x200000dcff307230 */ /* 0x000fe40000004100 */
[----:B------:R-:W-:Y:S01]  /*bc60*/  HADD2.F32 R246, -RZ, R247.H1_H1 ;  /* 0x300000f7fff67230 */ /* 0x000fe20000004100 */
[----:B------:R-:W3:Y:S01]  /*bc70*/  LDL.LU R39, [R1+0x2c8] ;  /* 0x0002c80001277983 */ /* 0x000ee20000300800 */
[----:B----4-:R-:W-:Y:S02]  /*bc80*/  HADD2.F32 R49, -RZ, R218.H0_H0 ;  /* 0x200000daff317230 */ /* 0x010fe40000004100 */
[----:B------:R-:W-:Y:S01]  /*bc90*/  FFMA R127, R228, UR44, R127 ;  /* 0x0000002ce47f7c23 */ /* 0x000fe2000800007f */
[----:B------:R-:W-:Y:S01]  /*bca0*/  FFMA R128, R229, UR44, R128 ;  /* 0x0000002ce5807c23 */ /* 0x000fe20008000080 */
[----:B------:R-:W4:Y:S01]  /*bcb0*/  LDL.S16 R0, [R1+0x90] ;  /* 0x0000900001007983 */ /* 0x000f220000100600 */
[----:B------:R-:W-:Y:S02]  /*bcc0*/  HADD2.F32 R50, -RZ, R222.H0_H0 ;  /* 0x200000deff327230 */ /* 0x000fe40000004100 */
[----:B------:R-:W-:Y:S01]  /*bcd0*/  FFMA R129, R226, UR44, R129 ;  /* 0x0000002ce2817c23 */ /* 0x000fe20008000081 */
[----:B------:R-:W-:Y:S01]  /*bce0*/  FFMA R130, R227, UR44, R130 ;  /* 0x0000002ce3827c23 */ /* 0x000fe20008000082 */
[----:B------:R-:W4:Y:S01]  /*bcf0*/  LDL.LU.S16 R4, [R1+0x92] ;  /* 0x0000920001047983 */ /* 0x000f220000300600 */
[----:B------:R-:W-:Y:S01]  /*bd00*/  HADD2.F32 R227, -RZ, R134.H0_H0 ;  /* 0x20000086ffe37230 */ /* 0x000fe20000004100 */
[----:B------:R-:W-:Y:S01]  /*bd10*/  F2FP.SATFINITE.E4M3.F32.PACK_AB_MERGE_C R126, R127, R126, RZ ;  /* 0x0000007e7f7e723e */ /* 0x000fe200048070ff */
[----:B------:R-:W-:Y:S01]  /*bd20*/  HADD2.F32 R51, -RZ, R216.H0_H0 ;  /* 0x200000d8ff337230 */ /* 0x000fe20000004100 */
[----:B------:R1:W-:Y:S01]  /*bd30*/  STL [R1+0x154], R29 ;  /* 0x0001541d01007387 */ /* 0x0003e20000100800 */
[----:B------:R-:W-:Y:S01]  /*bd40*/  HADD2.F32 R52, -RZ, R22.H0_H0 ;  /* 0x20000016ff347230 */ /* 0x000fe20000004100 */
[----:B------:R-:W-:Y:S01]  /*bd50*/  F2FP.SATFINITE.E4M3.F32.PACK_AB_MERGE_C R121, R125, R124, R126 ;  /* 0x0000007c7d79723e */ /* 0x000fe2000480707e */
[----:B------:R-:W-:Y:S01]  /*bd60*/  HADD2.F32 R228, -RZ, R243.H1_H1 ;  /* 0x300000f3ffe47230 */ /* 0x000fe20000004100 */
[----:B------:R1:W-:Y:S02]  /*bd70*/  STL [R1+0x150], R30 ;  /* 0x0001501e01007387 */ /* 0x0003e40000100800 */
[----:B-1----:R-:W-:Y:S02]  /*bd80*/  HADD2.F32 R54, -RZ, R20.H0_H0 ;  /* 0x20000014ff367230 */ /* 0x002fe40000004100 */
[----:B------:R-:W-:Y:S01]  /*bd90*/  FFMA R131, R230, UR44, R131 ;  /* 0x0000002ce6837c23 */ /* 0x000fe20008000083 */
[----:B------:R-:W-:Y:S01]  /*bda0*/  FFMA R132, R231, UR44, R132 ;  /* 0x0000002ce7847c23 */ /* 0x000fe20008000084 */
[----:B------:R1:W-:Y:S01]  /*bdb0*/  STL [R1+0x14c], R32 ;  /* 0x00014c2001007387 */ /* 0x0003e20000100800 */
[----:B------:R-:W-:Y:S01]  /*bdc0*/  FFMA R133, R228, UR44, R133 ;  /* 0x0000002ce4857c23 */ /* 0x000fe20008000085 */
[----:B------:R-:W-:Y:S01]  /*bdd0*/  HADD2.F32 R230, -RZ, R249.H1_H1 ;  /* 0x300000f9ffe67230 */ /* 0x000fe20000004100 */
[----:B------:R-:W-:Y:S01]  /*bde0*/  F2FP.SATFINITE.E4M3.F32.PACK_AB_MERGE_C R130, R131, R130, RZ ;  /* 0x000000828382723e */ /* 0x000fe200048070ff */
[----:B------:R1:W-:Y:S01]  /*bdf0*/  STL [R1+0x148], R34 ;  /* 0x0001482201007387 */ /* 0x0003e20000100800 */
[----:B------:R-:W-:Y:S02]  /*be00*/  HADD2.F32 R249, -RZ, R181.H0_H0 ;  /* 0x200000b5fff97230 */ /* 0x000fe40000004100 */
[----:B------:R-:W-:Y:S01]  /*be10*/  F2FP.SATFINITE.E4M3.F32.PACK_AB_MERGE_C R122, R129, R128, R130 ;  /* 0x00000080817a723e */ /* 0x000fe20004807082 */
[----:B------:R1:W-:Y:S01]  /*be20*/  STL [R1+0x140], R36 ;  /* 0x0001402401007387 */ /* 0x0003e20000100800 */
[--C-:B------:R-:W-:Y:S02]  /*be30*/  HADD2.F32 R229, -RZ, R242.reuse.H0_H0 ;  /* 0x200000f2ffe57230 */ /* 0x100fe40000004100 */
[----:B------:R-:W-:Y:S02]  /*be40*/  HADD2.F32 R242, -RZ, R242.H1_H1 ;  /* 0x300000f2fff27230 */ /* 0x000fe40000004100 */
[----:B------:R-:W-:Y:S02]  /*be50*/  HADD2.F32 R231, -RZ, R247.H0_H0 ;  /* 0x200000f7ffe77230 */ /* 0x000fe40000004100 */
[--C-:B------:R-:W-:Y:S02]  /*be60*/  HADD2.F32 R247, -RZ, R251.reuse.H0_H0 ;  /* 0x200000fbfff77230 */ /* 0x100fe40000004100 */
[----:B------:R-:W-:Y:S02]  /*be70*/  HADD2.F32 R228, -RZ, R251.H1_H1 ;  /* 0x300000fbffe47230 */ /* 0x000fe40000004100 */
[----:B------:R-:W-:Y:S02]  /*be80*/  HADD2.F32 R251, -RZ, R234.H0_H0 ;  /* 0x200000eafffb7230 */ /* 0x000fe40000004100 */
[----:B------:R-:W-:Y:S02]  /*be90*/  HADD2.F32 R29, -RZ, R18.H0_H0 ;  /* 0x20000012ff1d7230 */ /* 0x000fe40000004100 */
[----:B------:R-:W-:Y:S02]  /*bea0*/  HADD2.F32 R30, -RZ, R16.H0_H0 ;  /* 0x20000010ff1e7230 */ /* 0x000fe40000004100 */
[----:B-1----:R-:W-:Y:S02]  /*beb0*/  HADD2.F32 R32, -RZ, R14.H0_H0 ;  /* 0x2000000eff207230 */ /* 0x002fe40000004100 */
[----:B------:R-:W-:Y:S02]  /*bec0*/  HADD2.F32 R34, -RZ, R12.H0_H0 ;  /* 0x2000000cff227230 */ /* 0x000fe40000004100 */
[----:B------:R-:W-:Y:S02]  /*bed0*/  HADD2.F32 R36, -RZ, R6.H0_H0 ;  /* 0x20000006ff247230 */ /* 0x000fe40000004100 */
[----:B--2---:R-:W-:Y:S05]  /*bee0*/  FMUL R37, R37, UR37 ;  /* 0x0000002525257c20 */ /* 0x004fea0008400000 */
[----:B------:R1:W-:Y:S02]  /*bef0*/  STL [R1+0x144], R37 ;  /* 0x0001442501007387 */ /* 0x0003e40000100800 */
[----:B-1----:R-:W-:Y:S02]  /*bf00*/  HADD2.F32 R37, -RZ, R10.H0_H0 ;  /* 0x2000000aff257230 */ /* 0x002fe40000004100 */
[----:B---3--:R-:W-:Y:S01]  /*bf10*/  FMUL R38, R38, UR37 ;  /* 0x0000002526267c20 */ /* 0x008fe20008400000 */
[----:B------:R-:W-:Y:S01]  /*bf20*/  FMUL R39, R39, UR37 ;  /* 0x0000002527277c20 */ /* 0x000fe20008400000 */
[----:B----4-:R-:W-:Y:S04]  /*bf30*/  HADD2.F32 R243, -RZ, R0.H0_H0 ;  /* 0x20000000fff37230 */ /* 0x010fe80000004100 */
[----:B------:R1:W-:Y:S01]  /*bf40*/  STL [R1+0x13c], R39 ;  /* 0x00013c2701007387 */ /* 0x0003e20000100800 */
[----:B------:R-:W-:Y:S02]  /*bf50*/  HADD2.F32 R0, -RZ, R179.H0_H0 ;  /* 0x200000b3ff007230 */ /* 0x000fe40000004100 */
[----:B------:R-:W-:Y:S01]  /*bf60*/  HADD2.F32 R226, -RZ, R4.H0_H0 ;  /* 0x20000004ffe27230 */ /* 0x000fe20000004100 */
[----:B------:R-:W2:Y:S01]  /*bf70*/  LDL.LU R134, [R1+0x2c4] ;  /* 0x0002c40001867983 */ /* 0x000ea20000300800 */
[----:B------:R-:W-:Y:S03]  /*bf80*/  HADD2.F32 R4, -RZ, R177.H0_H0 ;  /* 0x200000b1ff047230 */ /* 0x000fe60000004100 */
[----:B------:R-:W3:Y:S01]  /*bf90*/  LDL.LU R135, [R1+0x2c0] ;  /* 0x0002c00001877983 */ /* 0x000ee20000300800 */
[----:B-1----:R-:W-:Y:S02]  /*bfa0*/  HADD2.F32 R39, -RZ, R205.H0_H0 ;  /* 0x200000cdff277230 */ /* 0x002fe40000004100 */
[----:B--2---:R-:W-:Y:S01]  /*bfb0*/  FFMA R134, R229, UR44, R134 ;  /* 0x0000002ce5867c23 */ /* 0x004fe20008000086 */
[--C-:B------:R-:W-:Y:S02]  /*bfc0*/  HADD2.F32 R229, -RZ, R250.reuse.H0_H0 ;  /* 0x200000faffe57230 */ /* 0x100fe40000004100 */
[----:B------:R-:W-:Y:S02]  /*bfd0*/  HADD2.F32 R250, -RZ, R250.H1_H1 ;  /* 0x300000fafffa7230 */ /* 0x000fe40000004100 */
[----:B---3--:R-:W-:Y:S01]  /*bfe0*/  FFMA R135, R242, UR44, R135 ;  /* 0x0000002cf2877c23 */ /* 0x008fe20008000087 */
[----:B------:R-:W-:Y:S01]  /*bff0*/  FFMA R104, R243, UR44, R104 ;  /* 0x0000002cf3687c23 */ /* 0x000fe20008000068 */
        /* <DEDUP_REMOVED lines=9> */
[----:B------:R-:W-:Y:S02]  /*c090*/  HADD2.F32 R228, -RZ, R152.H0_H0 ;  /* 0x20000098ffe47230 */ /* 0x000fe40000004100 */
[----:B------:R-:W-:Y:S01]  /*c0a0*/  FFMA R114, R229, UR44, R114 ;  /* 0x0000002ce5727c23 */ /* 0x000fe20008000072 */
[----:B------:R-:W2:Y:S01]  /*c0b0*/  LDL.LU R152, [R1+0x2bc] ;  /* 0x0002bc0001987983 */ /* 0x000ea20000300800 */
[----:B------:R-:W-:Y:S02]  /*c0c0*/  HADD2.F32 R242, -RZ, R234.H1_H1 ;  /* 0x300000eafff27230 */ /* 0x000fe40000004100 */
[----:B------:R-:W-:Y:S01]  /*c0d0*/  FFMA R115, R250, UR44, R115 ;  /* 0x0000002cfa737c23 */ /* 0x000fe20008000073 */
[--C-:B------:R-:W-:Y:S02]  /*c0e0*/  HADD2.F32 R226, -RZ, R241.reuse.H0_H0 ;  /* 0x200000f1ffe27230 */ /* 0x100fe40000004100 */
[----:B------:R-:W-:Y:S01]  /*c0f0*/  FFMA R116, R251, UR44, R116 ;  /* 0x0000002cfb747c23 */ /* 0x000fe20008000074 */
[----:B------:R-:W-:Y:S02]  /*c100*/  HADD2.F32 R234, -RZ, R241.H1_H1 ;  /* 0x300000f1ffea7230 */ /* 0x000fe40000004100 */
[----:B------:R-:W-:Y:S01]  /*c110*/  FFMA R117, R242, UR44, R117 ;  /* 0x0000002cf2757c23 */ /* 0x000fe20008000075 */
[----:B------:R-:W-:Y:S01]  /*c120*/  HADD2.F32 R241, -RZ, R183.H0_H0 ;  /* 0x200000b7fff17230 */ /* 0x000fe20000004100 */
[----:B------:R-:W-:Y:S01]  /*c130*/  F2FP.SATFINITE.E4M3.F32.PACK_AB_MERGE_C R106, R107, R106, RZ ;  /* 0x0000006a6b6a723e */ /* 0x000fe200048070ff */
[----:B------:R-:W3:Y:S01]  /*c140*/  LDL.LU R183, [R1+0x2b8] ;  /* 0x0002b80001b77983 */ /* 0x000ee20000300800 */
[----:B------:R-:W-:Y:S01]  /*c150*/  HADD2.F32 R229, -RZ, R182.H0_H0 ;  /* 0x200000b6ffe57230 */ /* 0x000fe20000004100 */
[----:B------:R-:W-:Y:S01]  /*c160*/  F2FP.SATFINITE.E4M3.F32.PACK_AB_MERGE_C R123, R135, R134, RZ ;  /* 0x00000086877b723e */ /* 0x000fe200048070ff */
[----:B------:R-:W-:Y:S01]  /*c170*/  HADD2.F32 R250, -RZ, R180.H0_H0 ;  /* 0x200000b4fffa7230 */ /* 0x000fe20000004100 */
[----:B------:R-:W3:Y:S01]  /*c180*/  LDL.LU R182, [R1+0x2b4] ;  /* 0x0002b40001b67983 */ /* 0x000ee20000300800 */
[----:B------:R-:W-:Y:S01]  /*c190*/  HADD2.F32 R251, -RZ, R178.H0_H0 ;  /* 0x200000b2fffb7230 */ /* 0x000fe20000004100 */
[----:B------:R-:W-:Y:S01]  /*c1a0*/  F2FP.SATFINITE.E4M3.F32.PACK_AB_MERGE_C R104, R105, R104, R106 ;  /* 0x000000686968723e */ /* 0x000fe2000480706a */
[----:B------:R-:W-:Y:S01]  /*c1b0*/  HADD2.F32 R242, -RZ, R176.H0_H0 ;  /* 0x200000b0fff27230 */ /* 0x000fe20000004100 */
[----:B------:R-:W4:Y:S01]  /*c1c0*/  LDL.LU R181, [R1+0x2b0] ;  /* 0x0002b00001b57983 */ /* 0x000f220000300800 */
[----:B------:R-:W-:Y:S01]  /*c1d0*/  F2FP.SATFINITE.E4M3.F32.PACK_AB_MERGE_C R123, R133, R132, R123 ;  /* 0x00000084857b723e */ /* 0x000fe2000480707b */
[--C-:B------:R-:W-:Y:S01]  /*c1e0*/  HADD2.F32 R227, -RZ, R236.reuse.H0_H0 ;  /* 0x200000ecffe37230 */ /* 0x100fe20000004100 */
[----:B------:R-:W-:Y:S01]  /*c1f0*/  F2FP.SATFINITE.E4M3.F32.PACK_AB_MERGE_C R110, R111, R110, RZ ;  /* 0x0000006e6f6e723e */ /* 0x000fe200048070ff */
[----:B------:R-:W4:Y:S01]  /*c200*/  LDL.LU R180, [R1+0x2ac] ;  /* 0x0002ac0001b47983 */ /* 0x000f220000300800 */
[----:B------:R-:W-:Y:S01]  /*c210*/  HADD2.F32 R236, -RZ, R236.H1_H1 ;  /* 0x300000ecffec7230 */ /* 0x000fe20000004100 */
[----:B------:R-:W-:Y:S01]  /*c220*/  F2FP.SATFINITE.E4M3.F32.PACK_AB_MERGE_C R114, R115, R114, RZ ;  /* 0x000000727372723e */ /* 0x000fe200048070ff */
[--C-:B------:R-:W-:Y:S01]  /*c230*/  HADD2.F32 R244, -RZ, R238.reuse.H0_H0 ;  /* 0x200000eefff47230 */ /* 0x100fe20000004100 */
[----:B------:R-:W3:Y:S01]  /*c240*/  LDL.LU R179, [R1+0x2a8] ;  /* 0x0002a80001b37983 */ /* 0x000ee20000300800 */
[----:B------:R-:W-:Y:S01]  /*c250*/  F2FP.SATFINITE.E4M3.F32.PACK_AB_MERGE_C R105, R109, R108, R110 ;  /* 0x0000006c6d69723e */ /* 0x000fe2000480706e */
[----:B------:R-:W-:Y:S01]  /*c260*/  HADD2.F32 R238, -RZ, R238.H1_H1 ;  /* 0x300000eeffee7230 */ /* 0x000fe20000004100 */
[----:B------:R-:W-:Y:S01]  /*c270*/  F2FP.SATFINITE.E4M3.F32.PACK_AB_MERGE_C R106, R113, R112, R114 ;  /* 0x00000070716a723e */ /* 0x000fe20004807072 */
[----:B------:R-:W3:Y:S01]  /*c280*/  LDL.LU R178, [R1+0x2a4] ;  /* 0x0002a40001b27983 */ /* 0x000ee20000300800 */
[--C-:B------:R-:W-:Y:S02]  /*c290*/  HADD2.F32 R245, -RZ, R240.reuse.H0_H0 ;  /* 0x200000f0fff57230 */ /* 0x100fe40000004100 */
[----:B------:R-:W-:Y:S01]  /*c2a0*/  HADD2.F32 R240, -RZ, R240.H1_H1 ;  /* 0x300000f0fff07230 */ /* 0x000fe20000004100 */
[----:B------:R-:W4:Y:S01]  /*c2b0*/  LDL.LU R177, [R1+0x2a0] ;  /* 0x0002a00001b17983 */ /* 0x000f220000300800 */
[--C-:B------:R-:W-:Y:S02]  /*c2c0*/  HADD2.F32 R243, -RZ, R252.reuse.H0_H0 ;  /* 0x200000fcfff37230 */ /* 0x100fe40000004100 */
[----:B------:R-:W-:Y:S01]  /*c2d0*/  HADD2.F32 R252, -RZ, R252.H1_H1 ;  /* 0x300000fcfffc7230 */ /* 0x000fe20000004100 */
[----:B------:R-:W4:Y:S01]  /*c2e0*/  LDL.LU R176, [R1+0x29c] ;  /* 0x00029c0001b07983 */ /* 0x000f220000300800 */
[--C-:B------:R-:W-:Y:S02]  /*c2f0*/  HADD2.F32 R230, -RZ, R233.reuse.H0_H0 ;  /* 0x200000e9ffe67230 */ /* 0x100fe40000004100 */
[----:B------:R-:W-:Y:S01]  /*c300*/  FFMA R118, R243, UR44, R118 ;  /* 0x0000002cf3767c23 */ /* 0x000fe20008000076 */
[----:B------:R-:W-:Y:S01]  /*c310*/  HADD2.F32 R233, -RZ, R233.H1_H1 ;  /* 0x300000e9ffe97230 */ /* 0x000fe20000004100 */
[----:B------:R-:W4:Y:S01]  /*c320*/  LDL.LU R175, [R1+0x298] ;  /* 0x0002980001af7983 */ /* 0x000f220000300800 */
[----:B------:R-:W-:Y:S01]  /*c330*/  FFMA R119, R252, UR44, R119 ;  /* 0x0000002cfc777c23 */ /* 0x000fe20008000077 */
[----:B------:R-:W-:Y:S02]  /*c340*/  HADD2.F32 R252, -RZ, R174.H0_H0 ;  /* 0x200000aefffc7230 */ /* 0x000fe40000004100 */
[----:B------:R-:W-:Y:S01]  /*c350*/  FFMA R88, R226, UR44, R88 ;  /* 0x0000002ce2587c23 */ /* 0x000fe20008000058 */
[----:B------:R-:W4:Y:S01]  /*c360*/  LDL.LU R174, [R1+0x294] ;  /* 0x0002940001ae7983 */ /* 0x000f220000300800 */
[----:B------:R-:W-:Y:S02]  /*c370*/  HADD2.F32 R226, -RZ, R172.H0_H0 ;  /* 0x200000acffe27230 */ /* 0x000fe40000004100 */
[----:B------:R-:W-:Y:S01]  /*c380*/  FFMA R89, R234, UR44, R89 ;  /* 0x0000002cea597c23 */ /* 0x000fe20008000059 */
[----:B------:R-:W-:Y:S01]  /*c390*/  HADD2.F32 R234, -RZ, R170.H0_H0 ;  /* 0x200000aaffea7230 */ /* 0x000fe20000004100 */
[----:B------:R-:W4:Y:S01]  /*c3a0*/  LDL.LU R173, [R1+0x290] ;  /* 0x0002900001ad7983 */ /* 0x000f220000300800 */
[----:B------:R-:W-:Y:S01]  /*c3b0*/  FFMA R90, R227, UR44, R90 ;  /* 0x0000002ce35a7c23 */ /* 0x000fe2000800005a */
[----:B------:R-:W-:Y:S02]  /*c3c0*/  HADD2.F32 R227, -RZ, R168.H0_H0 ;  /* 0x200000a8ffe37230 */ /* 0x000fe40000004100 */
[----:B------:R-:W-:Y:S01]  /*c3d0*/  FFMA R91, R236, UR44, R91 ;  /* 0x0000002cec5b7c23 */ /* 0x000fe2000800005b */
[----:B------:R1:W-:Y:S01]  /*c3e0*/  STL [R1], R9 ;  /* 0x0000000901007387 */ /* 0x0003e20000100800 */
[----:B------:R-:W-:Y:S02]  /*c3f0*/  HADD2.F32 R236, -RZ, R198.H0_H0 ;  /* 0x200000c6ffec7230 */ /* 0x000fe40000004100 */
[----:B------:R-:W-:Y:S01]  /*c400*/  FFMA R92, R244, UR44, R92 ;  /* 0x0000002cf45c7c23 */ /* 0x000fe2000800005c */
        /* <DEDUP_REMOVED lines=14> */
[----:B------:R-:W-:Y:S01]  /*c4f0*/  HADD2.F32 R233, -RZ, R223.H0_H0 ;  /* 0x200000dfffe97230 */ /* 0x000fe20000004100 */
[----:B------:R-:W-:Y:S01]  /*c500*/  F2FP.SATFINITE.E4M3.F32.PACK_AB_MERGE_C R90, R91, R90, RZ ;  /* 0x0000005a5b5a723e */ /* 0x000fe200048070ff */
[--C-:B------:R-:W-:Y:S01]  /*c510*/  HADD2.F32 R231, -RZ, R235.reuse.H0_H0 ;  /* 0x200000ebffe77230 */ /* 0x100fe20000004100 */
[----:B------:R-:W4:Y:S01]  /*c520*/  LDL.LU R168, [R1+0x27c] ;  /* 0x00027c0001a87983 */ /* 0x000f220000300800 */
[----:B------:R-:W-:Y:S01]  /*c530*/  HADD2.F32 R235, -RZ, R235.H1_H1 ;  /* 0x300000ebffeb7230 */ /* 0x000fe20000004100 */
[----:B------:R-:W-:Y:S01]  /*c540*/  F2FP.SATFINITE.E4M3.F32.PACK_AB_MERGE_C R88, R89, R88, R90 ;  /* 0x000000585958723e */ /* 0x000fe2000480705a */
[----:B------:R-:W-:Y:S01]  /*c550*/  HADD2.F32 R246, -RZ, R237.H0_H0 ;  /* 0x200000edfff67230 */ /* 0x000fe20000004100 */
[----:B------:R-:W4:Y:S01]  /*c560*/  LDL.LU R199, [R1+0x278] ;  /* 0x0002780001c77983 */ /* 0x000f220000300800 */
[----:B-1----:R-:W-:Y:S02]  /*c570*/  HADD2.F32 R9, -RZ, R192.H0_H0 ;  /* 0x200000c0ff097230 */ /* 0x002fe40000004100 */
        /* <DEDUP_REMOVED lines=9> */
[----:B------:R-:W-:Y:S01]  /*c610*/  HADD2.F32 R237, -RZ, R237.H1_H1 ;  /* 0x300000edffed7230 */ /* 0x000fe20000004100 */
[----:B------:R-:W4:Y:S01]  /*c620*/  LDL.LU R196, [R1+0x26c] ;  /* 0x00026c0001c47983 */ /* 0x000f220000300800 */
[--C-:B------:R-:W-:Y:S01]  /*c630*/  HADD2.F32 R247, -RZ, R239.reuse.H0_H0 ;  /* 0x200000effff77230 */ /* 0x100fe20000004100 */
[----:B------:R-:W-:Y:S01]  /*c640*/  F2FP.SATFINITE.E4M3.F32.PACK_AB_MERGE_C R107, R117, R116, R107 ;  /* 0x00000074756b723e */ /* 0x000fe2000480706b */
        /* <DEDUP_REMOVED lines=26> */
[----:B------:R-:W-:Y:S01]  /*c7f0*/  F2FP.SATFINITE.E4M3.F32.PACK_AB_MERGE_C R74, R75, R74, RZ ;  /* 0x0000004a4b4a723e */ /* 0x000fe200048070ff */
[----:B------:R-:W-:Y:S01]  /*c800*/  FFMA R78, R251, UR44, R78 ;  /* 0x0000002cfb4e7c23 */ /* 0x000fe2000800004e */
[----:B------:R-:W-:Y:S01]  /*c810*/  FFMA R79, R4, UR44, R79 ;  /* 0x0000002c044f7c23 */ /* 0x000fe2000800004f */
[----:B------:R-:W4:Y:S01]  /*c820*/  LDL.LU R225, [R1+0x24c] ;  /* 0x00024c0001e17983 */ /* 0x000f220000300800 */
[----:B------:R-:W-:Y:S01]  /*c830*/  HADD2.F32 R4, -RZ, R184.H0_H0 ;  /* 0x200000b8ff047230 */ /* 0x000fe20000004100 */
[----:B------:R-:W-:Y:S01]  /*c840*/  F2FP.SATFINITE.E4M3.F32.PACK_AB_MERGE_C R72, R73, R72, R74 ;  /* 0x000000484948723e */ /* 0x000fe2000480704a */
[----:B------:R-:W-:Y:S01]  /*c850*/  HADD2.F32 R251, -RZ, R204.H0_H0 ;  /* 0x200000ccfffb7230 */ /* 0x000fe20000004100 */
[----:B------:R-:W4:Y:S01]  /*c860*/  LDL.LU R224, [R1+0x248] ;  /* 0x0002480001e07983 */ /* 0x000f220000300800 */
[----:B------:R-:W-:Y:S01]  /*c870*/  FFMA R80, R242, UR44, R80 ;  /* 0x0000002cf2507c23 */ /* 0x000fe20008000050 */
[--C-:B------:R-:W-:Y:S02]  /*c880*/  HADD2.F32 R242, -RZ, R5.reuse.H0_H0 ;  /* 0x20000005fff27230 */ /* 0x100fe40000004100 */
[----:B------:R-:W-:Y:S01]  /*c890*/  FFMA R81, R3, UR44, R81 ;  /* 0x0000002c03517c23 */ /* 0x000fe20008000051 */
[----:B------:R-:W4:Y:S01]  /*c8a0*/  LDL.LU R223, [R1+0x244] ;  /* 0x0002440001df7983 */ /* 0x000f220000300800 */
[----:B------:R-:W-:Y:S01]  /*c8b0*/  F2FP.SATFINITE.E4M3.F32.PACK_AB_MERGE_C R94, R95, R94, RZ ;  /* 0x0000005e5f5e723e */ /* 0x000fe200048070ff */
[--C-:B------:R-:W-:Y:S01]  /*c8c0*/  HADD2.F32 R243, -RZ, R232.reuse.H0_H0 ;  /* 0x200000e8fff37230 */ /* 0x100fe20000004100 */
[----:B------:R-:W-:Y:S01]  /*c8d0*/  F2FP.SATFINITE.E4M3.F32.PACK_AB_MERGE_C R98, R99, R98, RZ ;  /* 0x000000626362723e */ /* 0x000fe200048070ff */
[----:B------:R-:W4:Y:S01]  /*c8e0*/  LDL.LU R222, [R1+0x240] ;  /* 0x0002400001de7983 */ /* 0x000f220000300800 */
[----:B------:R-:W-:Y:S01]  /*c8f0*/  F2FP.SATFINITE.E4M3.F32.PACK_AB_MERGE_C R89, R93, R92, R94 ;  /* 0x0000005c5d59723e */ /* 0x000fe2000480705e */
[----:B------:R-:W-:Y:S01]  /*c900*/  HADD2.F32 R232, -RZ, R232.H1_H1 ;  /* 0x300000e8ffe87230 */ /* 0x000fe20000004100 */
[----:B------:R-:W-:Y:S01]  /*c910*/  F2FP.SATFINITE.E4M3.F32.PACK_AB_MERGE_C R90, R97, R96, R98 ;  /* 0x00000060615a723e */ /* 0x000fe20004807062 */
[----:B------:R-:W4:Y:S01]  /*c920*/  LDL.LU R221, [R1+0x23c] ;  /* 0x00023c0001dd7983 */ /* 0x000f220000300800 */
[----:B------:R-:W-:Y:S01]  /*c930*/  F2FP.SATFINITE.E4M3.F32.PACK_AB_MERGE_C R102, R103, R102, RZ ;  /* 0x000000666766723e */ /* 0x000fe200048070ff */
[----:B------:R-:W-:Y:S01]  /*c940*/  FFMA R82, R243, UR44, R82 ;  /* 0x0000002cf3527c23 */ /* 0x000fe20008000052 */
[----:B------:R-:W-:Y:S01]  /*c950*/  F2FP.SATFINITE.E4M3.F32.PACK_AB_MERGE_C R73, R79, R78, RZ ;  /* 0x0000004e4f49723e */ /* 0x000fe200048070ff */
[----:B------:R-:W4:Y:S01]  /*c960*/  LDL.LU R220, [R1+0x238] ;  /* 0x0002380001dc7983 */ /* 0x000f220000300800 */
[----:B------:R-:W-:Y:S01]  /*c970*/  F2FP.SATFINITE.E4M3.F32.PACK_AB_MERGE_C R91, R101, R100, R102 ;  /* 0x00000064655b723e */ /* 0x000fe20004807066 */
[----:B------:R-:W-:Y:S01]  /*c980*/  FFMA R83, R232, UR44, R83 ;  /* 0x0000002ce8537c23 */ /* 0x000fe20008000053 */
[----:B------:R-:W-:Y:S01]  /*c990*/  F2FP.SATFINITE.E4M3.F32.PACK_AB_MERGE_C R73, R77, R76, R73 ;  /* 0x0000004c4d49723e */ /* 0x000fe20004807049 */
[----:B------:R-:W4:Y:S01]  /*c9a0*/  LDL.LU R219, [R1+0x234] ;  /* 0x0002340001db7983 */ /* 0x000f220000300800 */
[----:B------:R-:W-:Y:S02]  /*c9b0*/  FFMA R84, R252, UR44, R84 ;  /* 0x0000002cfc547c23 */ /* 0x000fe40008000054 */
[----:B------:R-:W-:Y:S01]  /*c9c0*/  F2FP.SATFINITE.E4M3.F32.PACK_AB_MERGE_C R74, R83, R82, RZ ;  /* 0x00000052534a723e */ /* 0x000fe200048070ff */
[----:B------:R-:W4:Y:S03]  /*c9d0*/  LDL.LU R218, [R1+0x230] ;  /* 0x0002300001da7983 */ /* 0x000f260000300800 */
[----:B------:R-:W-:Y:S01]  /*c9e0*/  F2FP.SATFINITE.E4M3.F32.PACK_AB_MERGE_C R74, R81, R80, R74 ;  /* 0x00000050514a723e */ /* 0x000fe2000480704a */
[----:B------:R-:W4:Y:S04]  /*c9f0*/  LDL.LU R217, [R1+0x22c] ;  /* 0x00022c0001d97983 */ /* 0x000f280000300800 */
        /* <DEDUP_REMOVED lines=17> */
[----:B------:R-:W-:Y:S04]  /*cb10*/  STL [R1+0x5c], R193 ;  /* 0x00005cc101007387 */ /* 0x000fe80000100800 */
[----:B------:R-:W-:Y:S04]  /*cb20*/  STL [R1+0x60], R9 ;  /* 0x0000600901007387 */ /* 0x000fe80000100800 */
[----:B------:R1:W-:Y:S02]  /*cb30*/  STL [R1+0x64], R4 ;  /* 0x0000640401007387 */ /* 0x0003e40000100800 */
[----:B-1----:R-:W-:Y:S05]  /*cb40*/  HADD2.F32 R4, -RZ, R5.H1_H1 ;  /* 0x30000005ff047230 */ /* 0x002fea0000004100 */
[----:B------:R1:W-:Y:S01]  /*cb50*/  STL [R1+0x68], R4 ;  /* 0x0000680401007387 */ /* 0x0003e20000100800 */
[----:B--2---:R-:W-:Y:S02]  /*cb60*/  F2FP.SATFINITE.E4M3.F32.PACK_AB_MERGE_C R152, R153, R152, R154 ;  /* 0x000000989998723e */ /* 0x004fe4000480709a */
[----:B------:R-:W-:Y:S02]  /*cb70*/  F2FP.SATFINITE.E4M3.F32.PACK_AB_MERGE_C R153, R157, R156, R158 ;  /* 0x0000009c9d99723e */ /* 0x000fe4000480709e */
[----:B------:R-:W-:Y:S02]  /*cb80*/  F2FP.SATFINITE.E4M3.F32.PACK_AB_MERGE_C R154, R161, R160, R162 ;  /* 0x000000a0a19a723e */ /* 0x000fe400048070a2 */
[----:B---3--:R-:W-:Y:S02]  /*cb90*/  F2FP.SATFINITE.E4M3.F32.PACK_AB_MERGE_C R178, R179, R178, RZ ;  /* 0x000000b2b3b2723e */ /* 0x008fe400048070ff */
[----:B----4-:R-:W-:Y:S02]  /*cba0*/  F2FP.SATFINITE.E4M3.F32.PACK_AB_MERGE_C R170, R171, R170, RZ ;  /* 0x000000aaabaa723e */ /* 0x010fe400048070ff */
[----:B------:R-:W-:Y:S04]  /*cbb0*/  F2FP.SATFINITE.E4M3.F32.PACK_AB_MERGE_C R171, R183, R182, RZ ;  /* 0x000000b6b7ab723e */ /* 0x000fe800048070ff */
[----:B------:R-:W-:Y:S02]  /*cbc0*/  F2FP.SATFINITE.E4M3.F32.PACK_AB_MERGE_C R171, R181, R180, R171 ;  /* 0x000000b4b5ab723e */ /* 0x000fe400048070ab */
[----:B------:R-:W-:Y:S02]  /*cbd0*/  F2FP.SATFINITE.E4M3.F32.PACK_AB_MERGE_C R168, R169, R168, R170 ;  /* 0x000000a8a9a8723e */ /* 0x000fe400048070aa */
[----:B------:R-:W-:Y:S04]  /*cbe0*/  F2FP.SATFINITE.E4M3.F32.PACK_AB_MERGE_C R169, R175, R174, RZ ;  /* 0x000000aeafa9723e */ /* 0x000fe800048070ff */
[----:B------:R-:W-:Y:S02]  /*cbf0*/  F2FP.SATFINITE.E4M3.F32.PACK_AB_MERGE_C R169, R173, R172, R169 ;  /* 0x000000acada9723e */ /* 0x000fe400048070a9 */
[----:B------:R-:W-:Y:S02]  /*cc00*/  F2FP.SATFINITE.E4M3.F32.PACK_AB_MERGE_C R190, R191, R190, RZ ;  /* 0x000000bebfbe723e */ /* 0x000fe400048070ff */
[----:B------:R-:W-:Y:S01]  /*cc10*/  F2FP.SATFINITE.E4M3.F32.PACK_AB_MERGE_C R224, R225, R224, RZ ;  /* 0x000000e0e1e0723e */ /* 0x000fe200048070ff */
[----:B------:R-:W-:Y:S01]  /*cc20*/  HADD2.F32 R225, -RZ, R206.H0_H0 ;  /* 0x200000ceffe17230 */ /* 0x000fe20000004100 */
[----:B------:R-:W-:Y:S01]  /*cc30*/  F2FP.SATFINITE.E4M3.F32.PACK_AB_MERGE_C R220, R221, R220, RZ ;  /* 0x000000dcdddc723e */ /* 0x000fe200048070ff */
[----:B------:R-:W-:Y:S03]  /*cc40*/  HADD2.F32 R221, -RZ, R200.H0_H0 ;  /* 0x200000c8ffdd7230 */ /* 0x000fe60000004100 */
[----:B------:R-:W-:Y:S01]  /*cc50*/  F2FP.SATFINITE.E4M3.F32.PACK_AB_MERGE_C R204, R219, R218, R220 ;  /* 0x000000dadbcc723e */ /* 0x000fe200048070dc */
[----:B------:R-:W-:Y:S02]  /*cc60*/  HADD2.F32 R219, -RZ, R201.H0_H0 ;  /* 0x200000c9ffdb7230 */ /* 0x000fe40000004100 */
[----:B------:R-:W-:Y:S02]  /*cc70*/  HADD2.F32 R220, -RZ, R186.H0_H0 ;  /* 0x200000baffdc7230 */ /* 0x000fe40000004100 */
[----:B------:R-:W-:Y:S01]  /*cc80*/  HADD2.F32 R218, -RZ, R213.H0_H0 ;  /* 0x200000d5ffda7230 */ /* 0x000fe20000004100 */
[----:B------:R-:W-:Y:S01]  /*cc90*/  F2FP.SATFINITE.E4M3.F32.PACK_AB_MERGE_C R213, R223, R222, R224 ;  /* 0x000000dedfd5723e */ /* 0x000fe200048070e0 */
[----:B------:R-:W-:Y:S01]  /*cca0*/  HADD2.F32 R223, -RZ, R185.H0_H0 ;  /* 0x200000b9ffdf7230 */ /* 0x000fe20000004100 */
[----:B------:R-:W-:Y:S01]  /*ccb0*/  F2FP.SATFINITE.E4M3.F32.PACK_AB_MERGE_C R216, R217, R216, RZ ;  /* 0x000000d8d9d8723e */ /* 0x000fe200048070ff */
[----:B------:R-:W-:Y:S02]  /*ccc0*/  HADD2.F32 R217, -RZ, R202.H0_H0 ;  /* 0x200000caffd97230 */ /* 0x000fe40000004100 */
[----:B------:R-:W2:Y:S01]  /*ccd0*/  LDL.LU R202, [R1+0x1e4] ;  /* 0x0001e40001ca7983 */ /* 0x000ea20000300800 */
[----:B------:R-:W-:Y:S02]  /*cce0*/  HADD2.F32 R222, -RZ, R207.H0_H0 ;  /* 0x200000cfffde7230 */ /* 0x000fe40000004100 */
[----:B------:R-:W-:Y:S01]  /*ccf0*/  HADD2.F32 R224, -RZ, R211.H0_H0 ;  /* 0x200000d3ffe07230 */ /* 0x000fe20000004100 */
[----:B------:R-:W-:Y:S01]  /*cd00*/  F2FP.SATFINITE.E4M3.F32.PACK_AB_MERGE_C R205, R23, R22, R216 ;  /* 0x0000001617cd723e */ /* 0x000fe200048070d8 */
[----:B------:R-:W-:Y:S02]  /*cd10*/  HADD2.F32 R216, -RZ, R187.H0_H0 ;  /* 0x200000bbffd87230 */ /* 0x000fe40000004100 */
[----:B------:R-:W3:Y:S04]  /*cd20*/  LDL.LU R187, [R1+0x1e0] ;  /* 0x0001e00001bb7983 */ /* 0x000ee80000300800 */
[----:B------:R-:W4:Y:S01]  /*cd30*/  LDL.LU R201, [R1+0x1dc] ;  /* 0x0001dc0001c97983 */ /* 0x000f220000300800 */
[----:B------:R-:W-:Y:S01]  /*cd40*/  F2FP.SATFINITE.E4M3.F32.PACK_AB_MERGE_C R20, R21, R20, RZ ;  /* 0x000000141514723e */ /* 0x000fe200048070ff */
[----:B------:R-:W-:Y:S02]  /*cd50*/  HADD2.F32 R21, -RZ, R210.H0_H0 ;  /* 0x200000d2ff157230 */ /* 0x000fe40000004100 */
[----:B------:R-:W4:Y:S04]  /*cd60*/  LDL.LU R200, [R1+0x1d8] ;  /* 0x0001d80001c87983 */ /* 0x000f280000300800 */
[----:B------:R-:W3:Y:S01]  /*cd70*/  LDL.LU R186, [R1+0x1d4] ;  /* 0x0001d40001ba7983 */ /* 0x000ee20000300800 */
[----:B------:R-:W-:Y:S01]  /*cd80*/  F2FP.SATFINITE.E4M3.F32.PACK_AB_MERGE_C R208, R19, R18, R20 ;  /* 0x0000001213d0723e */ /* 0x000fe20004807014 */
[----:B------:R-:W-:Y:S02]  /*cd90*/  HADD2.F32 R20, -RZ, R215.H0_H0 ;  /* 0x200000d7ff147230 */ /* 0x000fe40000004100 */
[----:B------:R-:W3:Y:S04]  /*cda0*/  LDL.LU R185, [R1+0x1d0] ;  /* 0x0001d00001b97983 */ /* 0x000ee80000300800 */
[----:B------:R-:W3:Y:S04]  /*cdb0*/  LDL.LU R207, [R1+0x1cc] ;  /* 0x0001cc0001cf7983 */ /* 0x000ee80000300800 */
[----:B------:R-:W3:Y:S04]  /*cdc0*/  LDL.LU R206, [R1+0x1c8] ;  /* 0x0001c80001ce7983 */ /* 0x000ee80000300800 */
[----:B------:R-:W3:Y:S04]  /*cdd0*/  LDL.LU R211, [R1+0x1c4] ;  /* 0x0001c40001d37983 */ /* 0x000ee80000300800 */
[----:B------:R-:W3:Y:S04]  /*cde0*/  LDL.LU R210, [R1+0x1c0] ;  /* 0x0001c00001d27983 */ /* 0x000ee80000300800 */
[----:B------:R-:W3:Y:S01]  /*cdf0*/  LDL.LU R215, [R1+0x1bc] ;  /* 0x0001bc0001d77983 */ /* 0x000ee20000300800 */
[----:B------:R-:W-:Y:S03]  /*ce00*/  F2FP.SATFINITE.E4M3.F32.PACK_AB_MERGE_C R12, R13, R12, RZ ;  /* 0x0000000c0d0c723e */ /* 0x000fe600048070ff */
[----:B------:R1:W-:Y:S04]  /*ce10*/  STL [R1+0x6c], R21 ;  /* 0x00006c1501007387 */ /* 0x0003e80000100800 */
[----:B------:R3:W-:Y:S01]  /*ce20*/  STL [R1+0x70], R20 ;  /* 0x0000701401007387 */ /* 0x0007e20000100800 */
[----:B------:R-:W-:Y:S02]  /*ce30*/  F2FP.SATFINITE.E4M3.F32.PACK_AB_MERGE_C R193, R11, R10, R12 ;  /* 0x0000000a0bc1723e */ /* 0x000fe4000480700c */
[----:B------:R-:W-:Y:S04]  /*ce40*/  F2FP.SATFINITE.E4M3.F32.PACK_AB_MERGE_C R12, R17, R16, RZ ;  /* 0x00000010110c723e */ /* 0x000fe800048070ff */
[----:B------:R-:W-:Y:S02]  /*ce50*/  F2FP.SATFINITE.E4M3.F32.PACK_AB_MERGE_C R192, R15, R14, R12 ;  /* 0x0000000e0fc0723e */ /* 0x000fe4000480700c */
[----:B------:R-:W-:Y:S02]  /*ce60*/  F2FP.SATFINITE.E4M3.F32.PACK_AB_MERGE_C R184, R7, R6, R8 ;  /* 0x0000000607b8723e */ /* 0x000fe40004807008 */
[----:B-1----:R-:W1:Y:S01]  /*ce70*/  LDTM.x16 R4, tmem[UR4+0xe0] ;  /* 0x0000e004000479ee */ /* 0x002e620008240000 */
[----:B------:R-:W-:Y:S01]  /*ce80*/  UMOV UR4, 0x400 ;  /* 0x0000040000047882 */ /* 0x000fe20000000000 */
[----:B------:R-:W-:Y:S01]  /*ce90*/  NOP ;  /* 0x0000000000007918 */ /* 0x000fe20000000000 */
[----:B------:R-:W-:Y:S04]  /*cea0*/  ULEA UR4, UR6, UR4, 0x18 ;  /* 0x0000000406047291 */ /* 0x000fe8000f8ec0ff */
[----:B------:R-:W-:Y:S04]  /*ceb0*/  ULEA UR5, UR45, UR4, 0x3 ;  /* 0x000000042d057291 */ /* 0x000fe8000f8e18ff */
[----:B------:R-:W-:Y:S04]  /*cec0*/  UIADD3 UR5, UPT, UPT, UR5, 0x80, URZ ;  /* 0x0000008005057890 */ /* 0x000fe8000fffe0ff */
[----:B------:R-:W-:Y:S01]  /*ced0*/  UPRMT UR5, UR6, 0x654, UR5 ;  /* 0x0000065406057896 */ /* 0x000fe20008000005 */
[----:B-1----:R-:W-:Y:S01]  /*cee0*/  FMUL R21, R5, UR37 ;  /* 0x0000002505157c20 */ /* 0x002fe20008400000 */
[----:B------:R-:W-:Y:S07]  /*cef0*/  FMUL R22, R6, UR37 ;  /* 0x0000002506167c20 */ /* 0x000fee0008400000 */
[----:B------:R-:W-:Y:S01]  /*cf00*/  SYNCS.ARRIVE.TRANS64.RED.A1T0 RZ, [UR5], RZ ;  /* 0x000000ffffff79a7 */ /* 0x000fe20008100405 */
        /* <DEDUP_REMOVED lines=9> */
[----:B--2---:R-:W-:Y:S01]  /*cfa0*/  F2FP.SATFINITE.E4M3.F32.PACK_AB_MERGE_C R202, R203, R202, RZ ;  /* 0x000000cacbca723e */ /* 0x004fe200048070ff */
[----:B------:R-:W-:Y:S01]  /*cfb0*/  FMUL R203, R11, UR37 ;  /* 0x000000250bcb7c20 */ /* 0x000fe20008400000 */
[----:B------:R-:W-:Y:S02]  /*cfc0*/  MOV R11, R213 ;  /* 0x000000d5000b7202 */ /* 0x000fe40000000f00 */
[----:B----4-:R-:W-:Y:S01]  /*cfd0*/  F2FP.SATFINITE.E4M3.F32.PACK_AB_MERGE_C R200, R201, R200, R202 ;  /* 0x000000c8c9c8723e */ /* 0x010fe200048070ca */
[----:B------:R-:W-:Y:S01]  /*cfe0*/  FMUL R201, R9, UR37 ;  /* 0x0000002509c97c20 */ /* 0x000fe20008400000 */
[----:B------:R-:W-:Y:S01]  /*cff0*/  MOV R9, R205 ;  /* 0x000000cd00097202 */ /* 0x000fe20000000f00 */
[----:B------:R-:W-:Y:S01]  /*d000*/  FMUL R202, R10, UR37 ;  /* 0x000000250aca7c20 */ /* 0x000fe20008400000 */
[----:B------:R-:W-:Y:S02]  /*d010*/  MOV R10, R204 ;  /* 0x000000cc000a7202 */ /* 0x000fe40000000f00 */
[----:B---3--:R-:W-:Y:S02]  /*d020*/  F2FP.SATFINITE.E4M3.F32.PACK_AB_MERGE_C R186, R187, R186, RZ ;  /* 0x000000babbba723e */ /* 0x008fe400048070ff */
[----:B------:R-:W-:Y:S04]  /*d030*/  F2FP.SATFINITE.E4M3.F32.PACK_AB_MERGE_C R187, R199, R198, RZ ;  /* 0x000000c6c7bb723e */ /* 0x000fe800048070ff */
[----:B------:R-:W-:Y:S02]  /*d040*/  F2FP.SATFINITE.E4M3.F32.PACK_AB_MERGE_C R187, R197, R196, R187 ;  /* 0x000000c4c5bb723e */ /* 0x000fe400048070bb */
[----:B------:R-:W-:Y:S01]  /*d050*/  F2FP.SATFINITE.E4M3.F32.PACK_AB_MERGE_C R20, R207, R206, RZ ;  /* 0x000000cecf14723e */ /* 0x000fe200048070ff */
[----:B------:R-:W-:Y:S02]  /*d060*/  HADD2.F32 R207, -RZ, R214.H0_H0 ;  /* 0x200000d6ffcf7230 */ /* 0x000fe40000004100 */
[----:B------:R-:W2:Y:S01]  /*d070*/  LDL.LU R214, [R1+0x1b8] ;  /* 0x0001b80001d67983 */ /* 0x000ea20000300800 */
[----:B------:R-:W-:Y:S03]  /*d080*/  HADD2.F32 R206, -RZ, R209.H0_H0 ;  /* 0x200000d1ffce7230 */ /* 0x000fe60000004100 */
[----:B------:R-:W3:Y:S01]  /*d090*/  LDL.LU R209, [R1+0x1b4] ;  /* 0x0001b40001d17983 */ /* 0x000ee20000300800 */
[----:B------:R-:W-:Y:S02]  /*d0a0*/  F2FP.SATFINITE.E4M3.F32.PACK_AB_MERGE_C R210, R211, R210, RZ ;  /* 0x000000d2d3d2723e */ /* 0x000fe400048070ff */
[----:B------:R-:W-:Y:S01]  /*d0b0*/  MOV R211, R20 ;  /* 0x0000001400d37202 */ /* 0x000fe20000000f00 */
[----:B------:R-:W-:Y:S01]  /*d0c0*/  FMUL R20, R4, UR37 ;  /* 0x0000002504147c20 */ /* 0x000fe20008400000 */
[----:B------:R-:W-:Y:S01]  /*d0d0*/  MOV R4, R200 ;  /* 0x000000c800047202 */ /* 0x000fe20000000f00 */
[----:B------:R-:W-:Y:S01]  /*d0e0*/  FMUL R200, R8, UR37 ;  /* 0x0000002508c87c20 */ /* 0x000fe20008400000 */
[----:B------:R-:W-:Y:S02]  /*d0f0*/  MOV R8, R208 ;  /* 0x000000d000087202 */ /* 0x000fe40000000f00 */
[----:B------:R-:W3:Y:S04]  /*d100*/  LDL.LU R208, [R1+0x1b0] ;  /* 0x0001b00001d07983 */ /* 0x000ee80000300800 */
[----:B------:R-:W4:Y:S04]  /*d110*/  LDL.LU R205, [R1+0x1ac] ;  /* 0x0001ac0001cd7983 */ /* 0x000f280000300800 */
[----:B------:R-:W4:Y:S04]  /*d120*/  LDL.LU R204, [R1+0x1a8] ;  /* 0x0001a80001cc7983 */ /* 0x000f280000300800 */
[----:B------:R-:W4:Y:S01]  /*d130*/  LDL.LU R213, [R1+0x1a4] ;  /* 0x0001a40001d57983 */ /* 0x000f220000300800 */
[----:B--2---:R-:W-:Y:S02]  /*d140*/  F2FP.SATFINITE.E4M3.F32.PACK_AB_MERGE_C R214, R215, R214, RZ ;  /* 0x000000d6d7d6723e */ /* 0x004fe400048070ff */
[----:B---3--:R-:W-:Y:S02]  /*d150*/  F2FP.SATFINITE.E4M3.F32.PACK_AB_MERGE_C R6, R209, R208, R210 ;  /* 0x000000d0d106723e */ /* 0x008fe400048070d2 */
[----:B------:R-:W-:Y:S02]  /*d160*/  MOV R208, R212 ;  /* 0x000000d400d07202 */ /* 0x000fe40000000f00 */
[----:B------:R-:W2:Y:S01]  /*d170*/  LDL.LU R212, [R1+0x1a0] ;  /* 0x0001a00001d47983 */ /* 0x000ea20000300800 */
[----:B------:R-:W-:Y:S02]  /*d180*/  MOV R209, R184 ;  /* 0x000000b800d17202 */ /* 0x000fe40000000f00 */
[----:B------:R-:W-:Y:S01]  /*d190*/  MOV R210, R193 ;  /* 0x000000c100d27202 */ /* 0x000fe20000000f00 */
[----:B------:R-:W3:Y:S01]  /*d1a0*/  LDL.LU R184, [R1+0x19c] ;  /* 0x00019c0001b87983 */ /* 0x000ee20000300800 */
[----:B----4-:R-:W-:Y:S02]  /*d1b0*/  F2FP.SATFINITE.E4M3.F32.PACK_AB_MERGE_C R5, R205, R204, R211 ;  /* 0x000000cccd05723e */ /* 0x010fe400048070d3 */
[----:B------:R-:W-:Y:S01]  /*d1c0*/  MOV R211, R192 ;  /* 0x000000c000d37202 */ /* 0x000fe20000000f00 */
[----:B------:R-:W4:Y:S04]  /*d1d0*/  LDL.LU R193, [R1+0x198] ;  /* 0x0001980001c17983 */ /* 0x000f280000300800 */
[----:B------:R-:W4:Y:S01]  /*d1e0*/  LDL.LU R192, [R1+0x194] ;  /* 0x0001940001c07983 */ /* 0x000f220000300800 */
[----:B------:R-:W1:Y:S02]  /*d1f0*/  S2R R204, SR_TID.X ;  /* 0x0000000000cc7919 */ /* 0x000e640000002100 */
[----:B-1----:R-:W-:Y:S04]  /*d200*/  SHF.L.U32 R170, R204, 0x4, RZ ;  /* 0x00000004ccaa7819 */ /* 0x002fe800000006ff */
[----:B------:R-:W-:Y:S02]  /*d210*/  LOP3.LUT R172, R170, 0x7f0, RZ, 0xc0, !PT ;  /* 0x000007f0aaac7812 */ /* 0x000fe400078ec0ff */
[----:B------:R-:W-:Y:S03]  /*d220*/  F2FP.SATFINITE.E4M3.F32.PACK_AB_MERGE_C R170, R177, R176, R178 ;  /* 0x000000b0b1aa723e */ /* 0x000fe600048070b2 */
[----:B------:R1:W-:Y:S04]  /*d230*/  STS.128 [R172+UR4+0x7900], R208 ;  /* 0x007900d0ac007988 */ /* 0x0003e80008000c04 */
[----:B------:R4:W-:Y:S04]  /*d240*/  STS.128 [R172+UR4+0x8100], R8 ;  /* 0x00810008ac007988 */ /* 0x0009e80008000c04 */
[----:B------:R-:W-:Y:S04]  /*d250*/  STS.128 [R172+UR4+0x9900], R168 ;  /* 0x009900a8ac007988 */ /* 0x000fe80008000c04 */
[----:B------:R-:W-:Y:S04]  /*d260*/  STS.128 [R172+UR4+0xa100], R152 ;  /* 0x00a10098ac007988 */ /* 0x000fe80008000c04 */
[----:B------:R-:W-:Y:S04]  /*d270*/  STS.128 [R172+UR4+0xa900], R136 ;  /* 0x00a90088ac007988 */ /* 0x000fe80008000c04 */
[----:B------:R-:W-:Y:S04]  /*d280*/  STS.128 [R172+UR4+0xb100], R120 ;  /* 0x00b10078ac007988 */ /* 0x000fe80008000c04 */
[----:B------:R-:W-:Y:S04]  /*d290*/  STS.128 [R172+UR4+0xb900], R104 ;  /* 0x00b90068ac007988 */ /* 0x000fe80008000c04 */
[----:B------:R-:W-:Y:S04]  /*d2a0*/  STS.128 [R172+UR4+0xc100], R88 ;  /* 0x00c10058ac007988 */ /* 0x000fe80008000c04 */
[----:B-1----:R-:W4:Y:S01]  /*d2b0*/  LDL.LU R211, [R1] ;  /* 0x0000000001d37983 */ /* 0x002f220000300800 */
[----:B--2---:R-:W-:Y:S02]  /*d2c0*/  F2FP.SATFINITE.E4M3.F32.PACK_AB_MERGE_C R7, R213, R212, R214 ;  /* 0x000000d4d507723e */ /* 0x004fe400048070d6 */
[----:B---3--:R-:W-:Y:S03]  /*d2d0*/  F2FP.SATFINITE.E4M3.F32.PACK_AB_MERGE_C R184, R185, R184, R186 ;  /* 0x000000b8b9b8723e */ /* 0x008fe600048070ba */
[----:B------:R1:W-:Y:S01]  /*d2e0*/  STS.128 [R172+UR4+0x8900], R4 ;  /* 0x00890004ac007988 */ /* 0x0003e20008000c04 */
[----:B------:R-:W-:Y:S02]  /*d2f0*/  F2FP.SATFINITE.E4M3.F32.PACK_AB_MERGE_C R185, R189, R188, R190 ;  /* 0x000000bcbdb9723e */ /* 0x000fe400048070be */
[----:B------:R-:W-:Y:S04]  /*d300*/  F2FP.SATFINITE.E4M3.F32.PACK_AB_MERGE_C R186, R195, R194, RZ ;  /* 0x000000c2c3ba723e */ /* 0x000fe800048070ff */
[----:B----4-:R-:W-:Y:S05]  /*d310*/  F2FP.SATFINITE.E4M3.F32.PACK_AB_MERGE_C R186, R193, R192, R186 ;  /* 0x000000c0c1ba723e */ /* 0x010fea00048070ba */
[----:B------:R2:W-:Y:S01]  /*d320*/  STS.128 [R172+UR4+0x9100], R184 ;  /* 0x009100b8ac007988 */ /* 0x0005e20008000c04 */
[----:B------:R-:W-:Y:S01]  /*d330*/  FFMA R85, R211, UR44, R85 ;  /* 0x0000002cd3557c23 */ /* 0x000fe20008000055 */
[----:B------:R-:W-:Y:S01]  /*d340*/  FFMA R86, R226, UR44, R86 ;  /* 0x0000002ce2567c23 */ /* 0x000fe20008000056 */
[----:B------:R-:W-:Y:S01]  /*d350*/  FFMA R87, R60, UR44, R87 ;  /* 0x0000002c3c577c23 */ /* 0x000fe20008000057 */
[----:B------:R-:W-:Y:S01]  /*d360*/  FFMA R56, R234, UR44, R56 ;  /* 0x0000002cea387c23 */ /* 0x000fe20008000038 */
[----:B------:R-:W3:Y:S01]  /*d370*/  LDL.LU R60, [R1+0x190] ;  /* 0x00019000013c7983 */ /* 0x000ee20000300800 */
[----:B------:R-:W-:Y:S01]  /*d380*/  FFMA R57, R62, UR44, R57 ;  /* 0x0000002c3e397c23 */ /* 0x000fe20008000039 */
[----:B------:R-:W-:Y:S01]  /*d390*/  FFMA R58, R227, UR44, R58 ;  /* 0x0000002ce33a7c23 */ /* 0x000fe2000800003a */
[----:B------:R-:W-:Y:S01]  /*d3a0*/  FFMA R59, R64, UR44, R59 ;  /* 0x0000002c403b7c23 */ /* 0x000fe2000800003b */
[----:B------:R-:W4:Y:S01]  /*d3b0*/  LDL.LU R62, [R1+0x18c] ;  /* 0x00018c00013e7983 */ /* 0x000f220000300800 */
[----:B------:R-:W-:Y:S03]  /*d3c0*/  F2FP.SATFINITE.E4M3.F32.PACK_AB_MERGE_C R75, R87, R86, RZ ;  /* 0x00000056574b723e */ /* 0x000fe600048070ff */
[----:B------:R-:W2:Y:S01]  /*d3d0*/  LDL.LU R64, [R1+0x188] ;  /* 0x0001880001407983 */ /* 0x000ea20000300800 */
[----:B------:R-:W-:Y:S02]  /*d3e0*/  F2FP.SATFINITE.E4M3.F32.PACK_AB_MERGE_C R75, R85, R84, R75 ;  /* 0x00000054554b723e */ /* 0x000fe4000480704b */
[----:B------:R-:W-:Y:S03]  /*d3f0*/  F2FP.SATFINITE.E4M3.F32.PACK_AB_MERGE_C R58, R59, R58, RZ ;  /* 0x0000003a3b3a723e */ /* 0x000fe600048070ff */
[----:B------:R1:W-:Y:S01]  /*d400*/  STS.128 [R172+UR4+0xc900], R72 ;  /* 0x00c90048ac007988 */ /* 0x0003e20008000c04 */
[----:B------:R-:W-:Y:S01]  /*d410*/  F2FP.SATFINITE.E4M3.F32.PACK_AB_MERGE_C R56, R57, R56, R58 ;  /* 0x000000383938723e */ /* 0x000fe2000480703a */
[----:B---3--:R-:W-:Y:S01]  /*d420*/  FFMA R60, R236, UR44, R60 ;  /* 0x0000002cec3c7c23 */ /* 0x008fe2000800003c */
[----:B------:R-:W-:Y:S02]  /*d430*/  FFMA R61, R66, UR44, R61 ;  /* 0x0000002c423d7c23 */ /* 0x000fe4000800003d */
[----:B------:R-:W3:Y:S01]  /*d440*/  LDL.LU R66, [R1+0x184] ;  /* 0x0001840001427983 */ /* 0x000ee20000300800 */
[----:B----4-:R-:W-:Y:S01]  /*d450*/  FFMA R62, R244, UR44, R62 ;  /* 0x0000002cf43e7c23 */ /* 0x010fe2000800003e */
[----:B------:R-:W-:Y:S02]  /*d460*/  FFMA R63, R68, UR44, R63 ;  /* 0x0000002c443f7c23 */ /* 0x000fe4000800003f */
[----:B------:R-:W4:Y:S01]  /*d470*/  LDL.LU R68, [R1+0x180] ;  /* 0x0001800001447983 */ /* 0x000f220000300800 */
[----:B--2---:R-:W-:Y:S01]  /*d480*/  FFMA R64, R238, UR44, R64 ;  /* 0x0000002cee407c23 */ /* 0x004fe20008000040 */
[----:B------:R-:W-:Y:S01]  /*d490*/  FFMA R65, R41, UR44, R65 ;  /* 0x0000002c29417c23 */ /* 0x000fe20008000041 */
[----:B------:R-:W-:Y:S01]  /*d4a0*/  F2FP.SATFINITE.E4M3.F32.PACK_AB_MERGE_C R57, R63, R62, RZ ;  /* 0x0000003e3f39723e */ /* 0x000fe200048070ff */
[----:B------:R-:W2:Y:S03]  /*d4b0*/  LDL.LU R41, [R1+0x17c] ;  /* 0x00017c0001297983 */ /* 0x000ea60000300800 */
[----:B------:R-:W-:Y:S01]  /*d4c0*/  F2FP.SATFINITE.E4M3.F32.PACK_AB_MERGE_C R57, R61, R60, R57 ;  /* 0x0000003c3d39723e */ /* 0x000fe20004807039 */
[----:B---3--:R-:W-:Y:S01]  /*d4d0*/  FFMA R66, R245, UR44, R66 ;  /* 0x0000002cf5427c23 */ /* 0x008fe20008000042 */
[----:B------:R-:W-:Y:S02]  /*d4e0*/  FFMA R67, R43, UR44, R67 ;  /* 0x0000002c2b437c23 */ /* 0x000fe40008000043 */
[----:B------:R-:W3:Y:S01]  /*d4f0*/  LDL.LU R43, [R1+0x178] ;  /* 0x00017800012b7983 */ /* 0x000ee20000300800 */
[----:B----4-:R-:W-:Y:S01]  /*d500*/  FFMA R68, R240, UR44, R68 ;  /* 0x0000002cf0447c23 */ /* 0x010fe20008000044 */
[----:B------:R-:W-:Y:S01]  /*d510*/  FFMA R69, R45, UR44, R69 ;  /* 0x0000002c2d457c23 */ /* 0x000fe20008000045 */
[----:B------:R-:W-:Y:S01]  /*d520*/  FFMA R70, R230, UR44, R70 ;  /* 0x0000002ce6467c23 */ /* 0x000fe20008000046 */
[----:B------:R-:W4:Y:S01]  /*d530*/  LDL.LU R45, [R1+0x174] ;  /* 0x00017400012d7983 */ /* 0x000f220000300800 */
[----:B------:R-:W-:Y:S01]  /*d540*/  FFMA R71, R47, UR44, R71 ;  /* 0x0000002c2f477c23 */ /* 0x000fe20008000047 */
[----:B------:R-:W-:Y:S01]  /*d550*/  FFMA R40, R233, UR44, R40 ;  /* 0x0000002ce9287c23 */ /* 0x000fe20008000028 */
[----:B--2---:R-:W-:Y:S01]  /*d560*/  FFMA R41, R50, UR44, R41 ;  /* 0x0000002c32297c23 */ /* 0x004fe20008000029 */
[----:B------:R-:W2:Y:S01]  /*d570*/  LDL.LU R47, [R1+0x170] ;  /* 0x00017000012f7983 */ /* 0x000ea20000300800 */
[----:B------:R-:W-:Y:S01]  /*d580*/  FFMA R42, R231, UR44, R42 ;  /* 0x0000002ce72a7c23 */ /* 0x000fe2000800002a */
[----:B------:R-:W-:Y:S02]  /*d590*/  F2FP.SATFINITE.E4M3.F32.PACK_AB_MERGE_C R58, R67, R66, RZ ;  /* 0x00000042433a723e */ /* 0x000fe400048070ff */
[----:B------:R-:W2:Y:S01]  /*d5a0*/  LDL.LU R50, [R1+0x16c] ;  /* 0x00016c0001327983 */ /* 0x000ea20000300800 */
[----:B------:R-:W-:Y:S02]  /*d5b0*/  F2FP.SATFINITE.E4M3.F32.PACK_AB_MERGE_C R59, R71, R70, RZ ;  /* 0x00000046473b723e */ /* 0x000fe400048070ff */
[----:B------:R-:W-:Y:S02]  /*d5c0*/  F2FP.SATFINITE.E4M3.F32.PACK_AB_MERGE_C R58, R65, R64, R58 ;  /* 0x00000040413a723e */ /* 0x000fe4000480703a */
[----:B------:R-:W-:Y:S05]  /*d5d0*/  F2FP.SATFINITE.E4M3.F32.PACK_AB_MERGE_C R59, R69, R68, R59 ;  /* 0x00000044453b723e */ /* 0x000fea000480703b */
[----:B------:R1:W-:Y:S01]  /*d5e0*/  STS.128 [R172+UR4+0xd100], R56 ;  /* 0x00d10038ac007988 */ /* 0x0003e20008000c04 */
[----:B---3--:R-:W-:Y:S01]  /*d5f0*/  FFMA R43, R48, UR44, R43 ;  /* 0x0000002c302b7c23 */ /* 0x008fe2000800002b */
[----:B------:R-:W-:Y:S02]  /*d600*/  FFMA R44, R235, UR44, R44 ;  /* 0x0000002ceb2c7c23 */ /* 0x000fe4000800002c */
[----:B------:R-:W3:Y:S01]  /*d610*/  LDL.LU R48, [R1+0x168] ;  /* 0x0001680001307983 */ /* 0x000ee20000300800 */
[----:B----4-:R-:W-:Y:S01]  /*d620*/  FFMA R45, R49, UR44, R45 ;  /* 0x0000002c312d7c23 */ /* 0x010fe2000800002d */
[----:B------:R-:W-:Y:S02]  /*d630*/  FFMA R46, R246, UR44, R46 ;  /* 0x0000002cf62e7c23 */ /* 0x000fe4000800002e */
[----:B------:R-:W4:Y:S01]  /*d640*/  LDL.LU R49, [R1+0x164] ;  /* 0x0001640001317983 */ /* 0x000f220000300800 */
[----:B------:R-:W-:Y:S01]  /*d650*/  F2FP.SATFINITE.E4M3.F32.PACK_AB_MERGE_C R42, R43, R42, RZ ;  /* 0x0000002a2b2a723e */ /* 0x000fe200048070ff */
[----:B--2---:R-:W-:Y:S02]  /*d660*/  FFMA R47, R51, UR44, R47 ;  /* 0x0000002c332f7c23 */ /* 0x004fe4000800002f */
[----:B------:R-:W2:Y:S01]  /*d670*/  LDL.LU R51, [R1+0x160] ;  /* 0x0001600001337983 */ /* 0x000ea20000300800 */
[----:B------:R-:W-:Y:S02]  /*d680*/  F2FP.SATFINITE.E4M3.F32.PACK_AB_MERGE_C R40, R41, R40, R42 ;  /* 0x000000282928723e */ /* 0x000fe4000480702a */
[----:B------:R-:W-:Y:S01]  /*d690*/  F2FP.SATFINITE.E4M3.F32.PACK_AB_MERGE_C R46, R47, R46, RZ ;  /* 0x0000002e2f2e723e */ /* 0x000fe200048070ff */
[----:B------:R-:W2:Y:S03]  /*d6a0*/  LDL.LU R8, [R1+0x5c] ;  /* 0x00005c0001087983 */ /* 0x000ea60000300800 */
[----:B------:R-:W-:Y:S01]  /*d6b0*/  F2FP.SATFINITE.E4M3.F32.PACK_AB_MERGE_C R41, R45, R44, R46 ;  /* 0x0000002c2d29723e */ /* 0x000fe2000480702e */
[----:B---3--:R-:W-:Y:S01]  /*d6c0*/  FFMA R48, R237, UR44, R48 ;  /* 0x0000002ced307c23 */ /* 0x008fe20008000030 */
[----:B----4-:R-:W-:Y:S01]  /*d6d0*/  FFMA R49, R52, UR44, R49 ;  /* 0x0000002c34317c23 */ /* 0x010fe20008000031 */
[----:B------:R-:W-:Y:S01]  /*d6e0*/  FFMA R50, R247, UR44, R50 ;  /* 0x0000002cf7327c23 */ /* 0x000fe20008000032 */
[----:B------:R-:W3:Y:S01]  /*d6f0*/  LDL.LU R52, [R1+0x15c] ;  /* 0x00015c0001347983 */ /* 0x000ee20000300800 */
[----:B--2---:R-:W-:Y:S03]  /*d700*/  FFMA R51, R54, UR44, R51 ;  /* 0x0000002c36337c23 */ /* 0x004fe60008000033 */
[----:B------:R-:W2:Y:S02]  /*d710*/  LDL.LU R54, [R1+0x158] ;  /* 0x0001580001367983 */ /* 0x000ea40000300800 */
[----:B------:R-:W-:Y:S02]  /*d720*/  F2FP.SATFINITE.E4M3.F32.PACK_AB_MERGE_C R42, R51, R50, RZ ;  /* 0x00000032332a723e */ /* 0x000fe400048070ff */
[----:B-1----:R-:W4:Y:S02]  /*d730*/  LDL.LU R7, [R1+0x60] ;  /* 0x0000600001077983 */ /* 0x002f240000300800 */
[----:B------:R-:W-:Y:S02]  /*d740*/  F2FP.SATFINITE.E4M3.F32.PACK_AB_MERGE_C R42, R49, R48, R42 ;  /* 0x00000030312a723e */ /* 0x000fe4000480702a */
[----:B------:R-:W4:Y:S04]  /*d750*/  LDL.LU R6, [R1+0x64] ;  /* 0x0000640001067983 */ /* 0x000f280000300800 */
[----:B------:R-:W4:Y:S01]  /*d760*/  LDL.LU R5, [R1+0x68] ;  /* 0x0000680001057983 */ /* 0x000f220000300800 */
[----:B---3--:R-:W-:Y:S01]  /*d770*/  FFMA R52, R239, UR44, R52 ;  /* 0x0000002cef347c23 */ /* 0x008fe20008000034 */
[----:B------:R-:W-:Y:S02]  /*d780*/  FFMA R53, R29, UR44, R53 ;  /* 0x0000002c1d357c23 */ /* 0x000fe40008000035 */
[----:B------:R-:W3:Y:S01]  /*d790*/  LDL.LU R29, [R1+0x154] ;  /* 0x00015400011d7983 */ /* 0x000ee20000300800 */
[----:B--2---:R-:W-:Y:S01]  /*d7a0*/  FFMA R54, R228, UR44, R54 ;  /* 0x0000002ce4367c23 */ /* 0x004fe20008000036 */
[----:B------:R-:W-:Y:S01]  /*d7b0*/  FFMA R55, R30, UR44, R55 ;  /* 0x0000002c1e377c23 */ /* 0x000fe20008000037 */
[----:B------:R-:W-:Y:S01]  /*d7c0*/  FFMA R24, R241, UR44, R24 ;  /* 0x0000002cf1187c23 */ /* 0x000fe20008000018 */
[----:B------:R-:W2:Y:S01]  /*d7d0*/  LDL.LU R30, [R1+0x150] ;  /* 0x00015000011e7983 */ /* 0x000ea20000300800 */
[----:B------:R-:W-:Y:S01]  /*d7e0*/  FFMA R25, R32, UR44, R25 ;  /* 0x0000002c20197c23 */ /* 0x000fe20008000019 */
[----:B------:R-:W-:Y:S01]  /*d7f0*/  FFMA R26, R229, UR44, R26 ;  /* 0x0000002ce51a7c23 */ /* 0x000fe2000800001a */
[----:B------:R-:W-:Y:S01]  /*d800*/  FFMA R27, R34, UR44, R27 ;  /* 0x0000002c221b7c23 */ /* 0x000fe2000800001b */
[----:B------:R-:W4:Y:S01]  /*d810*/  LDL.LU R32, [R1+0x14c] ;  /* 0x00014c0001207983 */ /* 0x000f220000300800 */
[----:B------:R-:W-:Y:S01]  /*d820*/  FFMA R28, R249, UR44, R28 ;  /* 0x0000002cf91c7c23 */ /* 0x000fe2000800001c */
[----:B------:R-:W-:Y:S02]  /*d830*/  F2FP.SATFINITE.E4M3.F32.PACK_AB_MERGE_C R43, R55, R54, RZ ;  /* 0x00000036372b723e */ /* 0x000fe400048070ff */
[----:B------:R-:W4:Y:S01]  /*d840*/  LDL.LU R34, [R1+0x148] ;  /* 0x0001480001227983 */ /* 0x000f220000300800 */
[----:B------:R-:W-:Y:S02]  /*d850*/  F2FP.SATFINITE.E4M3.F32.PACK_AB_MERGE_C R26, R27, R26, RZ ;  /* 0x0000001a1b1a723e */ /* 0x000fe400048070ff */
[----:B------:R-:W-:Y:S02]  /*d860*/  F2FP.SATFINITE.E4M3.F32.PACK_AB_MERGE_C R43, R53, R52, R43 ;  /* 0x00000034352b723e */ /* 0x000fe4000480702b */
[----:B------:R-:W-:Y:S03]  /*d870*/  F2FP.SATFINITE.E4M3.F32.PACK_AB_MERGE_C R24, R25, R24, R26 ;  /* 0x000000181918723e */ /* 0x000fe6000480701a */
[----:B------:R1:W-:Y:S01]  /*d880*/  STS.128 [R172+UR4+0xd900], R40 ;  /* 0x00d90028ac007988 */ /* 0x0003e20008000c04 */
[----:B---3--:R-:W-:Y:S03]  /*d890*/  FFMA R29, R37, UR44, R29 ;  /* 0x0000002c251d7c23 */ /* 0x008fe6000800001d */
[----:B------:R-:W3:Y:S01]  /*d8a0*/  LDL.LU R37, [R1+0x144] ;  /* 0x0001440001257983 */ /* 0x000ee20000300800 */
[----:B--2---:R-:W-:Y:S01]  /*d8b0*/  FFMA R30, R250, UR44, R30 ;  /* 0x0000002cfa1e7c23 */ /* 0x004fe2000800001e */
[----:B------:R-:W-:Y:S02]  /*d8c0*/  FFMA R31, R36, UR44, R31 ;  /* 0x0000002c241f7c23 */ /* 0x000fe4000800001f */
[----:B------:R-:W2:Y:S01]  /*d8d0*/  LDL.LU R4, [R1+0x6c] ;  /* 0x00006c0001047983 */ /* 0x000ea20000300800 */
[----:B----4-:R-:W-:Y:S01]  /*d8e0*/  FFMA R32, R0, UR44, R32 ;  /* 0x0000002c00207c23 */ /* 0x010fe20008000020 */
[----:B------:R-:W-:Y:S02]  /*d8f0*/  FFMA R33, R39, UR44, R33 ;  /* 0x0000002c27217c23 */ /* 0x000fe40008000021 */
[----:B------:R-:W4:Y:S01]  /*d900*/  LDL.LU R211, [R1+0x70] ;  /* 0x0000700001d37983 */ /* 0x000f220000300800 */
[----:B------:R-:W-:Y:S01]  /*d910*/  F2FP.SATFINITE.E4M3.F32.PACK_AB_MERGE_C R30, R31, R30, RZ ;  /* 0x0000001e1f1e723e */ /* 0x000fe200048070ff */
[----:B------:R-:W-:Y:S01]  /*d920*/  FFMA R34, R251, UR44, R34 ;  /* 0x0000002cfb227c23 */ /* 0x000fe20008000022 */
[----:B------:R-:W-:Y:S01]  /*d930*/  FFMA R35, R8, UR44, R35 ;  /* 0x0000002c08237c23 */ /* 0x000fe20008000023 */
[----:B------:R-:W3:Y:S01]  /*d940*/  LDL.LU R36, [R1+0x140] ;  /* 0x0001400001247983 */ /* 0x000ee20000300800 */
[----:B------:R-:W-:Y:S03]  /*d950*/  F2FP.SATFINITE.E4M3.F32.PACK_AB_MERGE_C R25, R29, R28, R30 ;  /* 0x0000001c1d19723e */ /* 0x000fe6000480701e */
[----:B------:R-:W2:Y:S01]  /*d960*/  LDL.LU R39, [R1+0x13c] ;  /* 0x00013c0001277983 */ /* 0x000ea20000300800 */
[----:B------:R-:W-:Y:S04]  /*d970*/  F2FP.SATFINITE.E4M3.F32.PACK_AB_MERGE_C R34, R35, R34, RZ ;  /* 0x000000222322723e */ /* 0x000fe800048070ff */
[----:B------:R-:W-:Y:S01]  /*d980*/  F2FP.SATFINITE.E4M3.F32.PACK_AB_MERGE_C R26, R33, R32, R34 ;  /* 0x00000020211a723e */ /* 0x000fe20004807022 */
[----:B---3--:R-:W-:Y:S01]  /*d990*/  FFMA R36, R7, UR44, R36 ;  /* 0x0000002c07247c23 */ /* 0x008fe20008000024 */
[----:B------:R-:W-:Y:S01]  /*d9a0*/  FFMA R37, R6, UR44, R37 ;  /* 0x0000002c06257c23 */ /* 0x000fe20008000025 */
[----:B------:R-:W-:Y:S01]  /*d9b0*/  FFMA R38, R242, UR44, R38 ;  /* 0x0000002cf2267c23 */ /* 0x000fe20008000026 */
[----:B--2---:R-:W-:Y:S01]  /*d9c0*/  FFMA R39, R5, UR44, R39 ;  /* 0x0000002c05277c23 */ /* 0x004fe20008000027 */
        /* <DEDUP_REMOVED lines=11> */
[----:B----4-:R-:W-:Y:S01]  /*da80*/  FFMA R15, R211, UR44, R15 ;  /* 0x0000002cd30f7c23 */ /* 0x010fe2000800000f */
[----:B------:R-:W-:Y:S01]  /*da90*/  FFMA R16, R248, UR44, R16 ;  /* 0x0000002cf8107c23 */ /* 0x000fe20008000010 */
[----:B------:R-:W-:Y:S01]  /*daa0*/  FFMA R17, R2, UR44, R17 ;  /* 0x0000002c02117c23 */ /* 0x000fe20008000011 */
[----:B------:R1:W5:Y:S01]  /*dab0*/  LDL.LU R248, [R1+0x138] ;  /* 0x0001380001f87983 */ /* 0x0003620000300800 */
[----:B------:R-:W-:Y:S01]  /*dac0*/  F2FP.SATFINITE.E4M3.F32.PACK_AB_MERGE_C R22, R23, R22, RZ ;  /* 0x000000161716723e */ /* 0x000fe200048070ff */
[----:B------:R-:W-:Y:S01]  /*dad0*/  FFMA R18, R207, UR44, R18 ;  /* 0x0000002ccf127c23 */ /* 0x000fe20008000012 */
[----:B------:R-:W-:Y:S01]  /*dae0*/  F2FP.SATFINITE.E4M3.F32.PACK_AB_MERGE_C R27, R39, R38, RZ ;  /* 0x00000026271b723e */ /* 0x000fe200048070ff */
[----:B------:R1:W5:Y:S01]  /*daf0*/  LDL.LU R2, [R1+0x134] ;  /* 0x0001340001027983 */ /* 0x0003620000300800 */
[----:B------:R-:W-:Y:S01]  /*db00*/  FFMA R19, R206, UR44, R19 ;  /* 0x0000002cce137c23 */ /* 0x000fe20008000013 */
[----:B------:R-:W-:Y:S02]  /*db10*/  F2FP.SATFINITE.E4M3.F32.PACK_AB_MERGE_C R202, R203, R202, RZ ;  /* 0x000000cacbca723e */ /* 0x000fe400048070ff */
[----:B------:R-:W-:Y:S02]  /*db20*/  F2FP.SATFINITE.E4M3.F32.PACK_AB_MERGE_C R14, R15, R14, RZ ;  /* 0x0000000e0f0e723e */ /* 0x000fe400048070ff */
[----:B------:R-:W-:Y:S02]  /*db30*/  F2FP.SATFINITE.E4M3.F32.PACK_AB_MERGE_C R19, R19, R18, RZ ;  /* 0x000000121313723e */ /* 0x000fe400048070ff */
[----:B------:R-:W-:Y:S02]  /*db40*/  F2FP.SATFINITE.E4M3.F32.PACK_AB_MERGE_C R20, R21, R20, R22 ;  /* 0x000000141514723e */ /* 0x000fe40004807016 */
[----:B------:R-:W-:Y:S02]  /*db50*/  F2FP.SATFINITE.E4M3.F32.PACK_AB_MERGE_C R27, R37, R36, R27 ;  /* 0x00000024251b723e */ /* 0x000fe4000480701b */
[----:B------:R-:W-:Y:S02]  /*db60*/  F2FP.SATFINITE.E4M3.F32.PACK_AB_MERGE_C R21, R201, R200, R202 ;  /* 0x000000c8c915723e */ /* 0x000fe400048070ca */
[----:B------:R-:W-:Y:S01]  /*db70*/  F2FP.SATFINITE.E4M3.F32.PACK_AB_MERGE_C R22, R13, R12, R14 ;  /* 0x0000000c0d16723e */ /* 0x000fe2000480700e */
[----:B------:R1:W-:Y:S01]  /*db80*/  STS.128 [R172+UR4+0xe100], R24 ;  /* 0x00e10018ac007988 */ /* 0x0003e20008000c04 */
[----:B------:R-:W-:Y:S05]  /*db90*/  F2FP.SATFINITE.E4M3.F32.PACK_AB_MERGE_C R23, R17, R16, R19 ;  /* 0x000000101117723e */ /* 0x000fea0004807013 */
[----:B------:R1:W-:Y:S01]  /*dba0*/  STS.128 [R172+UR4+0xe900], R20 ;  /* 0x00e90014ac007988 */ /* 0x0003e20008000c04 */
[----:B------:R-:W-:Y:S01]  /*dbb0*/  @!PT LDS RZ, [RZ] ;  /* 0x00000000fffff984 */ /* 0x000fe20000000800 */
[----:B------:R-:W-:Y:S01]  /*dbc0*/  @!PT LDS RZ, [RZ] ;  /* 0x00000000fffff984 */ /* 0x000fe20000000800 */
[----:B------:R-:W-:Y:S01]  /*dbd0*/  @!PT LDS RZ, [RZ] ;  /* 0x00000000fffff984 */ /* 0x000fe20000000800 */
[----:B------:R-:W-:Y:S01]  /*dbe0*/  @!PT LDS RZ, [RZ] ;  /* 0x00000000fffff984 */ /* 0x000fe20000000800 */
[----:B------:R2:W-:Y:S06]  /*dbf0*/  MEMBAR.ALL.CTA ;  /* 0x0000000000007992 */ /* 0x0005ec0000008000 */
[----:B--2---:R-:W2:Y:S02]  /*dc00*/  FENCE.VIEW.ASYNC.S ;  /* 0x00000000000073c6 */ /* 0x004ea40000000000 */
[----:B--2---:R-:W-:Y:S06]  /*dc10*/  BAR.SYNC.DEFER_BLOCKING 0x1, 0x80 ;  /* 0x0042000000007b1d */ /* 0x004fec0000010000 */
[----:B------:R-:W-:Y:S05]  /*dc20*/  @P0 BRA `(.L_x_99) ;  /* 0x0000000400380947 */ /* 0x000fea0003800000 */
[----:B------:R-:W2:Y:S01]  /*dc30*/  LDCU.64 UR6, c[0x0][0x348] ;  /* 0x00006900ff0677ac */ /* 0x000ea20008000a00 */
[----:B------:R-:W-:Y:S02]  /*dc40*/  UIMAD UR9, UR47, 0xf0, URZ ;  /* 0x000000f02f0978a4 */ /* 0x000fe4000f8e02ff */
[----:B------:R-:W-:Y:S02]  /*dc50*/  USHF.L.U32 UR10, UR46, 0x7, URZ ;  /* 0x000000072e0a7899 */ /* 0x000fe400080006ff */
[----:B------:R-:W-:Y:S01]  /*dc60*/  UIADD3 UR8, UPT, UPT, UR4, 0x7900, URZ ;  /* 0x0000790004087890 */ /* 0x000fe2000fffe0ff */
[----:B------:R-:W-:Y:S01]  /*dc70*/  UMOV UR11, UR36 ;  /* 0x00000024000b7c82 */ /* 0x000fe20008000000 */
[----:B------:R-:W-:Y:S02]  /*dc80*/  UIADD3 UR52, UPT, UPT, UR4, 0x8100, URZ ;  /* 0x0000810004347890 */ /* 0x000fe4000fffe0ff */
[----:B------:R-:W-:Y:S01]  /*dc90*/  UIADD3 UR53, UPT, UPT, UR9, 0x10, URZ ;  /* 0x0000001009357890 */ /* 0x000fe2000fffe0ff */
[----:B------:R-:W-:Y:S01]  /*dca0*/  UMOV UR55, UR36 ;  /* 0x0000002400377c82 */ /* 0x000fe20008000000 */
[----:B------:R-:W-:Y:S01]  /*dcb0*/  UMOV UR54, UR10 ;  /* 0x0000000a00367c82 */ /* 0x000fe20008000000 */
[----:B------:R-:W-:Y:S02]  /*dcc0*/  UIADD3 UR28, UPT, UPT, UR4, 0x8900, URZ ;  /* 0x00008900041c7890 */ /* 0x000fe4000fffe0ff */
[----:B--2---:R-:W-:Y:S02]  /*dcd0*/  UIADD3 UR6, UP0, UPT, UR6, 0x680, URZ ;  /* 0x0000068006067890 */ /* 0x004fe4000ff1e0ff */
[----:B------:R-:W-:Y:S02]  /*dce0*/  UIADD3 UR29, UPT, UPT, UR9, 0x20, URZ ;  /* 0x00000020091d7890 */ /* 0x000fe4000fffe0ff */
[----:B------:R-:W-:Y:S01]  /*dcf0*/  UIADD3.X UR7, UPT, UPT, URZ, UR7, URZ, UP0, !UPT ;  /* 0x00000007ff077290 */ /* 0x000fe200087fe4ff */
[----:B------:R-:W-:Y:S01]  /*dd00*/  UMOV UR31, UR36 ;  /* 0x00000024001f7c82 */ /* 0x000fe20008000000 */
[----:B------:R-:W-:Y:S01]  /*dd10*/  UMOV UR30, UR10 ;  /* 0x0000000a001e7c82 */ /* 0x000fe20008000000 */
[----:B------:R-:W-:Y:S02]  /*dd20*/  UIADD3 UR64, UPT, UPT, UR4, 0x9100, URZ ;  /* 0x0000910004407890 */ /* 0x000fe4000fffe0ff */
[----:B------:R-:W-:Y:S01]  /*dd30*/  UIADD3 UR65, UPT, UPT, UR9, 0x30, URZ ;  /* 0x0000003009417890 */ /* 0x000fe2000fffe0ff */
[----:B------:R-:W-:Y:S03]  /*dd40*/  UMOV UR67, UR36 ;  /* 0x0000002400437c82 */ /* 0x000fe60008000000 */
[----:B------:R-:W-:Y:S01]  /*dd50*/  UTMASTG.3D [UR8], [UR6] ;  /* 0x00000008060073b5 */ /* 0x000fe20008010000 */
[----:B------:R-:W-:Y:S01]  /*dd60*/  UMOV UR66, UR10 ;  /* 0x0000000a00427c82 */ /* 0x000fe20008000000 */
[----:B------:R-:W-:Y:S02]  /*dd70*/  UIADD3 UR68, UPT, UPT, UR4, 0xa100, URZ ;  /* 0x0000a10004447890 */ /* 0x000fe4000fffe0ff */
[----:B------:R-:W-:Y:S01]  /*dd80*/  UIADD3 UR69, UPT, UPT, UR9, 0x50, URZ ;  /* 0x0000005009457890 */ /* 0x000fe2000fffe0ff */
[----:B------:R-:W-:Y:S01]  /*dd90*/  UMOV UR71, UR36 ;  /* 0x0000002400477c82 */ /* 0x000fe20008000000 */
[----:B------:R-:W-:Y:S01]  /*dda0*/  UMOV UR70, UR10 ;  /* 0x0000000a00467c82 */ /* 0x000fe20008000000 */
[----:B------:R2:W-:Y:S01]  /*ddb0*/  UTMASTG.3D [UR52], [UR6] ;  /* 0x00000034060073b5 */ /* 0x0005e20008010000 */
[----:B------:R-:W-:Y:S02]  /*ddc0*/  UIADD3 UR20, UPT, UPT, UR4, 0xa900, URZ ;  /* 0x0000a90004147890 */ /* 0x000fe4000fffe0ff */
[----:B------:R-:W-:Y:S01]  /*ddd0*/  UIADD3 UR21, UPT, UPT, UR9, 0x60, URZ ;  /* 0x0000006009157890 */ /* 0x000fe2000fffe0ff */
[----:B------:R-:W-:Y:S01]  /*dde0*/  UMOV UR23, UR36 ;  /* 0x0000002400177c82 */ /* 0x000fe20008000000 */
[----:B------:R-:W-:Y:S01]  /*ddf0*/  UMOV UR22, UR10 ;  /* 0x0000000a00167c82 */ /* 0x000fe20008000000 */
[----:B------:R-:W-:Y:S01]  /*de00*/  UIADD3 UR56, UPT, UPT, UR4, 0xb100, URZ ;  /* 0x0000b10004387890 */ /* 0x000fe2000fffe0ff */
[----:B------:R3:W-:Y:S01]  /*de10*/  UTMASTG.3D [UR28], [UR6] ;  /* 0x0000001c060073b5 */ /* 0x0007e20008010000 */
[----:B------:R-:W-:Y:S01]  /*de20*/  UIADD3 UR57, UPT, UPT, UR9, 0x70, URZ ;  /* 0x0000007009397890 */ /* 0x000fe2000fffe0ff */
[----:B------:R-:W-:Y:S01]  /*de30*/  UMOV UR59, UR36 ;  /* 0x00000024003b7c82 */ /* 0x000fe20008000000 */
[----:B------:R-:W-:Y:S01]  /*de40*/  UMOV UR58, UR10 ;  /* 0x0000000a003a7c82 */ /* 0x000fe20008000000 */
[----:B------:R-:W-:Y:S02]  /*de50*/  UIADD3 UR48, UPT, UPT, UR4, 0xb900, URZ ;  /* 0x0000b90004307890 */ /* 0x000fe4000fffe0ff */
[----:B------:R-:W-:Y:S01]  /*de60*/  UIADD3 UR49, UPT, UPT, UR9, 0x80, URZ ;  /* 0x0000008009317890 */ /* 0x000fe2000fffe0ff */
[----:B------:R3:W-:Y:S01]  /*de70*/  UTMASTG.3D [UR64], [UR6] ;  /* 0x00000040060073b5 */ /* 0x0007e20008010000 */
[----:B------:R-:W-:Y:S01]  /*de80*/  UMOV UR51, UR36 ;  /* 0x0000002400337c82 */ /* 0x000fe20008000000 */
[----:B------:R-:W-:Y:S01]  /*de90*/  UMOV UR50, UR10 ;  /* 0x0000000a00327c82 */ /* 0x000fe20008000000 */
[----:B------:R-:W-:Y:S02]  /*dea0*/  UIADD3 UR72, UPT, UPT, UR4, 0xc100, URZ ;  /* 0x0000c10004487890 */ /* 0x000fe4000fffe0ff */
[----:B------:R-:W-:Y:S01]  /*deb0*/  UIADD3 UR73, UPT, UPT, UR9, 0x90, URZ ;  /* 0x0000009009497890 */ /* 0x000fe2000fffe0ff */
[----:B------:R-:W-:Y:S01]  /*dec0*/  UMOV UR75, UR36 ;  /* 0x00000024004b7c82 */ /* 0x000fe20008000000 */
[----:B------:R-:W-:Y:S01]  /*ded0*/  UMOV UR74, UR10 ;  /* 0x0000000a004a7c82 */ /* 0x000fe20008000000 */
[----:B------:R-:W-:Y:S02]  /*dee0*/  UIADD3 UR16, UPT, UPT, UR4, 0xc900, URZ ;  /* 0x0000c90004107890 */ /* 0x000fe4000fffe0ff */
[----:B------:R-:W-:Y:S01]  /*def0*/  UIADD3 UR17, UPT, UPT, UR9, 0xa0, URZ ;  /* 0x000000a009117890 */ /* 0x000fe2000fffe0ff */
[----:B------:R-:W-:Y:S01]  /*df00*/  UMOV UR19, UR36 ;  /* 0x0000002400137c82 */ /* 0x000fe20008000000 */
[----:B------:R-:W-:Y:S01]  /*df10*/  UMOV UR18, UR10 ;  /* 0x0000000a00127c82 */ /* 0x000fe20008000000 */
[----:B------:R-:W-:Y:S02]  /*df20*/  UIADD3 UR60, UPT, UPT, UR4, 0xd100, URZ ;  /* 0x0000d100043c7890 */ /* 0x000fe4000fffe0ff */
[----:B--2---:R-:W-:Y:S02]  /*df30*/  UIADD3 UR52, UPT, UPT, UR4, 0x9900, URZ ;  /* 0x0000990004347890 */ /* 0x004fe4000fffe0ff */
[----:B------:R-:W-:Y:S02]  /*df40*/  UIADD3 UR53, UPT, UPT, UR9, 0x40, URZ ;  /* 0x0000004009357890 */ /* 0x000fe4000fffe0ff */
[----:B------:R-:W-:Y:S01]  /*df50*/  UIADD3 UR61, UPT, UPT, UR9, 0xb0, URZ ;  /* 0x000000b0093d7890 */ /* 0x000fe2000fffe0ff */
[----:B------:R-:W-:Y:S01]  /*df60*/  UMOV UR63, UR36 ;  /* 0x00000024003f7c82 */ /* 0x000fe20008000000 */
[----:B------:R-:W-:Y:S01]  /*df70*/  UMOV UR62, UR10 ;  /* 0x0000000a003e7c82 */ /* 0x000fe20008000000 */
[----:B------:R-:W-:Y:S02]  /*df80*/  UIADD3 UR32, UPT, UPT, UR4, 0xd900, URZ ;  /* 0x0000d90004207890 */ /* 0x000fe4000fffe0ff */
[----:B------:R-:W-:Y:S02]  /*df90*/  UIADD3 UR33, UPT, UPT, UR9, 0xc0, URZ ;  /* 0x000000c009217890 */ /* 0x000fe4000fffe0ff */
[----:B------:R3:W-:Y:S01]  /*dfa0*/  UTMASTG.3D [UR52], [UR6] ;  /* 0x00000034060073b5 */ /* 0x0007e20008010000 */
[----:B------:R-:W-:Y:S01]  /*dfb0*/  UMOV UR35, UR36 ;  /* 0x0000002400237c82 */ /* 0x000fe20008000000 */
[----:B------:R-:W-:Y:S01]  /*dfc0*/  UMOV UR34, UR10 ;  /* 0x0000000a00227c82 */ /* 0x000fe20008000000 */
[----:B------:R-:W-:Y:S02]  /*dfd0*/  UIADD3 UR24, UPT, UPT, UR4, 0xe100, URZ ;  /* 0x0000e10004187890 */ /* 0x000fe4000fffe0ff */
[----:B------:R-:W-:Y:S01]  /*dfe0*/  UIADD3 UR25, UPT, UPT, UR9, 0xd0, URZ ;  /* 0x000000d009197890 */ /* 0x000fe2000fffe0ff */
[----:B------:R-:W-:Y:S01]  /*dff0*/  UMOV UR27, UR36 ;  /* 0x00000024001b7c82 */ /* 0x000fe20008000000 */
[----:B------:R3:W-:Y:S01]  /*e000*/  UTMASTG.3D [UR68], [UR6] ;  /* 0x00000044060073b5 */ /* 0x0007e20008010000 */
[----:B------:R-:W-:Y:S01]  /*e010*/  UMOV UR26, UR10 ;  /* 0x0000000a001a7c82 */ /* 0x000fe20008000000 */
[----:B------:R-:W-:Y:S02]  /*e020*/  UIADD3 UR12, UPT, UPT, UR4, 0xe900, URZ ;  /* 0x0000e900040c7890 */ /* 0x000fe4000fffe0ff */
[----:B------:R-:W-:Y:S01]  /*e030*/  UIADD3 UR13, UPT, UPT, UR9, 0xe0, URZ ;  /* 0x000000e0090d7890 */ /* 0x000fe2000fffe0ff */
[----:B------:R-:W-:Y:S01]  /*e040*/  UMOV UR15, UR36 ;  /* 0x00000024000f7c82 */ /* 0x000fe20008000000 */
[----:B------:R-:W-:Y:S01]  /*e050*/  UMOV UR14, UR10 ;  /* 0x0000000a000e7c82 */ /* 0x000fe20008000000 */
[----:B------:R3:W-:Y:S01]  /*e060*/  UTMASTG.3D [UR20], [UR6] ;  /* 0x00000014060073b5 */ /* 0x0007e20008010000 */
        /* <DEDUP_REMOVED lines=8> */
[----:B------:R0:W-:Y:S01]  /*e0f0*/  UTMACMDFLUSH ;  /* 0x00000000000079b7 */ /* 0x0001e20000000000 */
[----:B---3--:R-:W-:Y:S04]  /*e100*/  DEPBAR.LE SB0, 0x0 ;  /* 0x000080000000791a */ /* 0x008fe80000000000 */
.L_x_99:
[----:B------:R-:W-:Y:S05]  /*e110*/  BSYNC.RECONVERGENT B0 ;  /* 0x0000000000007941 */ /* 0x000fea0003800200 */
.L_x_98:
[----:B------:R-:W2:Y:S04]  /*e120*/  LDL.LU R3, [R1+0x11c] ;  /* 0x00011c0001037983 */ /* 0x000ea80000300800 */
[----:B------:R-:W3:Y:S04]  /*e130*/  LDL.LU R9, [R1+0x130] ;  /* 0x0001300001097983 */ /* 0x000ee80000300800 */
[----:B------:R-:W4:Y:S04]  /*e140*/  LDL R7, [R1+0x108] ;  /* 0x0001080001077983 */ /* 0x000f280000100800 */
[----:B------:R-:W4:Y:S04]  /*e150*/  LDL R8, [R1+0x104] ;  /* 0x0001040001087983 */ /* 0x000f280000100800 */
[----:B------:R-:W4:Y:S04]  /*e160*/  LDL.LU R5, [R1+0x128] ;  /* 0x0001280001057983 */ /* 0x000f280000300800 */
[----:B------:R-:W2:Y:S01]  /*e170*/  LDL.LU R4, [R1+0x12c] ;  /* 0x00012c0001047983 */ /* 0x000ea20000300800 */
[----:B------:R-:W-:Y:S01]  /*e180*/  BAR.SYNC.DEFER_BLOCKING 0x1, 0x80 ;  /* 0x0042000000007b1d */ /* 0x000fe20000010000 */
[----:B--2---:R-:W-:Y:S01]  /*e190*/  R2UR UR7, R4 ;  /* 0x00000000040772ca */ /* 0x004fe200000e0000 */
[----:B------:R-:W-:Y:S01]  /*e1a0*/  IMAD.MOV.U32 R6, RZ, RZ, R3 ;  /* 0x000000ffff067224 */ /* 0x000fe200078e0003 */
[----:B---3--:R-:W-:Y:S03]  /*e1b0*/  R2UR UR4, R9 ;  /* 0x00000000090472ca */ /* 0x008fe600000e0000 */
[----:B------:R-:W2:Y:S01]  /*e1c0*/  LDL R3, [R1+0x120] ;  /* 0x0001200001037983 */ /* 0x000ea20000100800 */
[----:B----4-:R-:W-:Y:S02]  /*e1d0*/  R2UR UR5, R7 ;  /* 0x00000000070572ca */ /* 0x010fe400000e0000 */
[----:B------:R-:W-:Y:S02]  /*e1e0*/  R2UR UR6, R6 ;  /* 0x00000000060672ca */ /* 0x000fe400000e0000 */
[----:B------:R-:W-:Y:S02]  /*e1f0*/  R2UR UR8, R5 ;  /* 0x00000000050872ca */ /* 0x000fe400000e0000 */
[----:B------:R-:W-:Y:S03]  /*e200*/  R2UR UR9, R8 ;  /* 0x00000000080972ca */ /* 0x000fe600000e0000 */
[----:B------:R-:W-:Y:S02]  /*e210*/  UISETP.NE.AND UP2, UPT, UR4, URZ, UPT ;  /* 0x000000ff0400728c */ /* 0x000fe4000bf45270 */
[----:B------:R-:W-:Y:S04]  /*e220*/  UIADD3 UR4, UPT, UPT, UR45, 0x1, URZ ;  /* 0x000000012d047890 */ /* 0x000fe8000fffe0ff */
[----:B------:R-:W-:Y:S02]  /*e230*/  UISETP.NE.AND UP0, UPT, UR6, 0x2, UPT ;  /* 0x000000020600788c */ /* 0x000fe4000bf05270 */
[----:B------:R-:W-:Y:S02]  /*e240*/  UIADD3 UR46, UPT, UPT, UR39, UR5, URZ ;  /* 0x00000005272e7290 */ /* 0x000fe4000fffe0ff */
[----:B------:R-:W-:Y:S02]  /*e250*/  UISETP.NE.AND UP1, UPT, UR4, 0x2, UPT ;  /* 0x000000020400788c */ /* 0x000fe4000bf25270 */
[----:B------:R-:W-:Y:S02]  /*e260*/  USEL UR5, URZ, 0x1, UP0 ;  /* 0x00000001ff057887 */ /* 0x000fe40008000000 */
[----:B------:R-:W-:Y:S02]  /*e270*/  USEL UR17, UR6, URZ, UP0 ;  /* 0x000000ff06117287 */ /* 0x000fe40008000000 */
[----:B------:R-:W-:Y:S02]  /*e280*/  USEL UR6, URZ, 0x1, UP1 ;  /* 0x00000001ff067887 */ /* 0x000fe40008800000 */
[----:B------:R-:W-:Y:S02]  /*e290*/  ULOP3.LUT UR8, UR8, UR5, URZ, 0x3c, !UPT ;  /* 0x0000000508087292 */ /* 0x000fe4000f8e3cff */
[----:B------:R-:W-:Y:S02]  /*e2a0*/  ULOP3.LUT UR7, UR7, UR6, URZ, 0x3c, !UPT ;  /* 0x0000000607077292 */ /* 0x000fe4000f8e3cff */
[----:B------:R-:W-:Y:S02]  /*e2b0*/  UIADD3 UR47, UPT, UPT, UR38, UR9, URZ ;  /* 0x00000009262f7290 */ /* 0x000fe4000fffe0ff */
[----:B------:R-:W-:Y:S01]  /*e2c0*/  IMAD.U32 R4, RZ, RZ, UR8 ;  /* 0x00000008ff047e24 */ /* 0x000fe2000f8e00ff */
[----:B------:R-:W-:Y:S04]  /*e2d0*/  USEL UR45, UR4, URZ, UP1 ;  /* 0x000000ff042d7287 */ /* 0x000fe80008800000 */
[----:B------:R3:W-:Y:S01]  /*e2e0*/  STL [R1+0x128], R4 ;  /* 0x0001280401007387 */ /* 0x0007e20000100800 */
[----:B--2---:R-:W-:Y:S01]  /*e2f0*/  R2UR UR36, R3 ;  /* 0x00000000032472ca */ /* 0x004fe200000e0000 */
[----:B------:R-:W-:Y:S05]  /*e300*/  IMAD.U32 R3, RZ, RZ, UR7 ;  /* 0x00000007ff037e24 */ /* 0x000fea000f8e00ff */
[----:B------:R3:W-:Y:S01]  /*e310*/  STL [R1+0x12c], R3 ;  /* 0x00012c0301007387 */ /* 0x0007e20000100800 */
[----:B------:R-:W-:Y:S08]  /*e320*/  BRA.U UP2, `(.L_x_100) ;  /* 0xffffff6902a07547 */ /* 0x000ff0000b83ffff */
[----:B------:R-:W-:Y:S05]  /*e330*/  EXIT ;  /* 0x000000000000794d */ /* 0x000fea0003800000 */
.L_x_19:
[----:B---3--:R3:W4:Y:S02]  /*e340*/  SYNCS.PHASECHK.TRANS64.TRYWAIT P0, [R3+URZ+0xa0], R2 ;  /* 0x0000a002030075a7 */ /* 0x00872400080011ff */
[----:B----4-:R-:W-:Y:S05]  /*e350*/  @!P0 NANOSLEEP.SYNCS 0x989680 ;  /* 0x009896800000895d */ /* 0x010fea0003900000 */
[----:B------:R-:W4:Y:S02]  /*e360*/  @!P0 SYNCS.PHASECHK.TRANS64 P0, [R3+URZ+0xa0], R2 ;  /* 0x0000a002030085a7 */ /* 0x000f2400080010ff */
[----:B----4-:R-:W-:Y:S05]  /*e370*/  @!P0 BRA `(.L_x_19) ;  /* 0xfffffffc00f08947 */ /* 0x010fea000383ffff */
[----:B------:R-:W-:Y:S05]  /*e380*/  BRA `(.L_x_101) ;  /* 0xffffff3000d07947 */ /* 0x000fea000383ffff */
.L_x_22:
[----:B-1----:R-:W-:Y:S07]  /*e390*/  MOV R0, UR33 ;  /* 0x0000002100007c02 */ /* 0x002fee0008000f00 */
.L_x_102:
[----:B-1----:R1:W3:Y:S02]  /*e3a0*/  SYNCS.PHASECHK.TRANS64.TRYWAIT P0, [R0+URZ+0x18], R3 ;  /* 0x00001803000075a7 */ /* 0x0022e400080011ff */
[----:B---3--:R-:W-:Y:S05]  /*e3b0*/  @!P0 NANOSLEEP.SYNCS 0x989680 ;  /* 0x009896800000895d */ /* 0x008fea0003900000 */
[----:B------:R-:W3:Y:S02]  /*e3c0*/  @!P0 SYNCS.PHASECHK.TRANS64 P0, [R0+URZ+0x18], R3 ;  /* 0x00001803000085a7 */ /* 0x000ee400080010ff */
[----:B---3--:R-:W-:Y:S05]  /*e3d0*/  @!P0 BRA `(.L_x_102) ;  /* 0xfffffffc00f08947 */ /* 0x008fea000383ffff */
[----:B------:R-:W-:Y:S05]  /*e3e0*/  BRA `(.L_x_21) ;  /* 0xffffff3400187947 */ /* 0x000fea000383ffff */
.L_x_28:
[----:B-1----:R-:W-:Y:S07]  /*e3f0*/  MOV R0, UR17 ;  /* 0x0000001100007c02 */ /* 0x002fee0008000f00 */
.L_x_103:
[----:B-1----:R1:W3:Y:S02]  /*e400*/  SYNCS.PHASECHK.TRANS64.TRYWAIT P0, [R0+URZ+0x18], R3 ;  /* 0x00001803000075a7 */ /* 0x0022e400080011ff */
[----:B---3--:R-:W-:Y:S05]  /*e410*/  @!P0 NANOSLEEP.SYNCS 0x989680 ;  /* 0x009896800000895d */ /* 0x008fea0003900000 */
[----:B------:R-:W3:Y:S02]  /*e420*/  @!P0 SYNCS.PHASECHK.TRANS64 P0, [R0+URZ+0x18], R3 ;  /* 0x00001803000085a7 */ /* 0x000ee400080010ff */
[----:B---3--:R-:W-:Y:S05]  /*e430*/  @!P0 BRA `(.L_x_103) ;  /* 0xfffffffc00f08947 */ /* 0x008fea000383ffff */
[----:B------:R-:W-:Y:S05]  /*e440*/  BRA `(.L_x_27) ;  /* 0xffffff3400c07947 */ /* 0x000fea000383ffff */
.L_x_32:
[----:B-1----:R1:W3:Y:S02]  /*e450*/  SYNCS.PHASECHK.TRANS64.TRYWAIT P0, [R3+URZ+0x50], R0 ;  /* 0x00005000030075a7 */ /* 0x0022e400080011ff */
[----:B---3--:R-:W-:Y:S05]  /*e460*/  @!P0 NANOSLEEP.SYNCS 0x989680 ;  /* 0x009896800000895d */ /* 0x008fea0003900000 */
[----:B------:R-:W3:Y:S02]  /*e470*/  @!P0 SYNCS.PHASECHK.TRANS64 P0, [R3+URZ+0x50], R0 ;  /* 0x00005000030085a7 */ /* 0x000ee400080010ff */
[----:B---3--:R-:W-:Y:S05]  /*e480*/  @!P0 BRA `(.L_x_32) ;  /* 0xfffffffc00f08947 */ /* 0x008fea000383ffff */
[----:B------:R-:W-:Y:S05]  /*e490*/  BRA `(.L_x_104) ;  /* 0xffffff3800507947 */ /* 0x000fea000383ffff */
.L_x_36:
[----:B------:R-:W-:-:S07]  /*e4a0*/  MOV R0, UR4 ;  /* 0x0000000400007c02 */ /* 0x000fce0008000f00 */
.L_x_105:
[----:B-1----:R1:W2:Y:S02]  /*e4b0*/  SYNCS.PHASECHK.TRANS64.TRYWAIT P0, [R0+URZ], R3 ;  /* 0x00000003000075a7 */ /* 0x0022a400080011ff */
[----:B--2---:R-:W-:Y:S05]  /*e4c0*/  @!P0 NANOSLEEP.SYNCS 0x989680 ;  /* 0x009896800000895d */ /* 0x004fea0003900000 */
[----:B------:R-:W2:Y:S02]  /*e4d0*/  @!P0 SYNCS.PHASECHK.TRANS64 P0, [R0+URZ], R3 ;  /* 0x00000003000085a7 */ /* 0x000ea400080010ff */
[----:B--2---:R-:W-:Y:S05]  /*e4e0*/  @!P0 BRA `(.L_x_105) ;  /* 0xfffffffc00f08947 */ /* 0x004fea000383ffff */
[----:B------:R-:W-:Y:S05]  /*e4f0*/  BRA `(.L_x_106) ;  /* 0xffffff4000047947 */ /* 0x000fea000383ffff */
.L_x_37:
[----:B------:R-:W-:-:S07]  /*e500*/  MOV R0, UR5 ;  /* 0x0000000500007c02 */ /* 0x000fce0008000f00 */
.L_x_107:
[----:B-1----:R1:W2:Y:S02]  /*e510*/  SYNCS.PHASECHK.TRANS64.TRYWAIT P0, [R0+URZ], R3 ;  /* 0x00000003000075a7 */ /* 0x0022a400080011ff */
[----:B--2---:R-:W-:Y:S05]  /*e520*/  @!P0 NANOSLEEP.SYNCS 0x989680 ;  /* 0x009896800000895d */ /* 0x004fea0003900000 */
[----:B------:R-:W2:Y:S02]  /*e530*/  @!P0 SYNCS.PHASECHK.TRANS64 P0, [R0+URZ], R3 ;  /* 0x00000003000085a7 */ /* 0x000ea400080010ff */
[----:B--2---:R-:W-:Y:S05]  /*e540*/  @!P0 BRA `(.L_x_107) ;  /* 0xfffffffc00f08947 */ /* 0x004fea000383ffff */
[----:B------:R-:W-:Y:S05]  /*e550*/  BRA `(.L_x_108) ;  /* 0xffffff4000107947 */ /* 0x000fea000383ffff */
.L_x_40:
[----:B-1----:R1:W3:Y:S02]  /*e560*/  SYNCS.PHASECHK.TRANS64.TRYWAIT P0, [R2+URZ+0x90], R5 ;  /* 0x00009005020075a7 */ /* 0x0022e400080011ff */
[----:B---3--:R-:W-:Y:S05]  /*e570*/  @!P0 NANOSLEEP.SYNCS 0x989680 ;  /* 0x009896800000895d */ /* 0x008fea0003900000 */
[----:B------:R-:W3:Y:S02]  /*e580*/  @!P0 SYNCS.PHASECHK.TRANS64 P0, [R2+URZ+0x90], R5 ;  /* 0x00009005020085a7 */ /* 0x000ee400080010ff */
[----:B---3--:R-:W-:Y:S05]  /*e590*/  @!P0 BRA `(.L_x_40) ;  /* 0xfffffffc00f08947 */ /* 0x008fea000383ffff */
[----:B------:R-:W-:Y:S05]  /*e5a0*/  BRA `(.L_x_109) ;  /* 0xffffff40006c7947 */ /* 0x000fea000383ffff */
.L_x_41:
[----:B------:R-:W-:-:S07]  /*e5b0*/  MOV R2, UR4 ;  /* 0x0000000400027c02 */ /* 0x000fce0008000f00 */
.L_x_110:
[----:B-1----:R1:W3:Y:S02]  /*e5c0*/  SYNCS.PHASECHK.TRANS64.TRYWAIT P0, [R2+URZ+0x60], R5 ;  /* 0x00006005020075a7 */ /* 0x0022e400080011ff */
[----:B---3--:R-:W-:Y:S05]  /*e5d0*/  @!P0 NANOSLEEP.SYNCS 0x989680 ;  /* 0x009896800000895d */ /* 0x008fea0003900000 */
[----:B------:R-:W3:Y:S02]  /*e5e0*/  @!P0 SYNCS.PHASECHK.TRANS64 P0, [R2+URZ+0x60], R5 ;  /* 0x00006005020085a7 */ /* 0x000ee400080010ff */
[----:B---3--:R-:W-:Y:S05]  /*e5f0*/  @!P0 BRA `(.L_x_110) ;  /* 0xfffffffc00f08947 */ /* 0x008fea000383ffff */
[----:B------:R-:W-:Y:S05]  /*e600*/  BRA `(.L_x_111) ;  /* 0xffffff40007c7947 */ /* 0x000fea000383ffff */
.L_x_42:
[----:B-1----:R1:W3:Y:S02]  /*e610*/  SYNCS.PHASECHK.TRANS64.TRYWAIT P1, [R2+URZ+0x50], R5 ;  /* 0x00005005020075a7 */ /* 0x0022e400080211ff */
[----:B---3--:R-:W-:Y:S05]  /*e620*/  @!P1 NANOSLEEP.SYNCS 0x989680 ;  /* 0x009896800000995d */ /* 0x008fea0003900000 */
[----:B------:R-:W3:Y:S02]  /*e630*/  @!P1 SYNCS.PHASECHK.TRANS64 P1, [R2+URZ+0x50], R5 ;  /* 0x00005005020095a7 */ /* 0x000ee400080210ff */
[----:B---3--:R-:W-:Y:S05]  /*e640*/  @!P1 BRA `(.L_x_42) ;  /* 0xfffffffc00f09947 */ /* 0x008fea000383ffff */
[----:B------:R-:W-:Y:S05]  /*e650*/  BRA `(.L_x_112) ;  /* 0xffffff4000ac7947 */ /* 0x000fea000383ffff */
.L_x_45:
[----:B------:R-:W-:-:S07]  /*e660*/  MOV R0, UR4 ;  /* 0x0000000400007c02 */ /* 0x000fce0008000f00 */
.L_x_113:
[----:B-1----:R1:W3:Y:S02]  /*e670*/  SYNCS.PHASECHK.TRANS64.TRYWAIT P0, [R0+URZ+0x60], R3 ;  /* 0x00006003000075a7 */ /* 0x0022e400080011ff */
[----:B---3--:R-:W-:Y:S05]  /*e680*/  @!P0 NANOSLEEP.SYNCS 0x989680 ;  /* 0x009896800000895d */ /* 0x008fea0003900000 */
[----:B------:R-:W3:Y:S02]  /*e690*/  @!P0 SYNCS.PHASECHK.TRANS64 P0, [R0+URZ+0x60], R3 ;  /* 0x00006003000085a7 */ /* 0x000ee400080010ff */
[----:B---3--:R-:W-:Y:S05]  /*e6a0*/  @!P0 BRA `(.L_x_113) ;  /* 0xfffffffc00f08947 */ /* 0x008fea000383ffff */
[----:B------:R-:W-:Y:S05]  /*e6b0*/  BRA `(.L_x_44) ;  /* 0xffffff4400007947 */ /* 0x000fea000383ffff */
.L_x_52:
[----:B-1----:R1:W3:Y:S02]  /*e6c0*/  SYNCS.PHASECHK.TRANS64.TRYWAIT P1, [R0+URZ+0x50], R5 ;  /* 0x00005005000075a7 */ /* 0x0022e400080211ff */
[----:B---3--:R-:W-:Y:S05]  /*e6d0*/  @!P1 NANOSLEEP.SYNCS 0x989680 ;  /* 0x009896800000995d */ /* 0x008fea0003900000 */
[----:B------:R-:W3:Y:S02]  /*e6e0*/  @!P1 SYNCS.PHASECHK.TRANS64 P1, [R0+URZ+0x50], R5 ;  /* 0x00005005000095a7 */ /* 0x000ee400080210ff */
[----:B---3--:R-:W-:Y:S05]  /*e6f0*/  @!P1 BRA `(.L_x_52) ;  /* 0xfffffffc00f09947 */ /* 0x008fea000383ffff */
[----:B------:R-:W-:Y:S05]  /*e700*/  BRA `(.L_x_114) ;  /* 0xffffff4800707947 */ /* 0x000fea000383ffff */
.L_x_53:
[----:B------:R-:W-:-:S07]  /*e710*/  MOV R3, UR29 ;  /* 0x0000001d00037c02 */ /* 0x000fce0008000f00 */
.L_x_115:
[----:B-1----:R1:W3:Y:S02]  /*e720*/  SYNCS.PHASECHK.TRANS64.TRYWAIT P0, [R3+URZ+0x80], R0 ;  /* 0x00008000030075a7 */ /* 0x0022e400080011ff */
[----:B---3--:R-:W-:Y:S05]  /*e730*/  @!P0 NANOSLEEP.SYNCS 0x989680 ;  /* 0x009896800000895d */ /* 0x008fea0003900000 */
[----:B------:R-:W3:Y:S02]  /*e740*/  @!P0 SYNCS.PHASECHK.TRANS64 P0, [R3+URZ+0x80], R0 ;  /* 0x00008000030085a7 */ /* 0x000ee400080010ff */
[----:B---3--:R-:W-:Y:S05]  /*e750*/  @!P0 BRA `(.L_x_115) ;  /* 0xfffffffc00f08947 */ /* 0x008fea000383ffff */
[----:B------:R-:W-:Y:S05]  /*e760*/  BRA `(.L_x_116) ;  /* 0xffffff4800a47947 */ /* 0x000fea000383ffff */
.L_x_56:
[----:B------:R-:W-:Y:S07]  /*e770*/  MOV R0, UR7 ;  /* 0x0000000700007c02 */ /* 0x000fee0008000f00 */
.L_x_117:
[----:B-1----:R1:W3:Y:S02]  /*e780*/  SYNCS.PHASECHK.TRANS64.TRYWAIT P0, [R0+URZ], R3 ;  /* 0x00000003000075a7 */ /* 0x0022e400080011ff */
[----:B---3--:R-:W-:Y:S05]  /*e790*/  @!P0 NANOSLEEP.SYNCS 0x989680 ;  /* 0x009896800000895d */ /* 0x008fea0003900000 */
[----:B------:R-:W3:Y:S02]  /*e7a0*/  @!P0 SYNCS.PHASECHK.TRANS64 P0, [R0+URZ], R3 ;  /* 0x00000003000085a7 */ /* 0x000ee400080010ff */
[----:B---3--:R-:W-:Y:S05]  /*e7b0*/  @!P0 BRA `(.L_x_117) ;  /* 0xfffffffc00f08947 */ /* 0x008fea000383ffff */
[----:B------:R-:W-:Y:S05]  /*e7c0*/  BRA `(.L_x_55) ;  /* 0xffffff4800c07947 */ /* 0x000fea000383ffff */
.L_x_59:
[----:B------:R-:W-:-:S07]  /*e7d0*/  MOV R0, UR4 ;  /* 0x0000000400007c02 */ /* 0x000fce0008000f00 */
.L_x_118:
[----:B-1----:R1:W4:Y:S02]  /*e7e0*/  SYNCS.PHASECHK.TRANS64.TRYWAIT P0, [R0+URZ], R3 ;  /* 0x00000003000075a7 */ /* 0x00232400080011ff */
[----:B----4-:R-:W-:Y:S05]  /*e7f0*/  @!P0 NANOSLEEP.SYNCS 0x989680 ;  /* 0x009896800000895d */ /* 0x010fea0003900000 */
[----:B------:R-:W4:Y:S02]  /*e800*/  @!P0 SYNCS.PHASECHK.TRANS64 P0, [R0+URZ], R3 ;  /* 0x00000003000085a7 */ /* 0x000f2400080010ff */
[----:B----4-:R-:W-:Y:S05]  /*e810*/  @!P0 BRA `(.L_x_118) ;  /* 0xfffffffc00f08947 */ /* 0x010fea000383ffff */
[----:B------:R-:W-:Y:S05]  /*e820*/  BRA `(.L_x_119) ;  /* 0xffffff4c00a07947 */ /* 0x000fea000383ffff */
.L_x_60:
[----:B------:R-:W-:-:S07]  /*e830*/  MOV R0, UR4 ;  /* 0x0000000400007c02 */ /* 0x000fce0008000f00 */
.L_x_120:
[----:B-1----:R1:W4:Y:S02]  /*e840*/  SYNCS.PHASECHK.TRANS64.TRYWAIT P0, [R0+URZ], R3 ;  /* 0x00000003000075a7 */ /* 0x00232400080011ff */
[----:B----4-:R-:W-:Y:S05]  /*e850*/  @!P0 NANOSLEEP.SYNCS 0x989680 ;  /* 0x009896800000895d */ /* 0x010fea0003900000 */
[----:B------:R-:W4:Y:S02]  /*e860*/  @!P0 SYNCS.PHASECHK.TRANS64 P0, [R0+URZ], R3 ;  /* 0x00000003000085a7 */ /* 0x000f2400080010ff */
[----:B----4-:R-:W-:Y:S05]  /*e870*/  @!P0 BRA `(.L_x_120) ;  /* 0xfffffffc00f08947 */ /* 0x010fea000383ffff */
[----:B------:R-:W-:Y:S05]  /*e880*/  BRA `(.L_x_121) ;  /* 0xffffff4c00ac7947 */ /* 0x000fea000383ffff */
.L_x_65:
[----:B---3--:R3:W4:Y:S02]  /*e890*/  SYNCS.PHASECHK.TRANS64.TRYWAIT P0, [R3+URZ+0x50], R0 ;  /* 0x00005000030075a7 */ /* 0x00872400080011ff */
[----:B----4-:R-:W-:Y:S05]  /*e8a0*/  @!P0 NANOSLEEP.SYNCS 0x989680 ;  /* 0x009896800000895d */ /* 0x010fea0003900000 */
[----:B------:R-:W4:Y:S02]  /*e8b0*/  @!P0 SYNCS.PHASECHK.TRANS64 P0, [R3+URZ+0x50], R0 ;  /* 0x00005000030085a7 */ /* 0x000f2400080010ff */
[----:B----4-:R-:W-:Y:S05]  /*e8c0*/  @!P0 BRA `(.L_x_65) ;  /* 0xfffffffc00f08947 */ /* 0x010fea000383ffff */
[----:B------:R-:W-:Y:S05]  /*e8d0*/  BRA `(.L_x_122) ;  /* 0xffffff5000d07947 */ /* 0x000fea000383ffff */
.L_x_68:
[----:B------:R-:W-:Y:S07]  /*e8e0*/  MOV R0, UR29 ;  /* 0x0000001d00007c02 */ /* 0x000fee0008000f00 */
.L_x_123:
[----:B---3--:R3:W4:Y:S02]  /*e8f0*/  SYNCS.PHASECHK.TRANS64.TRYWAIT P1, [R0+URZ+0x48], R3 ;  /* 0x00004803000075a7 */ /* 0x00872400080211ff */
[----:B----4-:R-:W-:Y:S05]  /*e900*/  @!P1 NANOSLEEP.SYNCS 0x989680 ;  /* 0x009896800000995d */ /* 0x010fea0003900000 */
[----:B------:R-:W4:Y:S02]  /*e910*/  @!P1 SYNCS.PHASECHK.TRANS64 P1, [R0+URZ+0x48], R3 ;  /* 0x00004803000095a7 */ /* 0x000f2400080210ff */
[----:B----4-:R-:W-:Y:S05]  /*e920*/  @!P1 BRA `(.L_x_123) ;  /* 0xfffffffc00f09947 */ /* 0x010fea000383ffff */
[----:B------:R-:W-:Y:S05]  /*e930*/  BRA `(.L_x_67) ;  /* 0xffffff5800447947 */ /* 0x000fea000383ffff */
.L_x_71:
[----:B---3--:R-:W-:Y:S07]  /*e940*/  MOV R3, UR29 ;  /* 0x0000001d00037c02 */ /* 0x008fee0008000f00 */
.L_x_124:
[----:B---3--:R3:W4:Y:S02]  /*e950*/  SYNCS.PHASECHK.TRANS64.TRYWAIT P0, [R3+URZ+0x38], R2 ;  /* 0x00003802030075a7 */ /* 0x00872400080011ff */
[----:B----4-:R-:W-:Y:S05]  /*e960*/  @!P0 NANOSLEEP.SYNCS 0x989680 ;  /* 0x009896800000895d */ /* 0x010fea0003900000 */
[----:B------:R-:W4:Y:S02]  /*e970*/  @!P0 SYNCS.PHASECHK.TRANS64 P0, [R3+URZ+0x38], R2 ;  /* 0x00003802030085a7 */ /* 0x000f2400080010ff */
[----:B----4-:R-:W-:Y:S05]  /*e980*/  @!P0 BRA `(.L_x_124) ;  /* 0xfffffffc00f08947 */ /* 0x010fea000383ffff */
[----:B------:R-:W-:Y:S05]  /*e990*/  BRA `(.L_x_125) ;  /* 0xffffff5800ac7947 */ /* 0x000fea000383ffff */
.L_x_74:
[----:B------:R-:W-:Y:S07]  /*e9a0*/  MOV R0, UR4 ;  /* 0x0000000400007c02 */ /* 0x000fee0008000f00 */
.L_x_126:
[----:B-1----:R1:W2:Y:S02]  /*e9b0*/  SYNCS.PHASECHK.TRANS64.TRYWAIT P0, [R0+URZ+0x50], R3 ;  /* 0x00005003000075a7 */ /* 0x0022a400080011ff */
[----:B--2---:R-:W-:Y:S05]  /*e9c0*/  @!P0 NANOSLEEP.SYNCS 0x989680 ;  /* 0x009896800000895d */ /* 0x004fea0003900000 */
[----:B------:R-:W2:Y:S02]  /*e9d0*/  @!P0 SYNCS.PHASECHK.TRANS64 P0, [R0+URZ+0x50], R3 ;  /* 0x00005003000085a7 */ /* 0x000ea400080010ff */
[----:B--2---:R-:W-:Y:S05]  /*e9e0*/  @!P0 BRA `(.L_x_126) ;  /* 0xfffffffc00f08947 */ /* 0x004fea000383ffff */
[----:B------:R-:W-:Y:S05]  /*e9f0*/  BRA `(.L_x_127) ;  /* 0xffffff6400147947 */ /* 0x000fea000383ffff */
.L_x_80:
[----:B------:R-:W-:Y:S07]  /*ea00*/  MOV R3, UR16 ;  /* 0x0000001000037c02 */ /* 0x000fee0008000f00 */
.L_x_128:
[----:B-1----:R1:W2:Y:S02]  /*ea10*/  SYNCS.PHASECHK.TRANS64.TRYWAIT P1, [R3+URZ+0x30], R4 ;  /* 0x00003004030075a7 */ /* 0x0022a400080211ff */
[----:B--2---:R-:W-:Y:S05]  /*ea20*/  @!P1 NANOSLEEP.SYNCS 0x989680 ;  /* 0x009896800000995d */ /* 0x004fea0003900000 */
[----:B------:R-:W2:Y:S02]  /*ea30*/  @!P1 SYNCS.PHASECHK.TRANS64 P1, [R3+URZ+0x30], R4 ;  /* 0x00003004030095a7 */ /* 0x000ea400080210ff */
[----:B--2---:R-:W-:Y:S05]  /*ea40*/  @!P1 BRA `(.L_x_128) ;  /* 0xfffffffc00f09947 */ /* 0x004fea000383ffff */
[----:B------:R-:W-:Y:S05]  /*ea50*/  BRA `(.L_x_79) ;  /* 0xffffff74005c7947 */ /* 0x000fea000383ffff */
.L_x_82:
[----:B------:R-:W-:Y:S07]  /*ea60*/  MOV R3, UR5 ;  /* 0x0000000500037c02 */ /* 0x000fee0008000f00 */
.L_x_129:
[----:B-1----:R1:W2:Y:S02]  /*ea70*/  SYNCS.PHASECHK.TRANS64.TRYWAIT P1, [R3+URZ+0x70], R0 ;  /* 0x00007000030075a7 */ /* 0x0022a400080211ff */
[----:B--2---:R-:W-:Y:S05]  /*ea80*/  @!P1 NANOSLEEP.SYNCS 0x989680 ;  /* 0x009896800000995d */ /* 0x004fea0003900000 */
[----:B------:R-:W2:Y:S02]  /*ea90*/  @!P1 SYNCS.PHASECHK.TRANS64 P1, [R3+URZ+0x70], R0 ;  /* 0x00007000030095a7 */ /* 0x000ea400080210ff */
[----:B--2---:R-:W-:Y:S05]  /*eaa0*/  @!P1 BRA `(.L_x_129) ;  /* 0xfffffffc00f09947 */ /* 0x004fea000383ffff */
[----:B------:R-:W-:Y:S05]  /*eab0*/  BRA `(.L_x_81) ;  /* 0xffffff7c00107947 */ /* 0x000fea000383ffff */
        .weak           $__internal_0_$__cuda_sm10x_tcgen05_guardrail_trap_col_being_dealloced_not_returned_by_alloc
        .type           $__internal_0_$__cuda_sm10x_tcgen05_guardrail_trap_col_being_dealloced_not_returned_by_alloc,@function
        .size           $__internal_0_$__cuda_sm10x_tcgen05_guardrail_trap_col_being_dealloced_not_returned_by_alloc,($__internal_1_$__cuda_sm10x_tcgen05_guardrail_trap_phase_invalid_during_alloc - $__internal_0_$__cuda_sm10x_tcgen05_guardrail_trap_col_being_dealloced_not_returned_by_alloc)
$__internal_0_$__cuda_sm10x_tcgen05_guardrail_trap_col_being_dealloced_not_returned_by_alloc:
[----:B------:R-:W-:Y:S05]  /*eac0*/  BPT.TRAP 0x1 ;  /* 0x000000040000795c */ /* 0x000fea0000300000 */
[----:B------:R-:W-:-:S04]  /*ead0*/  HFMA2 R3, -RZ, RZ, 0, 0 ;  /* 0x00000000ff037431 */ /* 0x000fc800000001ff */
[----:B------:R-:W-:Y:S05]  /*eae0*/  RET.REL.NODEC R2 `(_ZN7cutlass13device_kernelINS_4gemm6kernel13GemmUniversalIN4cute5tupleIJiiiiEEENS1_10collective13CollectiveMmaINS1_35MainloopSm100TmaUmmaWarpSpecializedILi3ELi2ELi2ENS5_IJNS4_1CILi1EEESB_SB_EEEEENS5_IJNSA_ILi128EEENSA_ILi240EEESE_EEENS_12float_e4m3_tENS5_IJlSB_lEEESH_SI_NS4_8TiledMMAINS4_8MMA_AtomIJNS4_10MMA_TraitsINS4_19SM100_MMA_F8F6F4_SSEJSH_SH_fSE_SF_NS4_17integral_constantINS4_4UMMA5MajorELSP_0EEESQ_NSN_INSO_7ScaleInELSR_0EEESS_EEEEEENS4_6LayoutISC_NS5_IJNSA_ILi0EEESW_SW_EEEEENS5_IJNS4_10UnderscoreESZ_SZ_EEEEENS4_13SM90_TMA_LOADENS4_14ComposedLayoutINS4_7SwizzleILi3ELi4ELi3EEENS4_18smem_ptr_flag_bitsILi8EEENSV_INS5_IJNSA_ILi8EEESE_EEENS5_IJSE_SB_EEEEEEEvNS4_8identityES12_S1C_vS1D_EENS_8epilogue10collective18CollectiveEpilogueINS1F_23Sm100TmaWarpSpecializedILi1ELi1ELi240ELb0ELb0EEEJSG_NS5_IJNSV_ISE_SB_EENSV_ISF_SB_EEEEESH_SI_SH_SI_NS1F_6fusion15FusionCallbacksIS1J_NS1N_17LinearCombinationISH_fSH_fLNS_15FloatRoundStyleE2EEESG_S1M_JEEENS4_5SM1004TMEM4LOAD26SM100_TMEM_LOAD_32dp32b16xES12_NS13_INS14_ILi0ELi4ELi3EEES17_NSV_INS5_IJS18_NSA_ILi16EEEEEENS5_IJS1Y_SB_EEEEEEENS4_39AutoVectorizingCopyWithAssumedAlignmentILi128EEENS4_14SM90_TMA_STOREES22_S24_S24_EEEvvEEEEvNT_6ParamsE) ;  /* 0xffffff1402447950 */ /* 0x000fea0003c3ffff */
        .weak           $__internal_1_$__cuda_sm10x_tcgen05_guardrail_trap_phase_invalid_during_alloc
        .type           $__internal_1_$__cuda_sm10x_tcgen05_guardrail_trap_phase_invalid_during_alloc,@function
        .size           $__internal_1_$__cuda_sm10x_tcgen05_guardrail_trap_phase_invalid_during_alloc,($__internal_2_$__cuda_sm10x_tcgen05_guardrail_trap_unallocated_columns_being_dealloced - $__internal_1_$__cuda_sm10x_tcgen05_guardrail_trap_phase_invalid_during_alloc)
$__internal_1_$__cuda_sm10x_tcgen05_guardrail_trap_phase_invalid_during_alloc:
[----:B------:R-:W-:Y:S05]  /*eaf0*/  BPT.TRAP 0x1 ;  /* 0x000000040000795c */ /* 0x000fea0000300000 */
[----:B------:R-:W-:-:S04]  /*eb00*/  MOV R3, 0x0 ;  /* 0x0000000000037802 */ /* 0x000fc80000000f00 */
[----:B------:R-:W-:Y:S05]  /*eb10*/  RET.REL.NODEC R2 `(_ZN7cutlass13device_kernelINS_4gemm6kernel13GemmUniversalIN4cute5tupleIJiiiiEEENS1_10collective13CollectiveMmaINS1_35MainloopSm100TmaUmmaWarpSpecializedILi3ELi2ELi2ENS5_IJNS4_1CILi1EEESB_SB_EEEEENS5_IJNSA_ILi128EEENSA_ILi240EEESE_EEENS_12float_e4m3_tENS5_IJlSB_lEEESH_SI_NS4_8TiledMMAINS4_8MMA_AtomIJNS4_10MMA_TraitsINS4_19SM100_MMA_F8F6F4_SSEJSH_SH_fSE_SF_NS4_17integral_constantINS4_4UMMA5MajorELSP_0EEESQ_NSN_INSO_7ScaleInELSR_0EEESS_EEEEEENS4_6LayoutISC_NS5_IJNSA_ILi0EEESW_SW_EEEEENS5_IJNS4_10UnderscoreESZ_SZ_EEEEENS4_13SM90_TMA_LOADENS4_14ComposedLayoutINS4_7SwizzleILi3ELi4ELi3EEENS4_18smem_ptr_flag_bitsILi8EEENSV_INS5_IJNSA_ILi8EEESE_EEENS5_IJSE_SB_EEEEEEEvNS4_8identityES12_S1C_vS1D_EENS_8epilogue10collective18CollectiveEpilogueINS1F_23Sm100TmaWarpSpecializedILi1ELi1ELi240ELb0ELb0EEEJSG_NS5_IJNSV_ISE_SB_EENSV_ISF_SB_EEEEESH_SI_SH_SI_NS1F_6fusion15FusionCallbacksIS1J_NS1N_17LinearCombinationISH_fSH_fLNS_15FloatRoundStyleE2EEESG_S1M_JEEENS4_5SM1004TMEM4LOAD26SM100_TMEM_LOAD_32dp32b16xES12_NS13_INS14_ILi0ELi4ELi3EEES17_NSV_INS5_IJS18_NSA_ILi16EEEEEENS5_IJS1Y_SB_EEEEEEENS4_39AutoVectorizingCopyWithAssumedAlignmentILi128EEENS4_14SM90_TMA_STOREES22_S24_S24_EEEvvEEEEvNT_6ParamsE) ;  /* 0xffffff1402387950 */ /* 0x000fea0003c3ffff */
        .weak           $__internal_2_$__cuda_sm10x_tcgen05_guardrail_trap_unallocated_columns_being_dealloced
        .type           $__internal_2_$__cuda_sm10x_tcgen05_guardrail_trap_unallocated_columns_being_dealloced,@function
        .size           $__internal_2_$__cuda_sm10x_tcgen05_guardrail_trap_unallocated_columns_being_dealloced,(.L_x_131 - $__internal_2_$__cuda_sm10x_tcgen05_guardrail_trap_unallocated_columns_being_dealloced)
$__internal_2_$__cuda_sm10x_tcgen05_guardrail_trap_unallocated_columns_being_dealloced:
[----:B------:R-:W-:Y:S05]  /*eb20*/  BPT.TRAP 0x1 ;  /* 0x000000040000795c */ /* 0x000fea0000300000 */
[----:B------:R-:W-:-:S04]  /*eb30*/  HFMA2 R3, -RZ, RZ, 0, 0 ;  /* 0x00000000ff037431 */ /* 0x000fc800000001ff */
[----:B------:R-:W-:Y:S05]  /*eb40*/  RET.REL.NODEC R2 `(_ZN7cutlass13device_kernelINS_4gemm6kernel13GemmUniversalIN4cute5tupleIJiiiiEEENS1_10collective13CollectiveMmaINS1_35MainloopSm100TmaUmmaWarpSpecializedILi3ELi2ELi2ENS5_IJNS4_1CILi1EEESB_SB_EEEEENS5_IJNSA_ILi128EEENSA_ILi240EEESE_EEENS_12float_e4m3_tENS5_IJlSB_lEEESH_SI_NS4_8TiledMMAINS4_8MMA_AtomIJNS4_10MMA_TraitsINS4_19SM100_MMA_F8F6F4_SSEJSH_SH_fSE_SF_NS4_17integral_constantINS4_4UMMA5MajorELSP_0EEESQ_NSN_INSO_7ScaleInELSR_0EEESS_EEEEEENS4_6LayoutISC_NS5_IJNSA_ILi0EEESW_SW_EEEEENS5_IJNS4_10UnderscoreESZ_SZ_EEEEENS4_13SM90_TMA_LOADENS4_14ComposedLayoutINS4_7SwizzleILi3ELi4ELi3EEENS4_18smem_ptr_flag_bitsILi8EEENSV_INS5_IJNSA_ILi8EEESE_EEENS5_IJSE_SB_EEEEEEEvNS4_8identityES12_S1C_vS1D_EENS_8epilogue10collective18CollectiveEpilogueINS1F_23Sm100TmaWarpSpecializedILi1ELi1ELi240ELb0ELb0EEEJSG_NS5_IJNSV_ISE_SB_EENSV_ISF_SB_EEEEESH_SI_SH_SI_NS1F_6fusion15FusionCallbacksIS1J_NS1N_17LinearCombinationISH_fSH_fLNS_15FloatRoundStyleE2EEESG_S1M_JEEENS4_5SM1004TMEM4LOAD26SM100_TMEM_LOAD_32dp32b16xES12_NS13_INS14_ILi0ELi4ELi3EEES17_NSV_INS5_IJS18_NSA_ILi16EEEEEENS5_IJS1Y_SB_EEEEEEENS4_39AutoVectorizingCopyWithAssumedAlignmentILi128EEENS4_14SM90_TMA_STOREES22_S24_S24_EEEvvEEEEvNT_6ParamsE) ;  /* 0xffffff14022c7950 */ /* 0x000fea0003c3ffff */
.L_x_130:
[----:B------:R-:W-:-:S00]  /*eb50*/  BRA `(.L_x_130) ;  /* 0xfffffffc00fc7947 */ /* 0x000fc0000383ffff */
[----:B------:R-:W-:-:S00]  /*eb60*/  NOP ;  /* 0x0000000000007918 */ /* 0x000fc00000000000 */
        /* <DEDUP_REMOVED lines=9> */
.L_x_131:


//--------------------- .nv.global.init           --------------------------
	.section	.nv.global.init,"aw",@progbits
.nv.global.init:
	.type		$str$26,@object
	.size		$str$26,($str$25 - $str$26)
$str$26:
        /*0000*/ 	.byte	0x2f, 0x74, 0x6d, 0x70, 0x2f, 0x63, 0x75, 0x74, 0x6c, 0x61, 0x73, 0x73, 0x5f, 0x73, 0x77, 0x65
        /*0010*/ 	.byte	0x65, 0x70, 0x5f, 0x73, 0x72, 0x63, 0x2f, 0x69, 0x6e, 0x63, 0x6c, 0x75, 0x64, 0x65, 0x2f, 0x63
        /*0020*/ 	.byte	0x75, 0x74, 0x65, 0x2f, 0x61, 0x74, 0x6f, 0x6d, 0x2f, 0x63, 0x6f, 0x70, 0x79, 0x5f, 0x74, 0x72
        /*0030*/ 	.byte	0x61, 0x69, 0x74, 0x73, 0x5f, 0x73, 0x6d, 0x31, 0x30, 0x30, 0x2e, 0x68, 0x70, 0x70, 0x00
	.type		$str$25,@object
	.size		$str$25,(__unnamed_1 - $str$25)
$str$25:
        /*003f*/ 	.byte	0x28, 0x28, 0x75, 0x69, 0x6e, 0x74, 0x33, 0x32, 0x5f, 0x74, 0x28, 0x74, 0x68, 0x72, 0x65, 0x61
        /*004f*/ 	.byte	0x64, 0x49, 0x64, 0x78, 0x2e, 0x78, 0x29, 0x20, 0x2f, 0x20, 0x33, 0x32, 0x29, 0x20, 0x25, 0x20
        /*005f*/ 	.byte	0x34, 0x29, 0x20, 0x3d, 0x3d, 0x20, 0x28, 0x28, 0x28, 0x74, 0x6d, 0x65, 0x6d, 0x5f, 0x61, 0x64
        /*006f*/ 	.byte	0x64, 0x72, 0x20, 0x3e, 0x3e, 0x20, 0x31, 0x36, 0x29, 0x20, 0x2f, 0x20, 0x33, 0x32, 0x29, 0x20
        /*007f*/ 	.byte	0x25, 0x20, 0x34, 0x29, 0x00
	.type		__unnamed_1,@object
	.size		__unnamed_1,(.L_1 - __unnamed_1)
__unnamed_1:
        /* <DEDUP_REMOVED lines=37> */
        /*02d4*/ 	.byte	0x3a, 0x43, 0x3c, 0x30, 0x3e, 0x3e, 0x3e, 0x3e, 0x5d, 0x00
.L_1:


//--------------------- .nv.shared._ZN7cutlass13device_kernelINS_4gemm6kernel13GemmUniversalIN4cute5tupleIJiiiiEEENS1_10collective13CollectiveMmaINS1_35MainloopSm100TmaUmmaWarpSpecializedILi3ELi2ELi2ENS5_IJNS4_1CILi1EEESB_SB_EEEEENS5_IJNSA_ILi128EEENSA_ILi240EEESE_EEENS_12float_e4m3_tENS5_IJlSB_lEEESH_SI_NS4_8TiledMMAINS4_8MMA_AtomIJNS4_10MMA_TraitsINS4_19SM100_MMA_F8F6F4_SSEJSH_SH_fSE_SF_NS4_17integral_constantINS4_4UMMA5MajorELSP_0EEESQ_NSN_INSO_7ScaleInELSR_0EEESS_EEEEEENS4_6LayoutISC_NS5_IJNSA_ILi0EEESW_SW_EEEEENS5_IJNS4_10UnderscoreESZ_SZ_EEEEENS4_13SM90_TMA_LOADENS4_14ComposedLayoutINS4_7SwizzleILi3ELi4ELi3EEENS4_18smem_ptr_flag_bitsILi8EEENSV_INS5_IJNSA_ILi8EEESE_EEENS5_IJSE_SB_EEEEEEEvNS4_8identityES12_S1C_vS1D_EENS_8epilogue10collective18CollectiveEpilogueINS1F_23Sm100TmaWarpSpecializedILi1ELi1ELi240ELb0ELb0EEEJSG_NS5_IJNSV_ISE_SB_EENSV_ISF_SB_EEEEESH_SI_SH_SI_NS1F_6fusion15FusionCallbacksIS1J_NS1N_17LinearCombinationISH_fSH_fLNS_15FloatRoundStyleE2EEESG_S1M_JEEENS4_5SM1004TMEM4LOAD26SM100_TMEM_LOAD_32dp32b16xES12_NS13_INS14_ILi0ELi4ELi3EEES17_NSV_INS5_IJS18_NSA_ILi16EEEEEENS5_IJS1Y_SB_EEEEEEENS4_39AutoVectorizingCopyWithAssumedAlignmentILi128EEENS4_14SM90_TMA_STOREES22_S24_S24_EEEvvEEEEvNT_6ParamsE --------------------------
	.section	.nv.shared._ZN7cutlass13device_kernelINS_4gemm6kernel13GemmUniversalIN4cute5tupleIJiiiiEEENS1_10collective13CollectiveMmaINS1_35MainloopSm100TmaUmmaWarpSpecializedILi3ELi2ELi2ENS5_IJNS4_1CILi1EEESB_SB_EEEEENS5_IJNSA_ILi128EEENSA_ILi240EEESE_EEENS_12float_e4m3_tENS5_IJlSB_lEEESH_SI_NS4_8TiledMMAINS4_8MMA_AtomIJNS4_10MMA_TraitsINS4_19SM100_MMA_F8F6F4_SSEJSH_SH_fSE_SF_NS4_17integral_constantINS4_4UMMA5MajorELSP_0EEESQ_NSN_INSO_7ScaleInELSR_0EEESS_EEEEEENS4_6LayoutISC_NS5_IJNSA_ILi0EEESW_SW_EEEEENS5_IJNS4_10UnderscoreESZ_SZ_EEEEENS4_13SM90_TMA_LOADENS4_14ComposedLayoutINS4_7SwizzleILi3ELi4ELi3EEENS4_18smem_ptr_flag_bitsILi8EEENSV_INS5_IJNSA_ILi8EEESE_EEENS5_IJSE_SB_EEEEEEEvNS4_8identityES12_S1C_vS1D_EENS_8epilogue10collective18CollectiveEpilogueINS1F_23Sm100TmaWarpSpecializedILi1ELi1ELi240ELb0ELb0EEEJSG_NS5_IJNSV_ISE_SB_EENSV_ISF_SB_EEEEESH_SI_SH_SI_NS1F_6fusion15FusionCallbacksIS1J_NS1N_17LinearCombinationISH_fSH_fLNS_15FloatRoundStyleE2EEESG_S1M_JEEENS4_5SM1004TMEM4LOAD26SM100_TMEM_LOAD_32dp32b16xES12_NS13_INS14_ILi0ELi4ELi3EEES17_NSV_INS5_IJS18_NSA_ILi16EEEEEENS5_IJS1Y_SB_EEEEEEENS4_39AutoVectorizingCopyWithAssumedAlignmentILi128EEENS4_14SM90_TMA_STOREES22_S24_S24_EEEvvEEEEvNT_6ParamsE,"aw",@nobits
	.sectionflags	@""
	.align	16
	.zero		1024


//--------------------- .nv.shared.reserved.0     --------------------------
	.section	.nv.shared.reserved.0,"aw",@nobits
	.weak		__nv_reservedSMEM_offset_0_alias
	.size		__nv_reservedSMEM_offset_0_alias, 0, 64
	.other		__nv_reservedSMEM_offset_0_alias,@"STO_CUDA_RESERVED_SHARED STV_DEFAULT"
__nv_reservedSMEM_offset_0_alias:
	.zero		0
.nv.shared.reserved.0:
	.zero		64
	.weak		__nv_reservedSMEM_tcgen05_partition
	.type		__nv_reservedSMEM_tcgen05_partition,@object
	.size		__nv_reservedSMEM_tcgen05_partition,(.L_0 - __nv_reservedSMEM_tcgen05_partition)
__nv_reservedSMEM_tcgen05_partition:
	.zero		32
.L_0:


//--------------------- .nv.global                --------------------------
	.section	.nv.global,"aw",@nobits
.nv.global:
	.type		_ZN40_INTERNAL_9e8536d5_4_k_cu_a01ee0d9_277614cute1_E,@object
	.size		_ZN40_INTERNAL_9e8536d5_4_k_cu_a01ee0d9_277614cute1_E,(_ZN40_INTERNAL_9e8536d5_4_k_cu_a01ee0d9_277614cuda3std3__45__cpo6cbeginE - _ZN40_INTERNAL_9e8536d5_4_k_cu_a01ee0d9_277614cute1_E)
_ZN40_INTERNAL_9e8536d5_4_k_cu_a01ee0d9_277614cute1_E:
	.zero		1
	.type		_ZN40_INTERNAL_9e8536d5_4_k_cu_a01ee0d9_277614cuda3std3__45__cpo6cbeginE,@object
	.size		_ZN40_INTERNAL_9e8536d5_4_k_cu_a01ee0d9_277614cuda3std3__45__cpo6cbeginE,(_ZN40_INTERNAL_9e8536d5_4_k_cu_a01ee0d9_277614cuda3std3__48in_placeE - _ZN40_INTERNAL_9e8536d5_4_k_cu_a01ee0d9_277614cuda3std3__45__cpo6cbeginE)
_ZN40_INTERNAL_9e8536d5_4_k_cu_a01ee0d9_277614cuda3std3__45__cpo6cbeginE:
	.zero		1
	.type		_ZN40_INTERNAL_9e8536d5_4_k_cu_a01ee0d9_277614cuda3std3__48in_placeE,@object
	.size		_ZN40_INTERNAL_9e8536d5_4_k_cu_a01ee0d9_277614cuda3std3__48in_placeE,(_ZN40_INTERNAL_9e8536d5_4_k_cu_a01ee0d9_277614cuda3std6ranges3__45__cpo9iter_moveE - _ZN40_INTERNAL_9e8536d5_4_k_cu_a01ee0d9_277614cuda3std3__48in_placeE)
_ZN40_INTERNAL_9e8536d5_4_k_cu_a01ee0d9_277614cuda3std3__48in_placeE:
	.zero		1
	.type		_ZN40_INTERNAL_9e8536d5_4_k_cu_a01ee0d9_277614cuda3std6ranges3__45__cpo9iter_moveE,@object
	.size		_ZN40_INTERNAL_9e8536d5_4_k_cu_a01ee0d9_277614cuda3std6ranges3__45__cpo9iter_moveE,(_ZN40_INTERNAL_9e8536d5_4_k_cu_a01ee0d9_277614cuda3std3__45__cpo5beginE - _ZN40_INTERNAL_9e8536d5_4_k_cu_a01ee0d9_277614cuda3std6ranges3__45__cpo9iter_moveE)
_ZN40_INTERNAL_9e8536d5_4_k_cu_a01ee0d9_277614cuda3std6ranges3__45__cpo9iter_moveE:
	.zero		1
	.type		_ZN40_INTERNAL_9e8536d5_4_k_cu_a01ee0d9_277614cuda3std3__45__cpo5beginE,@object
	.size		_ZN40_INTERNAL_9e8536d5_4_k_cu_a01ee0d9_277614cuda3std3__45__cpo5beginE,(_ZN40_INTERNAL_9e8536d5_4_k_cu_a01ee0d9_277614cuda3std3__442_GLOBAL__N__9e8536d5_4_k_cu_a01ee0d9_277616ignoreE - _ZN40_INTERNAL_9e8536d5_4_k_cu_a01ee0d9_277614cuda3std3__45__cpo5beginE)
_ZN40_INTERNAL_9e8536d5_4_k_cu_a01ee0d9_277614cuda3std3__45__cpo5beginE:
	.zero		1
	.type		_ZN40_INTERNAL_9e8536d5_4_k_cu_a01ee0d9_277614cuda3std3__442_GLOBAL__N__9e8536d5_4_k_cu_a01ee0d9_277616ignoreE,@object
	.size		_ZN40_INTERNAL_9e8536d5_4_k_cu_a01ee0d9_277614cuda3std3__442_GLOBAL__N__9e8536d5_4_k_cu_a01ee0d9_277616ignoreE,(_ZN40_INTERNAL_9e8536d5_4_k_cu_a01ee0d9_277614cute7productE - _ZN40_INTERNAL_9e8536d5_4_k_cu_a01ee0d9_277614cuda3std3__442_GLOBAL__N__9e8536d5_4_k_cu_a01ee0d9_277616ignoreE)
_ZN40_INTERNAL_9e8536d5_4_k_cu_a01ee0d9_277614cuda3std3__442_GLOBAL__N__9e8536d5_4_k_cu_a01ee0d9_277616ignoreE:
	.zero		1
	.type		_ZN40_INTERNAL_9e8536d5_4_k_cu_a01ee0d9_277614cute7productE,@object
	.size		_ZN40_INTERNAL_9e8536d5_4_k_cu_a01ee0d9_277614cute7productE,(_ZN40_INTERNAL_9e8536d5_4_k_cu_a01ee0d9_277614cuda3std3__45__cpo3endE - _ZN40_INTERNAL_9e8536d5_4_k_cu_a01ee0d9_277614cute7productE)
_ZN40_INTERNAL_9e8536d5_4_k_cu_a01ee0d9_277614cute7productE:
	.zero		1
	.type		_ZN40_INTERNAL_9e8536d5_4_k_cu_a01ee0d9_277614cuda3std3__45__cpo3endE,@object
	.size		_ZN40_INTERNAL_9e8536d5_4_k_cu_a01ee0d9_277614cuda3std3__45__cpo3endE,(_ZN40_INTERNAL_9e8536d5_4_k_cu_a01ee0d9_277614cuda3std3__419piecewise_constructE - _ZN40_INTERNAL_9e8536d5_4_k_cu_a01ee0d9_277614cuda3std3__45__cpo3endE)
_ZN40_INTERNAL_9e8536d5_4_k_cu_a01ee0d9_277614cuda3std3__45__cpo3endE:
	.zero		1
	.type		_ZN40_INTERNAL_9e8536d5_4_k_cu_a01ee0d9_277614cuda3std3__419piecewise_constructE,@object
	.size		_ZN40_INTERNAL_9e8536d5_4_k_cu_a01ee0d9_277614cuda3std3__419piecewise_constructE,(_ZN40_INTERNAL_9e8536d5_4_k_cu_a01ee0d9_277614cuda3std3__45__cpo4cendE - _ZN40_INTERNAL_9e8536d5_4_k_cu_a01ee0d9_277614cuda3std3__419piecewise_constructE)
_ZN40_INTERNAL_9e8536d5_4_k_cu_a01ee0d9_277614cuda3std3__419piecewise_constructE:
	.zero		1
	.type		_ZN40_INTERNAL_9e8536d5_4_k_cu_a01ee0d9_277614cuda3std3__45__cpo4cendE,@object
	.size		_ZN40_INTERNAL_9e8536d5_4_k_cu_a01ee0d9_277614cuda3std3__45__cpo4cendE,(_ZN40_INTERNAL_9e8536d5_4_k_cu_a01ee0d9_277614cuda3std6ranges3__45__cpo4swapE - _ZN40_INTERNAL_9e8536d5_4_k_cu_a01ee0d9_277614cuda3std3__45__cpo4cendE)
_ZN40_INTERNAL_9e8536d5_4_k_cu_a01ee0d9_277614cuda3std3__45__cpo4cendE:
	.zero		1
	.type		_ZN40_INTERNAL_9e8536d5_4_k_cu_a01ee0d9_277614cuda3std6ranges3__45__cpo4swapE,@object
	.size		_ZN40_INTERNAL_9e8536d5_4_k_cu_a01ee0d9_277614cuda3std6ranges3__45__cpo4swapE,(.L_9 - _ZN40_INTERNAL_9e8536d5_4_k_cu_a01ee0d9_277614cuda3std6ranges3__45__cpo4swapE)
_ZN40_INTERNAL_9e8536d5_4_k_cu_a01ee0d9_277614cuda3std6ranges3__45__cpo4swapE:
	.zero		1
.L_9:


//--------------------- .nv.constant0._ZN7cutlass13device_kernelINS_4gemm6kernel13GemmUniversalIN4cute5tupleIJiiiiEEENS1_10collective13CollectiveMmaINS1_35MainloopSm100TmaUmmaWarpSpecializedILi3ELi2ELi2ENS5_IJNS4_1CILi1EEESB_SB_EEEEENS5_IJNSA_ILi128EEENSA_ILi240EEESE_EEENS_12float_e4m3_tENS5_IJlSB_lEEESH_SI_NS4_8TiledMMAINS4_8MMA_AtomIJNS4_10MMA_TraitsINS4_19SM100_MMA_F8F6F4_SSEJSH_SH_fSE_SF_NS4_17integral_constantINS4_4UMMA5MajorELSP_0EEESQ_NSN_INSO_7ScaleInELSR_0EEESS_EEEEEENS4_6LayoutISC_NS5_IJNSA_ILi0EEESW_SW_EEEEENS5_IJNS4_10UnderscoreESZ_SZ_EEEEENS4_13SM90_TMA_LOADENS4_14ComposedLayoutINS4_7SwizzleILi3ELi4ELi3EEENS4_18smem_ptr_flag_bitsILi8EEENSV_INS5_IJNSA_ILi8EEESE_EEENS5_IJSE_SB_EEEEEEEvNS4_8identityES12_S1C_vS1D_EENS_8epilogue10collective18CollectiveEpilogueINS1F_23Sm100TmaWarpSpecializedILi1ELi1ELi240ELb0ELb0EEEJSG_NS5_IJNSV_ISE_SB_EENSV_ISF_SB_EEEEESH_SI_SH_SI_NS1F_6fusion15FusionCallbacksIS1J_NS1N_17LinearCombinationISH_fSH_fLNS_15FloatRoundStyleE2EEESG_S1M_JEEENS4_5SM1004TMEM4LOAD26SM100_TMEM_LOAD_32dp32b16xES12_NS13_INS14_ILi0ELi4ELi3EEES17_NSV_INS5_IJS18_NSA_ILi16EEEEEENS5_IJS1Y_SB_EEEEEEENS4_39AutoVectorizingCopyWithAssumedAlignmentILi128EEENS4_14SM90_TMA_STOREES22_S24_S24_EEEvvEEEEvNT_6ParamsE --------------------------
	.section	.nv.constant0._ZN7cutlass13device_kernelINS_4gemm6kernel13GemmUniversalIN4cute5tupleIJiiiiEEENS1_10collective13CollectiveMmaINS1_35MainloopSm100TmaUmmaWarpSpecializedILi3ELi2ELi2ENS5_IJNS4_1CILi1EEESB_SB_EEEEENS5_IJNSA_ILi128EEENSA_ILi240EEESE_EEENS_12float_e4m3_tENS5_IJlSB_lEEESH_SI_NS4_8TiledMMAINS4_8MMA_AtomIJNS4_10MMA_TraitsINS4_19SM100_MMA_F8F6F4_SSEJSH_SH_fSE_SF_NS4_17integral_constantINS4_4UMMA5MajorELSP_0EEESQ_NSN_INSO_7ScaleInELSR_0EEESS_EEEEEENS4_6LayoutISC_NS5_IJNSA_ILi0EEESW_SW_EEEEENS5_IJNS4_10UnderscoreESZ_SZ_EEEEENS4_13SM90_TMA_LOADENS4_14ComposedLayoutINS4_7SwizzleILi3ELi4ELi3EEENS4_18smem_ptr_flag_bitsILi8EEENSV_INS5_IJNSA_ILi8EEESE_EEENS5_IJSE_SB_EEEEEEEvNS4_8identityES12_S1C_vS1D_EENS_8epilogue10collective18CollectiveEpilogueINS1F_23Sm100TmaWarpSpecializedILi1ELi1ELi240ELb0ELb0EEEJSG_NS5_IJNSV_ISE_SB_EENSV_ISF_SB_EEEEESH_SI_SH_SI_NS1F_6fusion15FusionCallbacksIS1J_NS1N_17LinearCombinationISH_fSH_fLNS_15FloatRoundStyleE2EEESG_S1M_JEEENS4_5SM1004TMEM4LOAD26SM100_TMEM_LOAD_32dp32b16xES12_NS13_INS14_ILi0ELi4ELi3EEES17_NSV_INS5_IJS18_NSA_ILi16EEEEEENS5_IJS1Y_SB_EEEEEEENS4_39AutoVectorizingCopyWithAssumedAlignmentILi128EEENS4_14SM90_TMA_STOREES22_S24_S24_EEEvvEEEEvNT_6ParamsE,"a",@progbits
	.sectionflags	@""
	.align	4
.nv.constant0._ZN7cutlass13device_kernelINS_4gemm6kernel13GemmUniversalIN4cute5tupleIJiiiiEEENS1_10collective13CollectiveMmaINS1_35MainloopSm100TmaUmmaWarpSpecializedILi3ELi2ELi2ENS5_IJNS4_1CILi1EEESB_SB_EEEEENS5_IJNSA_ILi128EEENSA_ILi240EEESE_EEENS_12float_e4m3_tENS5_IJlSB_lEEESH_SI_NS4_8TiledMMAINS4_8MMA_AtomIJNS4_10MMA_TraitsINS4_19SM100_MMA_F8F6F4_SSEJSH_SH_fSE_SF_NS4_17integral_constantINS4_4UMMA5MajorELSP_0EEESQ_NSN_INSO_7ScaleInELSR_0EEESS_EEEEEENS4_6LayoutISC_NS5_IJNSA_ILi0EEESW_SW_EEEEENS5_IJNS4_10UnderscoreESZ_SZ_EEEEENS4_13SM90_TMA_LOADENS4_14ComposedLayoutINS4_7SwizzleILi3ELi4ELi3EEENS4_18smem_ptr_flag_bitsILi8EEENSV_INS5_IJNSA_ILi8EEESE_EEENS5_IJSE_SB_EEEEEEEvNS4_8identityES12_S1C_vS1D_EENS_8epilogue10collective18CollectiveEpilogueINS1F_23Sm100TmaWarpSpecializedILi1ELi1ELi240ELb0ELb0EEEJSG_NS5_IJNSV_ISE_SB_EENSV_ISF_SB_EEEEESH_SI_SH_SI_NS1F_6fusion15FusionCallbacksIS1J_NS1N_17LinearCombinationISH_fSH_fLNS_15FloatRoundStyleE2EEESG_S1M_JEEENS4_5SM1004TMEM4LOAD26SM100_TMEM_LOAD_32dp32b16xES12_NS13_INS14_ILi0ELi4ELi3EEES17_NSV_INS5_IJS18_NSA_ILi16EEEEEENS5_IJS1Y_SB_EEEEEEENS4_39AutoVectorizingCopyWithAssumedAlignmentILi128EEENS4_14SM90_TMA_STOREES22_S24_S24_EEEvvEEEEvNT_6ParamsE:
	.zero		2944


//--------------------- SYMBOLS --------------------------

	.type		.nv.reservedSmem.offset0,@object
	.size		.nv.reservedSmem.offset0,0x4
	.type		.nv.reservedSmem.cap,@object
	.size		.nv.reservedSmem.cap,0x4
	.type		__assertfail,@function
